// auto-generated by cutlass_sweep.gemm — config: {"arch": "sm_90", "cluster_m": 1, "cluster_n": 1, "dtype": "int8", "dtype_b": "int8", "layout": "nt", "stages": 0, "tile_k": 32, "tile_m": 512, "tile_n": 160}
#include "cutlass/cutlass.h"
#include "cutlass/gemm/collective/collective_builder.hpp"
#include "cutlass/gemm/device/gemm_universal_adapter.h"
#include "cutlass/gemm/kernel/gemm_universal.hpp"
#include "cutlass/epilogue/collective/collective_builder.hpp"

using ElemA = int8_t;
using ElemB = int8_t;
using ElemCD = int8_t;
using Acc  = int32_t;
using TileShape    = cute::Shape<cute::_512, cute::_160, cute::_32>;
using ClusterShape = cute::Shape<cute::_1, cute::_1, cute::_1>;

using CollectiveEpilogue = typename cutlass::epilogue::collective::CollectiveBuilder<
    cutlass::arch::Sm90, cutlass::arch::OpClassTensorOp,
    TileShape, ClusterShape,
    cutlass::epilogue::collective::EpilogueTileAuto,
    Acc, Acc,
    ElemCD, cutlass::layout::RowMajor, 128 / cutlass::sizeof_bits<ElemCD>::value,
    ElemCD, cutlass::layout::RowMajor, 128 / cutlass::sizeof_bits<ElemCD>::value,
    cutlass::epilogue::collective::EpilogueScheduleAuto
  >::CollectiveOp;

using CollectiveMainloop = typename cutlass::gemm::collective::CollectiveBuilder<
    cutlass::arch::Sm90, cutlass::arch::OpClassTensorOp,
    ElemA, cutlass::layout::RowMajor, 128 / cutlass::sizeof_bits<ElemA>::value,
    ElemB, cutlass::layout::ColumnMajor, 128 / cutlass::sizeof_bits<ElemB>::value,
    Acc,
    TileShape, ClusterShape,
    cutlass::gemm::collective::StageCountAutoCarveout<static_cast<int>(sizeof(typename CollectiveEpilogue::SharedStorage))>,
    cutlass::gemm::collective::KernelScheduleAuto
  >::CollectiveOp;

using GemmKernel = cutlass::gemm::kernel::GemmUniversal<
    cute::Shape<int,int,int,int>,
    CollectiveMainloop,
    CollectiveEpilogue
>;
using Gemm = cutlass::gemm::device::GemmUniversalAdapter<GemmKernel>;

// Force the device kernel symbol into the cubin without needing a host main.
auto* _anchor = &cutlass::device_kernel<GemmKernel>;


// ===== COMPILED SASS (sm_90a) =====

	.target	sm_90a

	.elftype	@"ET_EXEC"


//--------------------- .note.nv.tkinfo           --------------------------
	.section	.note.nv.tkinfo,"",@"SHT_NOTE"
	.sectionflags	@"SHF_NOTE_NV_TKINFO"
	.tkinfo
        /*0018*/ 	.word	0x00000002
        /*0030*/ 	.string	""
        /*0030*/ 	.string	"ptxas"
        /*0030*/ 	.string	"Cuda compilation tools, release 13.0, V13.0.88"
        /*0030*/ 	.string	"Build cuda_13.0.r13.0/compiler.36424714_0"
        /*0030*/ 	.string	"-arch sm_90a -m 64 "



//--------------------- .note.nv.cuinfo           --------------------------
	.section	.note.nv.cuinfo,"",@"SHT_NOTE"
	.sectionflags	@"SHF_NOTE_NV_CUINFO"
        /*0018*/ 	.short	0x0002
        /*001a*/ 	.short	0x005a
        /*001c*/ 	.short	0x0082
	.zero		2


//--------------------- .nv.info                  --------------------------
	.section	.nv.info,"",@"SHT_CUDA_INFO"
	.align	4


	//----- nvinfo : EIATTR_REGCOUNT
	.align		4
        /*0000*/ 	.byte	0x04, 0x2f
        /*0002*/ 	.short	(.L_15 - .L_14)
	.align		4
.L_14:
        /*0004*/ 	.word	index@(_ZN7cutlass13device_kernelINS_4gemm6kernel13GemmUniversalIN4cute5tupleIJiiiiEEENS1_10collective13CollectiveMmaINS1_34MainloopSm90TmaGmmaWarpSpecializedILi10ENS5_IJNS4_1CILi1EEESB_SB_EEENS1_35KernelTmaWarpSpecializedCooperativeEEENS5_IJNSA_ILi512EEENSA_ILi160EEENSA_ILi32EEEEEEaNS5_IJlSB_lEEEaSJ_NS4_8TiledMMAINS4_8MMA_AtomIJNS4_4SM904GMMA26MMA_64x32x32_S32S8S8_SS_TNEEEENS4_6LayoutINS5_IJNSA_ILi2EEESB_SB_EEENS5_IJSB_NSA_ILi0EEEST_EEEEENS5_IJNS4_10UnderscoreESW_SW_EEEEENS4_13SM90_TMA_LOADENS4_14ComposedLayoutINS4_7SwizzleILi1ELi4ELi3EEENS4_18smem_ptr_flag_bitsILi8EEENSQ_INS5_IJNSA_ILi8EEESH_EEENS5_IJSH_SB_EEEEEEEvNS4_8identityESZ_S19_vS1A_EENS_8epilogue10collective6detail29Sm90TmaWarpSpecializedAdapterINS1D_15DefaultEpilogueIaSJ_SJ_NS1C_6thread17LinearCombinationIaLi1EiiLNS1H_9ScaleType4KindE0ELNS_15FloatRoundStyleE2EaEENS1_15EpilogueDefaultEEEEEvvEEEEvNT_6ParamsE)
        /*0008*/ 	.word	0x000000a8


	//----- nvinfo : EIATTR_FRAME_SIZE
	.align		4
.L_15:
        /*000c*/ 	.byte	0x04, 0x11
        /*000e*/ 	.short	(.L_17 - .L_16)
	.align		4
.L_16:
        /*0010*/ 	.word	index@(_ZN7cutlass13device_kernelINS_4gemm6kernel13GemmUniversalIN4cute5tupleIJiiiiEEENS1_10collective13CollectiveMmaINS1_34MainloopSm90TmaGmmaWarpSpecializedILi10ENS5_IJNS4_1CILi1EEESB_SB_EEENS1_35KernelTmaWarpSpecializedCooperativeEEENS5_IJNSA_ILi512EEENSA_ILi160EEENSA_ILi32EEEEEEaNS5_IJlSB_lEEEaSJ_NS4_8TiledMMAINS4_8MMA_AtomIJNS4_4SM904GMMA26MMA_64x32x32_S32S8S8_SS_TNEEEENS4_6LayoutINS5_IJNSA_ILi2EEESB_SB_EEENS5_IJSB_NSA_ILi0EEEST_EEEEENS5_IJNS4_10UnderscoreESW_SW_EEEEENS4_13SM90_TMA_LOADENS4_14ComposedLayoutINS4_7SwizzleILi1ELi4ELi3EEENS4_18smem_ptr_flag_bitsILi8EEENSQ_INS5_IJNSA_ILi8EEESH_EEENS5_IJSH_SB_EEEEEEEvNS4_8identityESZ_S19_vS1A_EENS_8epilogue10collective6detail29Sm90TmaWarpSpecializedAdapterINS1D_15DefaultEpilogueIaSJ_SJ_NS1C_6thread17LinearCombinationIaLi1EiiLNS1H_9ScaleType4KindE0ELNS_15FloatRoundStyleE2EaEENS1_15EpilogueDefaultEEEEEvvEEEEvNT_6ParamsE)
        /*0014*/ 	.word	0x000002c8


	//----- nvinfo : EIATTR_MIN_STACK_SIZE
	.align		4
.L_17:
        /*0018*/ 	.byte	0x04, 0x12
        /*001a*/ 	.short	(.L_19 - .L_18)
	.align		4
.L_18:
        /*001c*/ 	.word	index@(_ZN7cutlass13device_kernelINS_4gemm6kernel13GemmUniversalIN4cute5tupleIJiiiiEEENS1_10collective13CollectiveMmaINS1_34MainloopSm90TmaGmmaWarpSpecializedILi10ENS5_IJNS4_1CILi1EEESB_SB_EEENS1_35KernelTmaWarpSpecializedCooperativeEEENS5_IJNSA_ILi512EEENSA_ILi160EEENSA_ILi32EEEEEEaNS5_IJlSB_lEEEaSJ_NS4_8TiledMMAINS4_8MMA_AtomIJNS4_4SM904GMMA26MMA_64x32x32_S32S8S8_SS_TNEEEENS4_6LayoutINS5_IJNSA_ILi2EEESB_SB_EEENS5_IJSB_NSA_ILi0EEEST_EEEEENS5_IJNS4_10UnderscoreESW_SW_EEEEENS4_13SM90_TMA_LOADENS4_14ComposedLayoutINS4_7SwizzleILi1ELi4ELi3EEENS4_18smem_ptr_flag_bitsILi8EEENSQ_INS5_IJNSA_ILi8EEESH_EEENS5_IJSH_SB_EEEEEEEvNS4_8identityESZ_S19_vS1A_EENS_8epilogue10collective6detail29Sm90TmaWarpSpecializedAdapterINS1D_15DefaultEpilogueIaSJ_SJ_NS1C_6thread17LinearCombinationIaLi1EiiLNS1H_9ScaleType4KindE0ELNS_15FloatRoundStyleE2EaEENS1_15EpilogueDefaultEEEEEvvEEEEvNT_6ParamsE)
        /*0020*/ 	.word	0x000002c8
.L_19:


//--------------------- .nv.compat                --------------------------
	.section	.nv.compat,"",@"SHT_CUDA_COMPAT_INFO"
	.align	4
        /*0000*/ 	.byte	0x02, 0x09, 0x01, 0x00, 0x02, 0x02, 0x04, 0x00, 0x02, 0x05, 0x05, 0x00, 0x03, 0x07, 0x01, 0x01
        /*0010*/ 	.byte	0x02, 0x03, 0x01, 0x00, 0x02, 0x06, 0x01, 0x00, 0x04, 0x0b, 0x08, 0x00, 0x00, 0x00, 0x00, 0x00
        /*0020*/ 	.byte	0x00, 0x00, 0x00, 0x00


//--------------------- .nv.info._ZN7cutlass13device_kernelINS_4gemm6kernel13GemmUniversalIN4cute5tupleIJiiiiEEENS1_10collective13CollectiveMmaINS1_34MainloopSm90TmaGmmaWarpSpecializedILi10ENS5_IJNS4_1CILi1EEESB_SB_EEENS1_35KernelTmaWarpSpecializedCooperativeEEENS5_IJNSA_ILi512EEENSA_ILi160EEENSA_ILi32EEEEEEaNS5_IJlSB_lEEEaSJ_NS4_8TiledMMAINS4_8MMA_AtomIJNS4_4SM904GMMA26MMA_64x32x32_S32S8S8_SS_TNEEEENS4_6LayoutINS5_IJNSA_ILi2EEESB_SB_EEENS5_IJSB_NSA_ILi0EEEST_EEEEENS5_IJNS4_10UnderscoreESW_SW_EEEEENS4_13SM90_TMA_LOADENS4_14ComposedLayoutINS4_7SwizzleILi1ELi4ELi3EEENS4_18smem_ptr_flag_bitsILi8EEENSQ_INS5_IJNSA_ILi8EEESH_EEENS5_IJSH_SB_EEEEEEEvNS4_8identityESZ_S19_vS1A_EENS_8epilogue10collective6detail29Sm90TmaWarpSpecializedAdapterINS1D_15DefaultEpilogueIaSJ_SJ_NS1C_6thread17LinearCombinationIaLi1EiiLNS1H_9ScaleType4KindE0ELNS_15FloatRoundStyleE2EaEENS1_15EpilogueDefaultEEEEEvvEEEEvNT_6ParamsE --------------------------
	.section	.nv.info._ZN7cutlass13device_kernelINS_4gemm6kernel13GemmUniversalIN4cute5tupleIJiiiiEEENS1_10collective13CollectiveMmaINS1_34MainloopSm90TmaGmmaWarpSpecializedILi10ENS5_IJNS4_1CILi1EEESB_SB_EEENS1_35KernelTmaWarpSpecializedCooperativeEEENS5_IJNSA_ILi512EEENSA_ILi160EEENSA_ILi32EEEEEEaNS5_IJlSB_lEEEaSJ_NS4_8TiledMMAINS4_8MMA_AtomIJNS4_4SM904GMMA26MMA_64x32x32_S32S8S8_SS_TNEEEENS4_6LayoutINS5_IJNSA_ILi2EEESB_SB_EEENS5_IJSB_NSA_ILi0EEEST_EEEEENS5_IJNS4_10UnderscoreESW_SW_EEEEENS4_13SM90_TMA_LOADENS4_14ComposedLayoutINS4_7SwizzleILi1ELi4ELi3EEENS4_18smem_ptr_flag_bitsILi8EEENSQ_INS5_IJNSA_ILi8EEESH_EEENS5_IJSH_SB_EEEEEEEvNS4_8identityESZ_S19_vS1A_EENS_8epilogue10collective6detail29Sm90TmaWarpSpecializedAdapterINS1D_15DefaultEpilogueIaSJ_SJ_NS1C_6thread17LinearCombinationIaLi1EiiLNS1H_9ScaleType4KindE0ELNS_15FloatRoundStyleE2EaEENS1_15EpilogueDefaultEEEEEvvEEEEvNT_6ParamsE,"",@"SHT_CUDA_INFO"
	.sectionflags	@""
	.align	4


	//----- nvinfo : EIATTR_CUDA_API_VERSION
	.align		4
        /*0000*/ 	.byte	0x04, 0x37
        /*0002*/ 	.short	(.L_21 - .L_20)
.L_20:
        /*0004*/ 	.word	0x00000082


	//----- nvinfo : EIATTR_KPARAM_INFO
	.align		4
.L_21:
        /*0008*/ 	.byte	0x04, 0x17
        /*000a*/ 	.short	(.L_23 - .L_22)
.L_22:
        /*000c*/ 	.word	0x00000000
        /*0010*/ 	.short	0x0000
        /*0012*/ 	.short	0x0070
        /*0014*/ 	.byte	0x00, 0xf0, 0x01, 0x10


	//----- nvinfo : EIATTR_SPARSE_MMA_MASK
	.align		4
.L_23:
        /*0018*/ 	.byte	0x03, 0x50
        /*001a*/ 	.short	0x0000


	//----- nvinfo : EIATTR_MAXREG_COUNT
	.align		4
        /*001c*/ 	.byte	0x03, 0x1b
        /*001e*/ 	.short	0x00a8


	//----- nvinfo : EIATTR_NUM_BARRIERS
	.align		4
        /*0020*/ 	.byte	0x02, 0x4c
        /*0022*/ 	.byte	0x01
	.zero		1


	//----- nvinfo : EIATTR_EXTERNS
	.align		4
        /*0024*/ 	.byte	0x04, 0x0f
        /*0026*/ 	.short	(.L_25 - .L_24)


	//   ....[0]....
	.align		4
.L_24:
        /*0028*/ 	.word	index@(__assertfail)


	//----- nvinfo : EIATTR_ANNOTATIONS
	.align		4
.L_25:
        /*002c*/ 	.byte	0x04, 0x55
        /*002e*/ 	.short	(.L_27 - .L_26)


	//   ....[0]....
.L_26:
        /*0030*/ 	.word	0x00000001
        /*0034*/ 	.byte	0x80, 0x07, 0x00, 0x00, 0x01, 0x00, 0x00, 0x00, 0xa0, 0x07, 0x00, 0x00, 0x01, 0x00, 0x00, 0x00
        /* <DEDUP_REMOVED lines=315> */
        /*13f4*/ 	.byte	0x90, 0x6d, 0x01, 0x00, 0x01, 0x00, 0x00, 0x00, 0xb0, 0x6d, 0x01, 0x00


	//----- nvinfo : EIATTR_MERCURY_ISA_VERSION
	.align		4
.L_27:
        /*1400*/ 	.byte	0x03, 0x5f
        /*1402*/ 	.short	0x0101


	//----- nvinfo : EIATTR_INT_WARP_WIDE_INSTR_OFFSETS
	.align		4
        /*1404*/ 	.byte	0x04, 0x31
        /*1406*/ 	.short	(.L_29 - .L_28)


	//   ....[0]....
.L_28:
        /*1408*/ 	.word	0x000005f0


	//   ....[1]....
        /*140c*/ 	.word	0x00000600


	//   ....[2]....
        /*1410*/ 	.word	0x00000690


	//----- nvinfo : EIATTR_COOP_GROUP_MASK_REGIDS
	.align		4
.L_29:
        /*1414*/ 	.byte	0x04, 0x29
        /*1416*/ 	.short	(.L_31 - .L_30)


	//   ....[0]....
.L_30:
        /*1418*/ 	.word	0xffffffff


	//   ....[1]....
        /*141c*/ 	.word	0xffffffff


	//   ....[2]....
        /*1420*/ 	.word	0xffffffff


	//   ....[3]....
        /*1424*/ 	.word	0xffffffff


	//   ....[4]....
        /*1428*/ 	.word	0xffffffff


	//----- nvinfo : EIATTR_COOP_GROUP_INSTR_OFFSETS
	.align		4
.L_31:
        /*142c*/ 	.byte	0x04, 0x28
        /*142e*/ 	.short	(.L_33 - .L_32)


	//   ....[0]....
.L_32:
        /*1430*/ 	.word	0x00000070


	//   ....[1]....
        /*1434*/ 	.word	0x00000080


	//   ....[2]....
        /*1438*/ 	.word	0x000001a0


	//   ....[3]....
        /*143c*/ 	.word	0x000004a0


	//   ....[4]....
        /*1440*/ 	.word	0x000012d0


	//----- nvinfo : EIATTR_REG_RECONFIG
	.align		4
.L_33:
        /*1444*/ 	.byte	0x01, 0x54
	.zero		2


	//----- nvinfo : EIATTR_SYSCALL_OFFSETS
	.align		4
        /*1448*/ 	.byte	0x04, 0x46
        /*144a*/ 	.short	(.L_35 - .L_34)


	//   ....[0]....
.L_34:
        /*144c*/ 	.word	0x00001480


	//----- nvinfo : EIATTR_MBARRIER_INSTR_OFFSETS
	.align		4
.L_35:
        /*1450*/ 	.byte	0x04, 0x39
        /*1452*/ 	.short	(.L_37 - .L_36)


	//   ....[0]....
.L_36:
        /*1454*/ 	.word	0x00000340
        /*1458*/ 	.word	0x000000ff
        /*145c*/ 	.word	0x00000000
        /*1460*/ 	.short	0x0100
        /*1462*/ 	.byte	0x08
	.zero		1


	//   ....[1]....
        /*1464*/ 	.word	0x00000350
        /*1468*/ 	.word	0x000000ff
        /*146c*/ 	.word	0x00000050
        /*1470*/ 	.short	0x0100
        /*1472*/ 	.byte	0x08
	.zero		1


	//   ....[2]....
        /*1474*/ 	.word	0x00000360
        /*1478*/ 	.word	0x000000ff
        /*147c*/ 	.word	0x00000008
        /*1480*/ 	.short	0x0100
        /*1482*/ 	.byte	0x08
	.zero		1


	//   ....[3]....
        /*1484*/ 	.word	0x00000370
        /*1488*/ 	.word	0x000000ff
        /*148c*/ 	.word	0x00000058
        /*1490*/ 	.short	0x0100
        /*1492*/ 	.byte	0x08
	.zero		1


	//   ....[4]....
        /*1494*/ 	.word	0x00000380
        /*1498*/ 	.word	0x000000ff
        /*149c*/ 	.word	0x00000010
        /*14a0*/ 	.short	0x0100
        /*14a2*/ 	.byte	0x08
	.zero		1


	//   ....[5]....
        /*14a4*/ 	.word	0x00000390
        /*14a8*/ 	.word	0x000000ff
        /*14ac*/ 	.word	0x00000060
        /*14b0*/ 	.short	0x0100
        /*14b2*/ 	.byte	0x08
	.zero		1


	//   ....[6]....
        /*14b4*/ 	.word	0x000003a0
        /*14b8*/ 	.word	0x000000ff
        /*14bc*/ 	.word	0x00000018
        /*14c0*/ 	.short	0x0100
        /*14c2*/ 	.byte	0x08
	.zero		1


	//   ....[7]....
        /*14c4*/ 	.word	0x000003b0
        /*14c8*/ 	.word	0x000000ff
        /*14cc*/ 	.word	0x00000068
        /*14d0*/ 	.short	0x0100
        /*14d2*/ 	.byte	0x08
	.zero		1


	//   ....[8]....
        /*14d4*/ 	.word	0x000003c0
        /*14d8*/ 	.word	0x000000ff
        /*14dc*/ 	.word	0x00000020
        /*14e0*/ 	.short	0x0100
        /*14e2*/ 	.byte	0x08
	.zero		1


	//   ....[9]....
        /*14e4*/ 	.word	0x000003d0
        /*14e8*/ 	.word	0x000000ff
        /*14ec*/ 	.word	0x00000070
        /*14f0*/ 	.short	0x0100
        /*14f2*/ 	.byte	0x08
	.zero		1


	//   ....[10]....
        /*14f4*/ 	.word	0x000003e0
        /*14f8*/ 	.word	0x000000ff
        /*14fc*/ 	.word	0x00000028
        /*1500*/ 	.short	0x0100
        /*1502*/ 	.byte	0x08
	.zero		1


	//   ....[11]....
        /*1504*/ 	.word	0x000003f0
        /*1508*/ 	.word	0x000000ff
        /*150c*/ 	.word	0x00000078
        /*1510*/ 	.short	0x0100
        /*1512*/ 	.byte	0x08
	.zero		1


	//   ....[12]....
        /*1514*/ 	.word	0x00000400
        /*1518*/ 	.word	0x000000ff
        /*151c*/ 	.word	0x00000030
        /*1520*/ 	.short	0x0100
        /*1522*/ 	.byte	0x08
	.zero		1


	//   ....[13]....
        /*1524*/ 	.word	0x00000410
        /*1528*/ 	.word	0x000000ff
        /*152c*/ 	.word	0x00000080
        /*1530*/ 	.short	0x0100
        /*1532*/ 	.byte	0x08
	.zero		1


	//   ....[14]....
        /*1534*/ 	.word	0x00000420
        /*1538*/ 	.word	0x000000ff
        /*153c*/ 	.word	0x00000038
        /*1540*/ 	.short	0x0100
        /*1542*/ 	.byte	0x08
	.zero		1


	//   ....[15]....
        /*1544*/ 	.word	0x00000430
        /*1548*/ 	.word	0x000000ff
        /*154c*/ 	.word	0x00000088
        /*1550*/ 	.short	0x0100
        /*1552*/ 	.byte	0x08
	.zero		1


	//   ....[16]....
        /*1554*/ 	.word	0x00000440
        /*1558*/ 	.word	0x000000ff
        /*155c*/ 	.word	0x00000040
        /*1560*/ 	.short	0x0100
        /*1562*/ 	.byte	0x08
	.zero		1


	//   ....[17]....
        /*1564*/ 	.word	0x00000450
        /*1568*/ 	.word	0x000000ff
        /*156c*/ 	.word	0x00000090
        /*1570*/ 	.short	0x0100
        /*1572*/ 	.byte	0x08
	.zero		1


	//   ....[18]....
        /*1574*/ 	.word	0x00000460
        /*1578*/ 	.word	0x000000ff
        /*157c*/ 	.word	0x00000048
        /*1580*/ 	.short	0x0100
        /*1582*/ 	.byte	0x08
	.zero		1


	//   ....[19]....
        /*1584*/ 	.word	0x00000470
        /*1588*/ 	.word	0x000000ff
        /*158c*/ 	.word	0x00000098
        /*1590*/ 	.short	0x0100
        /*1592*/ 	.byte	0x08
	.zero		1


	//   ....[20]....
        /*1594*/ 	.word	0x00000710
        /*1598*/ 	.word	0x000000ff
        /*159c*/ 	.word	0x000000b0
        /*15a0*/ 	.short	0x0100
        /*15a2*/ 	.byte	0x10
	.zero		1


	//   ....[21]....
        /*15a4*/ 	.word	0x000007b0
        /*15a8*/ 	.word	0x000000ff
        /*15ac*/ 	.word	0x000000b8
        /*15b0*/ 	.short	0x0100
        /*15b2*/ 	.byte	0x10
	.zero		1


	//   ....[22]....
        /*15b4*/ 	.word	0x00001560
        /*15b8*/ 	.word	0x00000003
        /*15bc*/ 	.word	0x00000000
        /*15c0*/ 	.short	0x010a
        /*15c2*/ 	.byte	0x3f
	.zero		1


	//   ....[23]....
        /*15c4*/ 	.word	0x000015a0
        /*15c8*/ 	.word	0x00000003
        /*15cc*/ 	.word	0x00000000
        /*15d0*/ 	.short	0x010a
        /*15d2*/ 	.byte	0x3f
	.zero		1


	//   ....[24]....
        /*15d4*/ 	.word	0x00002330
        /*15d8*/ 	.word	0x00000004
        /*15dc*/ 	.word	0x00000000
        /*15e0*/ 	.short	0x010a
        /*15e2*/ 	.byte	0x3f
	.zero		1


	//   ....[25]....
        /*15e4*/ 	.word	0x00002370
        /*15e8*/ 	.word	0x00000004
        /*15ec*/ 	.word	0x00000000
        /*15f0*/ 	.short	0x010a
        /*15f2*/ 	.byte	0x3f
	.zero		1


	//   ....[26]....
        /*15f4*/ 	.word	0x000035f0
        /*15f8*/ 	.word	0x000000ff
        /*15fc*/ 	.word	0x00000000
        /*1600*/ 	.short	0x0101
        /*1602*/ 	.byte	0x04
	.zero		1


	//   ....[27]....
        /*1604*/ 	.word	0x000037e0
        /*1608*/ 	.word	0x00000000
        /*160c*/ 	.word	0x00000000
        /*1610*/ 	.short	0x0101
        /*1612*/ 	.byte	0x3f
	.zero		1


	//   ....[28]....
        /*1614*/ 	.word	0x00016950
        /*1618*/ 	.word	0x0000000f
        /*161c*/ 	.word	0x00000050
        /*1620*/ 	.short	0x010a
        /*1622*/ 	.byte	0x3f
	.zero		1


	//   ....[29]....
        /*1624*/ 	.word	0x00016cb0
        /*1628*/ 	.word	0x00000002
        /*162c*/ 	.word	0x000000b8
        /*1630*/ 	.short	0x0101
        /*1632*/ 	.byte	0x3f
	.zero		1


	//   ....[30]....
        /*1634*/ 	.word	0x000174c0
        /*1638*/ 	.word	0x00000004
        /*163c*/ 	.word	0x00000000
        /*1640*/ 	.short	0x010a
        /*1642*/ 	.byte	0x3f
	.zero		1


	//   ....[31]....
        /*1644*/ 	.word	0x00017550
        /*1648*/ 	.word	0x00000003
        /*164c*/ 	.word	0x00000000
        /*1650*/ 	.short	0x010a
        /*1652*/ 	.byte	0x3f
	.zero		1


	//   ....[32]....
        /*1654*/ 	.word	0x000175e0
        /*1658*/ 	.word	0x00000003
        /*165c*/ 	.word	0x00000000
        /*1660*/ 	.short	0x010a
        /*1662*/ 	.byte	0x3f
	.zero		1


	//   ....[33]....
        /*1664*/ 	.word	0x00017670
        /*1668*/ 	.word	0x00000003
        /*166c*/ 	.word	0x00000000
        /*1670*/ 	.short	0x010a
        /*1672*/ 	.byte	0x3f
	.zero		1


	//   ....[34]....
        /*1674*/ 	.word	0x00017700
        /*1678*/ 	.word	0x00000003
        /*167c*/ 	.word	0x00000000
        /*1680*/ 	.short	0x010a
        /*1682*/ 	.byte	0x3f
	.zero		1


	//   ....[35]....
        /*1684*/ 	.word	0x00017790
        /*1688*/ 	.word	0x00000003
        /*168c*/ 	.word	0x00000000
        /*1690*/ 	.short	0x010a
        /*1692*/ 	.byte	0x3f
	.zero		1


	//   ....[36]....
        /*1694*/ 	.word	0x00017820
        /*1698*/ 	.word	0x00000003
        /*169c*/ 	.word	0x00000000
        /*16a0*/ 	.short	0x010a
        /*16a2*/ 	.byte	0x3f
	.zero		1


	//   ....[37]....
        /*16a4*/ 	.word	0x000178b0
        /*16a8*/ 	.word	0x00000003
        /*16ac*/ 	.word	0x00000000
        /*16b0*/ 	.short	0x010a
        /*16b2*/ 	.byte	0x3f
	.zero		1


	//   ....[38]....
        /*16b4*/ 	.word	0x00017940
        /*16b8*/ 	.word	0x00000003
        /*16bc*/ 	.word	0x00000000
        /*16c0*/ 	.short	0x010a
        /*16c2*/ 	.byte	0x3f
	.zero		1


	//   ....[39]....
        /*16c4*/ 	.word	0x000179d0
        /*16c8*/ 	.word	0x00000003
        /*16cc*/ 	.word	0x00000000
        /*16d0*/ 	.short	0x010a
        /*16d2*/ 	.byte	0x3f
	.zero		1


	//   ....[40]....
        /*16d4*/ 	.word	0x00017a30
        /*16d8*/ 	.word	0x00000003
        /*16dc*/ 	.word	0x00000000
        /*16e0*/ 	.short	0x010a
        /*16e2*/ 	.byte	0x3f
	.zero		1


	//   ....[41]....
        /*16e4*/ 	.word	0x00017a80
        /*16e8*/ 	.word	0x00000004
        /*16ec*/ 	.word	0x00000000
        /*16f0*/ 	.short	0x010a
        /*16f2*/ 	.byte	0x3f
	.zero		1


	//   ....[42]....
        /*16f4*/ 	.word	0x00017b50
        /*16f8*/ 	.word	0x0000000f
        /*16fc*/ 	.word	0x00000050
        /*1700*/ 	.short	0x010a
        /*1702*/ 	.byte	0x3f
	.zero		1


	//   ....[43]....
        /*1704*/ 	.word	0x00017c20
        /*1708*/ 	.word	0x00000004
        /*170c*/ 	.word	0x00000000
        /*1710*/ 	.short	0x010a
        /*1712*/ 	.byte	0x3f
	.zero		1


	//   ....[44]....
        /*1714*/ 	.word	0x00017c70
        /*1718*/ 	.word	0x00000003
        /*171c*/ 	.word	0x00000000
        /*1720*/ 	.short	0x010a
        /*1722*/ 	.byte	0x3f
	.zero		1


	//   ....[45]....
        /*1724*/ 	.word	0x00017cc0
        /*1728*/ 	.word	0x00000003
        /*172c*/ 	.word	0x00000000
        /*1730*/ 	.short	0x010a
        /*1732*/ 	.byte	0x3f
	.zero		1


	//   ....[46]....
        /*1734*/ 	.word	0x00017d10
        /*1738*/ 	.word	0x00000003
        /*173c*/ 	.word	0x00000000
        /*1740*/ 	.short	0x010a
        /*1742*/ 	.byte	0x3f
	.zero		1


	//   ....[47]....
        /*1744*/ 	.word	0x00017d60
        /*1748*/ 	.word	0x00000003
        /*174c*/ 	.word	0x00000000
        /*1750*/ 	.short	0x010a
        /*1752*/ 	.byte	0x3f
	.zero		1


	//   ....[48]....
        /*1754*/ 	.word	0x00017db0
        /*1758*/ 	.word	0x00000003
        /*175c*/ 	.word	0x00000000
        /*1760*/ 	.short	0x010a
        /*1762*/ 	.byte	0x3f
	.zero		1


	//   ....[49]....
        /*1764*/ 	.word	0x00017e00
        /*1768*/ 	.word	0x00000003
        /*176c*/ 	.word	0x00000000
        /*1770*/ 	.short	0x010a
        /*1772*/ 	.byte	0x3f
	.zero		1


	//   ....[50]....
        /*1774*/ 	.word	0x00017e50
        /*1778*/ 	.word	0x00000003
        /*177c*/ 	.word	0x00000000
        /*1780*/ 	.short	0x010a
        /*1782*/ 	.byte	0x3f
	.zero		1


	//   ....[51]....
        /*1784*/ 	.word	0x00017ea0
        /*1788*/ 	.word	0x00000003
        /*178c*/ 	.word	0x00000000
        /*1790*/ 	.short	0x010a
        /*1792*/ 	.byte	0x3f
	.zero		1


	//----- nvinfo : EIATTR_NUM_MBARRIERS
	.align		4
.L_37:
        /*1794*/ 	.byte	0x03, 0x38
        /*1796*/ 	.short	0x0016


	//----- nvinfo : EIATTR_EXIT_INSTR_OFFSETS
	.align		4
        /*1798*/ 	.byte	0x04, 0x1c
        /*179a*/ 	.short	(.L_39 - .L_38)


	//   ....[0]....
.L_38:
        /*179c*/ 	.word	0x00000810


	//   ....[1]....
        /*17a0*/ 	.word	0x00001180


	//   ....[2]....
        /*17a4*/ 	.word	0x00015ed0


	//   ....[3]....
        /*17a8*/ 	.word	0x000165e0


	//   ....[4]....
        /*17ac*/ 	.word	0x00017a20


	//----- nvinfo : EIATTR_MAX_THREADS
	.align		4
.L_39:
        /*17b0*/ 	.byte	0x04, 0x05
        /*17b2*/ 	.short	(.L_41 - .L_40)
.L_40:
        /*17b4*/ 	.word	0x00000180
        /*17b8*/ 	.word	0x00000001
        /*17bc*/ 	.word	0x00000001


	//----- nvinfo : EIATTR_CRS_STACK_SIZE
	.align		4
.L_41:
        /*17c0*/ 	.byte	0x04, 0x1e
        /*17c2*/ 	.short	(.L_43 - .L_42)
.L_42:
        /*17c4*/ 	.word	0x00000000


	//----- nvinfo : EIATTR_CBANK_PARAM_SIZE
	.align		4
.L_43:
        /*17c8*/ 	.byte	0x03, 0x19
        /*17ca*/ 	.short	0x0470


	//----- nvinfo : EIATTR_PARAM_CBANK
	.align		4
        /*17cc*/ 	.byte	0x04, 0x0a
        /*17ce*/ 	.short	(.L_45 - .L_44)
	.align		4
.L_44:
        /*17d0*/ 	.word	index@(.nv.constant0._ZN7cutlass13device_kernelINS_4gemm6kernel13GemmUniversalIN4cute5tupleIJiiiiEEENS1_10collective13CollectiveMmaINS1_34MainloopSm90TmaGmmaWarpSpecializedILi10ENS5_IJNS4_1CILi1EEESB_SB_EEENS1_35KernelTmaWarpSpecializedCooperativeEEENS5_IJNSA_ILi512EEENSA_ILi160EEENSA_ILi32EEEEEEaNS5_IJlSB_lEEEaSJ_NS4_8TiledMMAINS4_8MMA_AtomIJNS4_4SM904GMMA26MMA_64x32x32_S32S8S8_SS_TNEEEENS4_6LayoutINS5_IJNSA_ILi2EEESB_SB_EEENS5_IJSB_NSA_ILi0EEEST_EEEEENS5_IJNS4_10UnderscoreESW_SW_EEEEENS4_13SM90_TMA_LOADENS4_14ComposedLayoutINS4_7SwizzleILi1ELi4ELi3EEENS4_18smem_ptr_flag_bitsILi8EEENSQ_INS5_IJNSA_ILi8EEESH_EEENS5_IJSH_SB_EEEEEEEvNS4_8identityESZ_S19_vS1A_EENS_8epilogue10collective6detail29Sm90TmaWarpSpecializedAdapterINS1D_15DefaultEpilogueIaSJ_SJ_NS1C_6thread17LinearCombinationIaLi1EiiLNS1H_9ScaleType4KindE0ELNS_15FloatRoundStyleE2EaEENS1_15EpilogueDefaultEEEEEvvEEEEvNT_6ParamsE)
        /*17d4*/ 	.short	0x0210
        /*17d6*/ 	.short	0x0470


	//----- nvinfo : EIATTR_SW_WAR
	.align		4
.L_45:
        /*17d8*/ 	.byte	0x04, 0x36
        /*17da*/ 	.short	(.L_47 - .L_46)
.L_46:
        /*17dc*/ 	.word	0x00000008
.L_47:


//--------------------- .nv.callgraph             --------------------------
	.section	.nv.callgraph,"",@"SHT_CUDA_CALLGRAPH"
	.align	4
	.sectionentsize	8
	.align		4
        /*0000*/ 	.word	0x00000000
	.align		4
        /*0004*/ 	.word	0xffffffff
	.align		4
        /*0008*/ 	.word	index@(_ZN7cutlass13device_kernelINS_4gemm6kernel13GemmUniversalIN4cute5tupleIJiiiiEEENS1_10collective13CollectiveMmaINS1_34MainloopSm90TmaGmmaWarpSpecializedILi10ENS5_IJNS4_1CILi1EEESB_SB_EEENS1_35KernelTmaWarpSpecializedCooperativeEEENS5_IJNSA_ILi512EEENSA_ILi160EEENSA_ILi32EEEEEEaNS5_IJlSB_lEEEaSJ_NS4_8TiledMMAINS4_8MMA_AtomIJNS4_4SM904GMMA26MMA_64x32x32_S32S8S8_SS_TNEEEENS4_6LayoutINS5_IJNSA_ILi2EEESB_SB_EEENS5_IJSB_NSA_ILi0EEEST_EEEEENS5_IJNS4_10UnderscoreESW_SW_EEEEENS4_13SM90_TMA_LOADENS4_14ComposedLayoutINS4_7SwizzleILi1ELi4ELi3EEENS4_18smem_ptr_flag_bitsILi8EEENSQ_INS5_IJNSA_ILi8EEESH_EEENS5_IJSH_SB_EEEEEEEvNS4_8identityESZ_S19_vS1A_EENS_8epilogue10collective6detail29Sm90TmaWarpSpecializedAdapterINS1D_15DefaultEpilogueIaSJ_SJ_NS1C_6thread17LinearCombinationIaLi1EiiLNS1H_9ScaleType4KindE0ELNS_15FloatRoundStyleE2EaEENS1_15EpilogueDefaultEEEEEvvEEEEvNT_6ParamsE)
	.align		4
        /*000c*/ 	.word	index@(__assertfail)
	.align		4
        /*0010*/ 	.word	0x00000000
	.align		4
        /*0014*/ 	.word	0xfffffffe
	.align		4
        /*0018*/ 	.word	0x00000000
	.align		4
        /*001c*/ 	.word	0xfffffffd
	.align		4
        /*0020*/ 	.word	0x00000000
	.align		4
        /*0024*/ 	.word	0xfffffffc


//--------------------- .nv.constant4             --------------------------
	.section	.nv.constant4,"a",@progbits
	.align	8
	.align		8
.nv.constant4:
        /*0000*/ 	.dword	__assertfail
	.align		8
        /*0008*/ 	.dword	__unnamed_1
	.align		8
        /*0010*/ 	.dword	_ZN40_INTERNAL_ce75f5e1_4_k_cu_470047ba_120784cuda3std3__45__cpo5beginE
	.align		8
        /*0018*/ 	.dword	_ZN40_INTERNAL_ce75f5e1_4_k_cu_470047ba_120784cuda3std3__45__cpo3endE
	.align		8
        /*0020*/ 	.dword	_ZN40_INTERNAL_ce75f5e1_4_k_cu_470047ba_120784cuda3std3__45__cpo6cbeginE
	.align		8
        /*0028*/ 	.dword	_ZN40_INTERNAL_ce75f5e1_4_k_cu_470047ba_120784cuda3std3__45__cpo4cendE
	.align		8
        /*0030*/ 	.dword	_ZN40_INTERNAL_ce75f5e1_4_k_cu_470047ba_120784cuda3std3__442_GLOBAL__N__ce75f5e1_4_k_cu_470047ba_120786ignoreE
	.align		8
        /*0038*/ 	.dword	_ZN40_INTERNAL_ce75f5e1_4_k_cu_470047ba_120784cuda3std3__419piecewise_constructE
	.align		8
        /*0040*/ 	.dword	_ZN40_INTERNAL_ce75f5e1_4_k_cu_470047ba_120784cuda3std3__48in_placeE
	.align		8
        /*0048*/ 	.dword	_ZN40_INTERNAL_ce75f5e1_4_k_cu_470047ba_120784cuda3std6ranges3__45__cpo4swapE
	.align		8
        /*0050*/ 	.dword	_ZN40_INTERNAL_ce75f5e1_4_k_cu_470047ba_120784cuda3std6ranges3__45__cpo9iter_moveE
	.align		8
        /*0058*/ 	.dword	_ZN40_INTERNAL_ce75f5e1_4_k_cu_470047ba_120784cute7productE
	.align		8
        /*0060*/ 	.dword	_ZN40_INTERNAL_ce75f5e1_4_k_cu_470047ba_120784cute1_E
	.align		8
        /*0068*/ 	.dword	$str$22
	.align		8
        /*0070*/ 	.dword	$str$23


//--------------------- .text._ZN7cutlass13device_kernelINS_4gemm6kernel13GemmUniversalIN4cute5tupleIJiiiiEEENS1_10collective13CollectiveMmaINS1_34MainloopSm90TmaGmmaWarpSpecializedILi10ENS5_IJNS4_1CILi1EEESB_SB_EEENS1_35KernelTmaWarpSpecializedCooperativeEEENS5_IJNSA_ILi512EEENSA_ILi160EEENSA_ILi32EEEEEEaNS5_IJlSB_lEEEaSJ_NS4_8TiledMMAINS4_8MMA_AtomIJNS4_4SM904GMMA26MMA_64x32x32_S32S8S8_SS_TNEEEENS4_6LayoutINS5_IJNSA_ILi2EEESB_SB_EEENS5_IJSB_NSA_ILi0EEEST_EEEEENS5_IJNS4_10UnderscoreESW_SW_EEEEENS4_13SM90_TMA_LOADENS4_14ComposedLayoutINS4_7SwizzleILi1ELi4ELi3EEENS4_18smem_ptr_flag_bitsILi8EEENSQ_INS5_IJNSA_ILi8EEESH_EEENS5_IJSH_SB_EEEEEEEvNS4_8identityESZ_S19_vS1A_EENS_8epilogue10collective6detail29Sm90TmaWarpSpecializedAdapterINS1D_15DefaultEpilogueIaSJ_SJ_NS1C_6thread17LinearCombinationIaLi1EiiLNS1H_9ScaleType4KindE0ELNS_15FloatRoundStyleE2EaEENS1_15EpilogueDefaultEEEEEvvEEEEvNT_6ParamsE --------------------------
	.section	.text._ZN7cutlass13device_kernelINS_4gemm6kernel13GemmUniversalIN4cute5tupleIJiiiiEEENS1_10collective13CollectiveMmaINS1_34MainloopSm90TmaGmmaWarpSpecializedILi10ENS5_IJNS4_1CILi1EEESB_SB_EEENS1_35KernelTmaWarpSpecializedCooperativeEEENS5_IJNSA_ILi512EEENSA_ILi160EEENSA_ILi32EEEEEEaNS5_IJlSB_lEEEaSJ_NS4_8TiledMMAINS4_8MMA_AtomIJNS4_4SM904GMMA26MMA_64x32x32_S32S8S8_SS_TNEEEENS4_6LayoutINS5_IJNSA_ILi2EEESB_SB_EEENS5_IJSB_NSA_ILi0EEEST_EEEEENS5_IJNS4_10UnderscoreESW_SW_EEEEENS4_13SM90_TMA_LOADENS4_14ComposedLayoutINS4_7SwizzleILi1ELi4ELi3EEENS4_18smem_ptr_flag_bitsILi8EEENSQ_INS5_IJNSA_ILi8EEESH_EEENS5_IJSH_SB_EEEEEEEvNS4_8identityESZ_S19_vS1A_EENS_8epilogue10collective6detail29Sm90TmaWarpSpecializedAdapterINS1D_15DefaultEpilogueIaSJ_SJ_NS1C_6thread17LinearCombinationIaLi1EiiLNS1H_9ScaleType4KindE0ELNS_15FloatRoundStyleE2EaEENS1_15EpilogueDefaultEEEEEvvEEEEvNT_6ParamsE,"ax",@progbits
	.align	128
.text._ZN7cutlass13device_kernelINS_4gemm6kernel13GemmUniversalIN4cute5tupleIJiiiiEEENS1_10collective13CollectiveMmaINS1_34MainloopSm90TmaGmmaWarpSpecializedILi10ENS5_IJNS4_1CILi1EEESB_SB_EEENS1_35KernelTmaWarpSpecializedCooperativeEEENS5_IJNSA_ILi512EEENSA_ILi160EEENSA_ILi32EEEEEEaNS5_IJlSB_lEEEaSJ_NS4_8TiledMMAINS4_8MMA_AtomIJNS4_4SM904GMMA26MMA_64x32x32_S32S8S8_SS_TNEEEENS4_6LayoutINS5_IJNSA_ILi2EEESB_SB_EEENS5_IJSB_NSA_ILi0EEEST_EEEEENS5_IJNS4_10UnderscoreESW_SW_EEEEENS4_13SM90_TMA_LOADENS4_14ComposedLayoutINS4_7SwizzleILi1ELi4ELi3EEENS4_18smem_ptr_flag_bitsILi8EEENSQ_INS5_IJNSA_ILi8EEESH_EEENS5_IJSH_SB_EEEEEEEvNS4_8identityESZ_S19_vS1A_EENS_8epilogue10collective6detail29Sm90TmaWarpSpecializedAdapterINS1D_15DefaultEpilogueIaSJ_SJ_NS1C_6thread17LinearCombinationIaLi1EiiLNS1H_9ScaleType4KindE0ELNS_15FloatRoundStyleE2EaEENS1_15EpilogueDefaultEEEEEvvEEEEvNT_6ParamsE:
        .type           _ZN7cutlass13device_kernelINS_4gemm6kernel13GemmUniversalIN4cute5tupleIJiiiiEEENS1_10collective13CollectiveMmaINS1_34MainloopSm90TmaGmmaWarpSpecializedILi10ENS5_IJNS4_1CILi1EEESB_SB_EEENS1_35KernelTmaWarpSpecializedCooperativeEEENS5_IJNSA_ILi512EEENSA_ILi160EEENSA_ILi32EEEEEEaNS5_IJlSB_lEEEaSJ_NS4_8TiledMMAINS4_8MMA_AtomIJNS4_4SM904GMMA26MMA_64x32x32_S32S8S8_SS_TNEEEENS4_6LayoutINS5_IJNSA_ILi2EEESB_SB_EEENS5_IJSB_NSA_ILi0EEEST_EEEEENS5_IJNS4_10UnderscoreESW_SW_EEEEENS4_13SM90_TMA_LOADENS4_14ComposedLayoutINS4_7SwizzleILi1ELi4ELi3EEENS4_18smem_ptr_flag_bitsILi8EEENSQ_INS5_IJNSA_ILi8EEESH_EEENS5_IJSH_SB_EEEEEEEvNS4_8identityESZ_S19_vS1A_EENS_8epilogue10collective6detail29Sm90TmaWarpSpecializedAdapterINS1D_15DefaultEpilogueIaSJ_SJ_NS1C_6thread17LinearCombinationIaLi1EiiLNS1H_9ScaleType4KindE0ELNS_15FloatRoundStyleE2EaEENS1_15EpilogueDefaultEEEEEvvEEEEvNT_6ParamsE,@function
        .size           _ZN7cutlass13device_kernelINS_4gemm6kernel13GemmUniversalIN4cute5tupleIJiiiiEEENS1_10collective13CollectiveMmaINS1_34MainloopSm90TmaGmmaWarpSpecializedILi10ENS5_IJNS4_1CILi1EEESB_SB_EEENS1_35KernelTmaWarpSpecializedCooperativeEEENS5_IJNSA_ILi512EEENSA_ILi160EEENSA_ILi32EEEEEEaNS5_IJlSB_lEEEaSJ_NS4_8TiledMMAINS4_8MMA_AtomIJNS4_4SM904GMMA26MMA_64x32x32_S32S8S8_SS_TNEEEENS4_6LayoutINS5_IJNSA_ILi2EEESB_SB_EEENS5_IJSB_NSA_ILi0EEEST_EEEEENS5_IJNS4_10UnderscoreESW_SW_EEEEENS4_13SM90_TMA_LOADENS4_14ComposedLayoutINS4_7SwizzleILi1ELi4ELi3EEENS4_18smem_ptr_flag_bitsILi8EEENSQ_INS5_IJNSA_ILi8EEESH_EEENS5_IJSH_SB_EEEEEEEvNS4_8identityESZ_S19_vS1A_EENS_8epilogue10collective6detail29Sm90TmaWarpSpecializedAdapterINS1D_15DefaultEpilogueIaSJ_SJ_NS1C_6thread17LinearCombinationIaLi1EiiLNS1H_9ScaleType4KindE0ELNS_15FloatRoundStyleE2EaEENS1_15EpilogueDefaultEEEEEvvEEEEvNT_6ParamsE,(.L_x_243 - _ZN7cutlass13device_kernelINS_4gemm6kernel13GemmUniversalIN4cute5tupleIJiiiiEEENS1_10collective13CollectiveMmaINS1_34MainloopSm90TmaGmmaWarpSpecializedILi10ENS5_IJNS4_1CILi1EEESB_SB_EEENS1_35KernelTmaWarpSpecializedCooperativeEEENS5_IJNSA_ILi512EEENSA_ILi160EEENSA_ILi32EEEEEEaNS5_IJlSB_lEEEaSJ_NS4_8TiledMMAINS4_8MMA_AtomIJNS4_4SM904GMMA26MMA_64x32x32_S32S8S8_SS_TNEEEENS4_6LayoutINS5_IJNSA_ILi2EEESB_SB_EEENS5_IJSB_NSA_ILi0EEEST_EEEEENS5_IJNS4_10UnderscoreESW_SW_EEEEENS4_13SM90_TMA_LOADENS4_14ComposedLayoutINS4_7SwizzleILi1ELi4ELi3EEENS4_18smem_ptr_flag_bitsILi8EEENSQ_INS5_IJNSA_ILi8EEESH_EEENS5_IJSH_SB_EEEEEEEvNS4_8identityESZ_S19_vS1A_EENS_8epilogue10collective6detail29Sm90TmaWarpSpecializedAdapterINS1D_15DefaultEpilogueIaSJ_SJ_NS1C_6thread17LinearCombinationIaLi1EiiLNS1H_9ScaleType4KindE0ELNS_15FloatRoundStyleE2EaEENS1_15EpilogueDefaultEEEEEvvEEEEvNT_6ParamsE)
        .other          _ZN7cutlass13device_kernelINS_4gemm6kernel13GemmUniversalIN4cute5tupleIJiiiiEEENS1_10collective13CollectiveMmaINS1_34MainloopSm90TmaGmmaWarpSpecializedILi10ENS5_IJNS4_1CILi1EEESB_SB_EEENS1_35KernelTmaWarpSpecializedCooperativeEEENS5_IJNSA_ILi512EEENSA_ILi160EEENSA_ILi32EEEEEEaNS5_IJlSB_lEEEaSJ_NS4_8TiledMMAINS4_8MMA_AtomIJNS4_4SM904GMMA26MMA_64x32x32_S32S8S8_SS_TNEEEENS4_6LayoutINS5_IJNSA_ILi2EEESB_SB_EEENS5_IJSB_NSA_ILi0EEEST_EEEEENS5_IJNS4_10UnderscoreESW_SW_EEEEENS4_13SM90_TMA_LOADENS4_14ComposedLayoutINS4_7SwizzleILi1ELi4ELi3EEENS4_18smem_ptr_flag_bitsILi8EEENSQ_INS5_IJNSA_ILi8EEESH_EEENS5_IJSH_SB_EEEEEEEvNS4_8identityESZ_S19_vS1A_EENS_8epilogue10collective6detail29Sm90TmaWarpSpecializedAdapterINS1D_15DefaultEpilogueIaSJ_SJ_NS1C_6thread17LinearCombinationIaLi1EiiLNS1H_9ScaleType4KindE0ELNS_15FloatRoundStyleE2EaEENS1_15EpilogueDefaultEEEEEvvEEEEvNT_6ParamsE,@"STO_CUDA_ENTRY STV_DEFAULT"
_ZN7cutlass13device_kernelINS_4gemm6kernel13GemmUniversalIN4cute5tupleIJiiiiEEENS1_10collective13CollectiveMmaINS1_34MainloopSm90TmaGmmaWarpSpecializedILi10ENS5_IJNS4_1CILi1EEESB_SB_EEENS1_35KernelTmaWarpSpecializedCooperativeEEENS5_IJNSA_ILi512EEENSA_ILi160EEENSA_ILi32EEEEEEaNS5_IJlSB_lEEEaSJ_NS4_8TiledMMAINS4_8MMA_AtomIJNS4_4SM904GMMA26MMA_64x32x32_S32S8S8_SS_TNEEEENS4_6LayoutINS5_IJNSA_ILi2EEESB_SB_EEENS5_IJSB_NSA_ILi0EEEST_EEEEENS5_IJNS4_10UnderscoreESW_SW_EEEEENS4_13SM90_TMA_LOADENS4_14ComposedLayoutINS4_7SwizzleILi1ELi4ELi3EEENS4_18smem_ptr_flag_bitsILi8EEENSQ_INS5_IJNSA_ILi8EEESH_EEENS5_IJSH_SB_EEEEEEEvNS4_8identityESZ_S19_vS1A_EENS_8epilogue10collective6detail29Sm90TmaWarpSpecializedAdapterINS1D_15DefaultEpilogueIaSJ_SJ_NS1C_6thread17LinearCombinationIaLi1EiiLNS1H_9ScaleType4KindE0ELNS_15FloatRoundStyleE2EaEENS1_15EpilogueDefaultEEEEEvvEEEEvNT_6ParamsE:
[----:B------:R-:W0:Y:S02]  /*0000*/  LDC R1, c[0x0][0x28] ;  /* 0x00000a00ff017b82 */ /* 0x000e240000000800 */
[----:B0-----:R-:W-:Y:S01]  /*0010*/  VIADD R1, R1, 0xfffffd38 ;  /* 0xfffffd3801017836 */ /* 0x001fe20000000000 */
[----:B------:R-:W0:Y:S01]  /*0020*/  S2R R2, SR_TID.X ;  /* 0x0000000000027919 */ /* 0x000e220000002100 */
[----:B------:R-:W-:Y:S01]  /*0030*/  ELECT P0, URZ, PT ;  /* 0x00000000003f782f */ /* 0x000fe20003800000 */
[----:B------:R-:W-:Y:S01]  /*0040*/  BSSY B0, `(.L_x_0) ;  /* 0x0000015000007945 */ /* 0x000fe20003800000 */
[--C-:B0-----:R-:W-:Y:S02]  /*0050*/  SHF.R.U32.HI R0, RZ, 0x5, R2.reuse ;  /* 0x00000005ff007819 */ /* 0x101fe40000011602 */
[----:B------:R-:W-:-:S03]  /*0060*/  SHF.R.U32.HI R2, RZ, 0x7, R2 ;  /* 0x00000007ff027819 */ /* 0x000fc60000011602 */
[----:B------:R-:W0:Y:S04]  /*0070*/  SHFL.IDX PT, R3, R0, RZ, 0x1f ;  /* 0x00001fff00037589 */ /* 0x000e2800000e0000 */
[----:B------:R-:W1:Y:S01]  /*0080*/  SHFL.IDX PT, R2, R2, RZ, 0x1f ;  /* 0x00001fff02027589 */ /* 0x000e6200000e0000 */
[----:B0-----:R-:W-:Y:S02]  /*0090*/  R2UR UR10, R3 ;  /* 0x00000000030a72ca */ /* 0x001fe400000e0000 */
[----:B-1----:R-:W-:-:S11]  /*00a0*/  R2UR UR5, R2 ;  /* 0x00000000020572ca */ /* 0x002fd600000e0000 */
[----:B------:R-:W-:Y:S02]  /*00b0*/  USHF.R.S32.HI UR4, URZ, 0x1f, UR10 ;  /* 0x0000001f3f047899 */ /* 0x000fe4000801140a */
[----:B------:R-:W-:Y:S02]  /*00c0*/  ISETP.NE.OR P0, PT, RZ, UR10, !P0 ;  /* 0x0000000aff007c0c */ /* 0x000fe4000c705670 */
[----:B------:R-:W-:-:S04]  /*00d0*/  ULEA.HI UR4, UR4, UR10, URZ, 0x2 ;  /* 0x0000000a04047291 */ /* 0x000fc8000f8f103f */
[----:B------:R-:W-:-:S04]  /*00e0*/  ULOP3.LUT UR4, UR4, 0xfffffffc, URZ, 0xc0, !UPT ;  /* 0xfffffffc04047892 */ /* 0x000fc8000f8ec03f */
[----:B------:R-:W-:-:S03]  /*00f0*/  UIADD3 UR10, UR10, -UR4, URZ ;  /* 0x800000040a0a7290 */ /* 0x000fc6000fffe03f */
[----:B------:R-:W-:Y:S09]  /*0100*/  @P0 BRA `(.L_x_1) ;  /* 0x0000000000200947 */ /* 0x000ff20003800000 */
[----:B------:R-:W-:Y:S02]  /*0110*/  ULDC.64 UR6, c[0x0][0x198] ;  /* 0x0000660000067ab9 */ /* 0x000fe40000000a00 */
[----:B------:R-:W-:Y:S02]  /*0120*/  UIADD3 UR8, UP0, UR6, 0xf0, URZ ;  /* 0x000000f006087890 */ /* 0x000fe4000ff1e03f */
[----:B------:R-:W-:Y:S02]  /*0130*/  UIADD3 UR6, UP1, UR6, 0x1f0, URZ ;  /* 0x000001f006067890 */ /* 0x000fe4000ff3e03f */
[----:B------:R-:W-:Y:S02]  /*0140*/  UIADD3.X UR9, URZ, UR7, URZ, UP0, !UPT ;  /* 0x000000073f097290 */ /* 0x000fe400087fe43f */
[----:B------:R-:W-:-:S07]  /*0150*/  UIADD3.X UR7, URZ, UR7, URZ, UP1, !UPT ;  /* 0x000000073f077290 */ /* 0x000fce0008ffe43f */
[----:B------:R0:W-:Y:S02]  /*0160*/  UTMACCTL.PF [UR8] ;  /* 0x00000000080079b9 */ /* 0x0001e40008040000 */
[----:B------:R0:W-:Y:S02]  /*0170*/  UTMACCTL.PF [UR6] ;  /* 0x00000000060079b9 */ /* 0x0001e40008040000 */
[----:B0-----:R-:W-:Y:S01]  /*0180*/  NOP ;  /* 0x0000000000007918 */ /* 0x001fe20000000000 */
.L_x_1:
[----:B------:R-:W-:Y:S05]  /*0190*/  BSYNC B0 ;  /* 0x0000000000007941 */ /* 0x000fea0003800000 */
.L_x_0:
[----:B------:R-:W0:Y:S01]  /*01a0*/  SHFL.IDX PT, R2, R0, RZ, 0x1f ;  /* 0x00001fff00027589 */ /* 0x000e2200000e0000 */
[----:B------:R-:W-:Y:S01]  /*01b0*/  UISETP.NE.AND UP0, UPT, UR10, 0x3, UPT ;  /* 0x000000030a00788c */ /* 0x000fe2000bf05270 */
[----:B------:R-:W-:Y:S01]  /*01c0*/  ISETP.NE.AND P1, PT, RZ, UR5, PT ;  /* 0x00000005ff007c0c */ /* 0x000fe2000bf25270 */
[----:B------:R-:W-:Y:S02]  /*01d0*/  UIADD3 UR18, UR5, -0x1, URZ ;  /* 0xffffffff05127890 */ /* 0x000fe4000fffe03f */
[----:B------:R-:W-:Y:S02]  /*01e0*/  UISETP.EQ.OR UP0, UPT, UR10, URZ, !UP0 ;  /* 0x0000003f0a00728c */ /* 0x000fe4000c702670 */
[----:B------:R-:W-:Y:S02]  /*01f0*/  UISETP.GE.U32.AND UP1, UPT, UR18, 0x2, UPT ;  /* 0x000000021200788c */ /* 0x000fe4000bf26070 */
[----:B------:R-:W-:-:S04]  /*0200*/  UISETP.EQ.AND UP0, UPT, UR5, URZ, UP0 ;  /* 0x0000003f0500728c */ /* 0x000fc80008702270 */
[----:B------:R-:W-:-:S04]  /*0210*/  USEL UR37, URZ, 0x1, !UP0 ;  /* 0x000000013f257887 */ /* 0x000fc8000c000000 */
[----:B------:R-:W-:Y:S01]  /*0220*/  USEL UR37, UR37, 0x2, UP1 ;  /* 0x0000000225257887 */ /* 0x000fe20008800000 */
[----:B0-----:R-:W-:-:S13]  /*0230*/  ISETP.NE.AND P0, PT, R2, RZ, PT ;  /* 0x000000ff0200720c */ /* 0x001fda0003f05270 */
[----:B------:R-:W-:Y:S05]  /*0240*/  @P0 BRA `(.L_x_2) ;  /* 0x0000000000940947 */ /* 0x000fea0003800000 */
[----:B------:R-:W-:Y:S01]  /*0250*/  ELECT P0, URZ, PT ;  /* 0x00000000003f782f */ /* 0x000fe20003800000 */
[----:B------:R-:W-:-:S12]  /*0260*/  BSSY B0, `(.L_x_2) ;  /* 0x0000023000007945 */ /* 0x000fd80003800000 */
[----:B------:R-:W-:Y:S05]  /*0270*/  @!P0 BRA `(.L_x_3) ;  /* 0x0000000000848947 */ /* 0x000fea0003800000 */
[----:B------:R-:W0:Y:S01]  /*0280*/  S2UR UR8, SR_CgaCtaId ;  /* 0x00000000000879c3 */ /* 0x000e220000008800 */
[----:B------:R-:W-:Y:S01]  /*0290*/  UMOV UR4, 0x400 ;  /* 0x0000040000047882 */ /* 0x000fe20000000000 */
[----:B------:R-:W-:Y:S01]  /*02a0*/  UMOV UR5, 0x1 ;  /* 0x0000000100057882 */ /* 0x000fe20000000000 */
[----:B------:R-:W-:Y:S02]  /*02b0*/  UMOV UR6, 0x100 ;  /* 0x0000010000067882 */ /* 0x000fe40000000000 */
[----:B------:R-:W-:-:S04]  /*02c0*/  UIADD3 UR6, -UR6, 0x100000, URZ ;  /* 0x0010000006067890 */ /* 0x000fc8000fffe13f */
[----:B------:R-:W-:Y:S02]  /*02d0*/  USHF.L.U32 UR7, UR6, 0xb, URZ ;  /* 0x0000000b06077899 */ /* 0x000fe4000800063f */
[----:B------:R-:W-:Y:S02]  /*02e0*/  USHF.L.U32 UR6, UR6, 0x1, URZ ;  /* 0x0000000106067899 */ /* 0x000fe4000800063f */
[----:B0-----:R-:W-:Y:S02]  /*02f0*/  ULEA UR8, UR8, UR4, 0x18 ;  /* 0x0000000408087291 */ /* 0x001fe4000f8ec03f */
[----:B------:R-:W-:-:S04]  /*0300*/  UIADD3 UR4, -UR5, 0x100000, URZ ;  /* 0x0010000005047890 */ /* 0x000fc8000fffe13f */
[----:B------:R-:W-:Y:S02]  /*0310*/  USHF.L.U32 UR5, UR4, 0xb, URZ ;  /* 0x0000000b04057899 */ /* 0x000fe4000800063f */
[----:B------:R-:W-:Y:S01]  /*0320*/  USHF.L.U32 UR4, UR4, 0x1, URZ ;  /* 0x0000000104047899 */ /* 0x000fe2000800063f */
[----:B------:R-:W0:Y:S11]  /*0330*/  FENCE.VIEW.ASYNC.S ;  /* 0x00000000000073c6 */ /* 0x000e360000000000 */
[----:B0-----:R0:W1:Y:S01]  /*0340*/  SYNCS.EXCH.64 URZ, [UR8], UR4 ;  /* 0x00000004083f75b2 */ /* 0x0010620008000100 */
[----:B------:R0:W2:Y:S01]  /*0350*/  SYNCS.EXCH.64 URZ, [UR8+0x50], UR6 ;  /* 0x00005006083f75b2 */ /* 0x0000a20008000100 */
[----:B------:R0:W3:Y:S01]  /*0360*/  SYNCS.EXCH.64 URZ, [UR8+0x8], UR4 ;  /* 0x00000804083f75b2 */ /* 0x0000e20008000100 */
[----:B------:R0:W4:Y:S01]  /*0370*/  SYNCS.EXCH.64 URZ, [UR8+0x58], UR6 ;  /* 0x00005806083f75b2 */ /* 0x0001220008000100 */
[----:B------:R0:W0:Y:S01]  /*0380*/  SYNCS.EXCH.64 URZ, [UR8+0x10], UR4 ;  /* 0x00001004083f75b2 */ /* 0x0000220008000100 */
        /* <DEDUP_REMOVED lines=15> */
[----:B------:R-:W-:Y:S01]  /*0480*/  NOP ;  /* 0x0000000000007918 */ /* 0x000fe20000000000 */
.L_x_3:
[----:B0-----:R-:W-:Y:S05]  /*0490*/  BSYNC B0 ;  /* 0x0000000000007941 */ /* 0x001fea0003800000 */
.L_x_2:
[----:B------:R-:W0:Y:S01]  /*04a0*/  SHFL.IDX PT, R0, R0, RZ, 0x1f ;  /* 0x00001fff00007589 */ /* 0x000e2200000e0000 */
[----:B------:R-:W-:Y:S01]  /*04b0*/  ELECT P0, URZ, PT ;  /* 0x00000000003f782f */ /* 0x000fe20003800000 */
[----:B------:R-:W5:Y:S01]  /*04c0*/  S2UR UR17, SR_CTAID.Y ;  /* 0x00000000001179c3 */ /* 0x000f620000002600 */
[----:B------:R-:W-:Y:S01]  /*04d0*/  ULDC UR5, c[0x0][0x65c] ;  /* 0x0001970000057ab9 */ /* 0x000fe20000000800 */
[----:B------:R-:W-:Y:S01]  /*04e0*/  UMOV UR12, 0x20 ;  /* 0x00000020000c7882 */ /* 0x000fe20000000000 */
[----:B------:R-:W-:Y:S01]  /*04f0*/  UISETP.NE.AND UP2, UPT, UR5, 0x1, UPT ;  /* 0x000000010500788c */ /* 0x000fe2000bf45270 */
[----:B------:R-:W-:Y:S01]  /*0500*/  NOP ;  /* 0x0000000000007918 */ /* 0x000fe20000000000 */
[----:B------:R-:W-:Y:S02]  /*0510*/  NOP ;  /* 0x0000000000007918 */ /* 0x000fe40000000000 */
[----:B------:R-:W-:Y:S01]  /*0520*/  UP2UR UR38, UPR, URZ, 0x4 ;  /* 0x000000043f267883 */ /* 0x000fe20008000000 */
[----:B------:R-:W1:Y:S01]  /*0530*/  S2UR UR4, SR_CTAID.X ;  /* 0x00000000000479c3 */ /* 0x000e620000002500 */
[----:B------:R-:W-:-:S02]  /*0540*/  PLOP3.LUT P2, PT, PT, PT, UP2, 0x80, 0x0 ;  /* 0x000000000000781c */ /* 0x000fc40003f4f028 */
[----:B------:R-:W-:Y:S02]  /*0550*/  PLOP3.LUT P4, PT, PT, PT, UP2, 0x80, 0x0 ;  /* 0x000000000000781c */ /* 0x000fe40003f8f028 */
[----:B------:R-:W-:Y:S01]  /*0560*/  PLOP3.LUT P3, PT, PT, PT, UP2, 0x80, 0x0 ;  /* 0x000000000000781c */ /* 0x000fe20003f6f028 */
[----:B------:R-:W-:Y:S01]  /*0570*/  @UP2 ULDC UR14, c[0x0][0x10] ;  /* 0x00000400000e2ab9 */ /* 0x000fe20000000800 */
[----:B------:R-:W-:Y:S01]  /*0580*/  @UP2 UMOV UR9, URZ ;  /* 0x0000003f00092c82 */ /* 0x000fe20008000000 */
[----:B------:R-:W-:Y:S01]  /*0590*/  @!UP2 ULDC UR11, c[0x0][0xc] ;  /* 0x00000300000baab9 */ /* 0x000fe20000000800 */
[----:B0-----:R-:W-:Y:S01]  /*05a0*/  ISETP.NE.OR P0, PT, R0, RZ, !P0 ;  /* 0x000000ff0000720c */ /* 0x001fe20004705670 */
[----:B-----5:R-:W-:Y:S02]  /*05b0*/  @UP2 UMOV UR7, UR17 ;  /* 0x0000001100072c82 */ /* 0x020fe40008000000 */
[----:B------:R-:W-:Y:S01]  /*05c0*/  @UP2 UMOV UR8, UR7 ;  /* 0x0000000700082c82 */ /* 0x000fe20008000000 */
[----:B------:R-:W-:Y:S01]  /*05d0*/  @!UP2 UMOV UR7, UR17 ;  /* 0x000000110007ac82 */ /* 0x000fe20008000000 */
[----:B-1----:R-:W-:-:S08]  /*05e0*/  @UP2 UIMAD.WIDE.U32 UR14, UR4, UR14, UR8 ;  /* 0x0000000e040e22a5 */ /* 0x002fd0000f8e0008 */
[----:B------:R-:W-:Y:S01]  /*05f0*/  VOTEU.ALL UP0, P0 ;  /* 0x00000000003f7886 */ /* 0x000fe20000000000 */
[----:B------:R-:W-:Y:S01]  /*0600*/  VOTEU.ALL UP1, P0 ;  /* 0x00000000003f7886 */ /* 0x000fe20000020000 */
[----:B------:R-:W-:-:S03]  /*0610*/  IMAD.U32 R2, RZ, RZ, UR14 ;  /* 0x0000000eff027e24 */ /* 0x000fc6000f8e00ff */
[----:B------:R-:W0:Y:S01]  /*0620*/  @!UP0 S2UR UR6, SR_CgaCtaId ;  /* 0x00000000000689c3 */ /* 0x000e220000008800 */
[----:B------:R-:W-:Y:S01]  /*0630*/  @!UP0 UMOV UR5, 0x400 ;  /* 0x0000040000058882 */ /* 0x000fe20000000000 */
[----:B------:R-:W-:-:S04]  /*0640*/  @!UP0 UIADD3 UR12, -UR12, 0x100000, URZ ;  /* 0x001000000c0c8890 */ /* 0x000fc8000fffe13f */
[----:B------:R-:W-:Y:S02]  /*0650*/  @!UP0 USHF.L.U32 UR13, UR12, 0xb, URZ ;  /* 0x0000000b0c0d8899 */ /* 0x000fe4000800063f */
[----:B------:R-:W-:Y:S01]  /*0660*/  @!UP0 USHF.L.U32 UR12, UR12, 0x1, URZ ;  /* 0x000000010c0c8899 */ /* 0x000fe2000800063f */
[----:B------:R-:W-:Y:S01]  /*0670*/  IMAD.U32 R3, RZ, RZ, UR15 ;  /* 0x0000000fff037e24 */ /* 0x000fe2000f8e00ff */
[----:B0-----:R-:W-:Y:S01]  /*0680*/  @!UP0 ULEA UR16, UR6, UR5, 0x18 ;  /* 0x0000000506108291 */ /* 0x001fe2000f8ec03f */
[----:B------:R-:W-:Y:S01]  /*0690*/  VOTEU.ALL UP0, P0 ;  /* 0x00000000003f7886 */ /* 0x000fe20000000000 */
[----:B------:R-:W-:Y:S01]  /*06a0*/  PLOP3.LUT P0, PT, PT, PT, UP2, 0x80, 0x0 ;  /* 0x000000000000781c */ /* 0x000fe20003f0f028 */
[----:B------:R-:W-:Y:S01]  /*06b0*/  UMOV UR5, URZ ;  /* 0x0000003f00057c82 */ /* 0x000fe20008000000 */
[----:B------:R-:W-:Y:S01]  /*06c0*/  @UP2 UMOV UR6, URZ ;  /* 0x0000003f00062c82 */ /* 0x000fe20008000000 */
[----:B------:R-:W-:Y:S02]  /*06d0*/  @!UP2 UIMAD.WIDE.U32 UR8, UR11, UR7, UR4 ;  /* 0x000000070b08a2a5 */ /* 0x000fe4000f8e0004 */
[----:B------:R-:W-:-:S04]  /*06e0*/  @UP2 UIADD3 UR6, UR15, UR6, URZ ;  /* 0x000000060f062290 */ /* 0x000fc8000fffe03f */
[----:B------:R-:W-:Y:S01]  /*06f0*/  IMAD.U32 R5, RZ, RZ, UR9 ;  /* 0x00000009ff057e24 */ /* 0x000fe2000f8e00ff */
[----:B------:R-:W0:Y:S02]  /*0700*/  FENCE.VIEW.ASYNC.S ;  /* 0x00000000000073c6 */ /* 0x000e240000000000 */
[----:B0-----:R0:W2:Y:S01]  /*0710*/  @!UP0 SYNCS.EXCH.64 URZ, [UR16+0xb0], UR12 ;  /* 0x0000b00c103f85b2 */ /* 0x0010a20008000100 */
[----:B------:R-:W-:Y:S02]  /*0720*/  @P2 IMAD.U32 R6, RZ, RZ, UR6 ;  /* 0x00000006ff062e24 */ /* 0x000fe4000f8e00ff */
[----:B------:R-:W-:Y:S02]  /*0730*/  @P0 IMAD.MOV.U32 R7, RZ, RZ, R2 ;  /* 0x000000ffff070224 */ /* 0x000fe400078e0002 */
[----:B------:R-:W-:Y:S02]  /*0740*/  IMAD.U32 R2, RZ, RZ, UR8 ;  /* 0x00000008ff027e24 */ /* 0x000fe4000f8e00ff */
[----:B------:R-:W-:-:S02]  /*0750*/  @!P4 IMAD.MOV.U32 R6, RZ, RZ, R5 ;  /* 0x000000ffff06c224 */ /* 0x000fc400078e0005 */
[----:B------:R-:W-:Y:S02]  /*0760*/  @!P3 IMAD.MOV.U32 R7, RZ, RZ, R2 ;  /* 0x000000ffff07b224 */ /* 0x000fe400078e0002 */
[----:B------:R-:W-:Y:S01]  /*0770*/  IMAD.U32 R3, RZ, RZ, UR9 ;  /* 0x00000009ff037e24 */ /* 0x000fe2000f8e00ff */
[----:B------:R0:W-:Y:S01]  /*0780*/  STL [R1+0x1d0], R6 ;  /* 0x0001d00601007387 */ /* 0x0001e20000100800 */
[----:B------:R-:W-:-:S03]  /*0790*/  IMAD.U32 R4, RZ, RZ, UR8 ;  /* 0x00000008ff047e24 */ /* 0x000fc6000f8e00ff */
[----:B------:R0:W-:Y:S01]  /*07a0*/  STL [R1+0x1d4], R7 ;  /* 0x0001d40701007387 */ /* 0x0001e20000100800 */
[----:B------:R0:W2:Y:S01]  /*07b0*/  @!UP1 SYNCS.EXCH.64 URZ, [UR16+0xb8], UR12 ;  /* 0x0000b80c103f95b2 */ /* 0x0000a20008000100 */
[----:B------:R-:W-:Y:S01]  /*07c0*/  NOP ;  /* 0x0000000000007918 */ /* 0x000fe20000000000 */
[----:B--234-:R-:W-:Y:S06]  /*07d0*/  BAR.SYNC.DEFER_BLOCKING 0x0 ;  /* 0x0000000000007b1d */ /* 0x01cfec0000010000 */
[----:B------:R-:W-:Y:S05]  /*07e0*/  @!P1 BRA `(.L_x_4) ;  /* 0x0000015400bc9947 */ /* 0x000fea0003800000 */
[----:B------:R-:W-:-:S06]  /*07f0*/  UISETP.GT.U32.AND UP0, UPT, UR18, 0x1, UPT ;  /* 0x000000011200788c */ /* 0x000fcc000bf04070 */
[----:B------:R-:W-:-:S13]  /*0800*/  PLOP3.LUT P0, PT, PT, PT, UP0, 0x80, 0x0 ;  /* 0x000000000000781c */ /* 0x000fda0003f0f008 */
[----:B0-----:R-:W-:Y:S05]  /*0810*/  @P0 EXIT ;  /* 0x000000000000094d */ /* 0x001fea0003800000 */
[----:B------:R-:W-:Y:S01]  /*0820*/  ULDC.64 UR8, c[0x0][0x650] ;  /* 0x0001940000087ab9 */ /* 0x000fe20000000a00 */
[----:B------:R-:W-:Y:S01]  /*0830*/  UMOV UR49, 0xffffffff ;  /* 0xffffffff00317882 */ /* 0x000fe20000000000 */
[----:B------:R-:W-:Y:S01]  /*0840*/  ISETP.GE.U32.AND P0, PT, R7, UR8, PT ;  /* 0x0000000807007c0c */ /* 0x000fe2000bf06070 */
[----:B------:R-:W-:Y:S01]  /*0850*/  UMOV UR48, 0xffffffff ;  /* 0xffffffff00307882 */ /* 0x000fe20000000000 */
[----:B------:R-:W-:Y:S01]  /*0860*/  UMOV UR47, 0xffffffff ;  /* 0xffffffff002f7882 */ /* 0x000fe20000000000 */
[----:B------:R-:W-:Y:S02]  /*0870*/  PRMT R0, RZ, 0x7610, R0 ;  /* 0x00007610ff007816 */ /* 0x000fe40000000000 */
[----:B------:R-:W-:-:S13]  /*0880*/  ISETP.GE.U32.AND.EX P0, PT, R6, UR9, PT, P0 ;  /* 0x0000000906007c0c */ /* 0x000fda000bf06100 */
[----:B------:R-:W-:Y:S05]  /*0890*/  @P0 BRA `(.L_x_5) ;  /* 0x0000000400800947 */ /* 0x000fea0003800000 */
[----:B------:R-:W-:Y:S01]  /*08a0*/  I2FP.F32.U32 R0, UR4 ;  /* 0x0000000400007c45 */ /* 0x000fe20008201000 */
[----:B------:R-:W-:Y:S01]  /*08b0*/  ULDC.64 UR16, c[0x0][0x628] ;  /* 0x00018a0000107ab9 */ /* 0x000fe20000000a00 */
[----:B------:R-:W-:Y:S01]  /*08c0*/  ULDC UR6, c[0x0][0x150] ;  /* 0x0000540000067ab9 */ /* 0x000fe20000000800 */
[----:B------:R-:W-:Y:S01]  /*08d0*/  ISETP.NE.U32.AND P0, PT, RZ, UR16, PT ;  /* 0x00000010ff007c0c */ /* 0x000fe2000bf05070 */
[----:B------:R-:W-:Y:S01]  /*08e0*/  ULDC UR15, c[0x0][0x630] ;  /* 0x00018c00000f7ab9 */ /* 0x000fe20000000800 */
[----:B------:R-:W-:Y:S01]  /*08f0*/  FMUL R0, R0, UR6 ;  /* 0x0000000600007c20 */ /* 0x000fe20008400000 */
[----:B------:R-:W-:Y:S01]  /*0900*/  R2UR UR18, R7 ;  /* 0x00000000071272ca */ /* 0x000fe200000e0000 */
[----:B------:R-:W-:Y:S01]  /*0910*/  ULDC UR20, c[0x0][0x154] ;  /* 0x0000550000147ab9 */ /* 0x000fe20000000800 */
[----:B------:R-:W-:Y:S01]  /*0920*/  ISETP.NE.AND.EX P0, PT, RZ, UR17, PT, P0 ;  /* 0x00000011ff007c0c */ /* 0x000fe2000bf05300 */
[----:B------:R0:W1:Y:S01]  /*0930*/  F2I.U32.TRUNC.NTZ R2, R0 ;  /* 0x0000000000027305 */ /* 0x000062000020f000 */
[----:B------:R-:W-:-:S02]  /*0940*/  R2UR UR19, R6 ;  /* 0x00000000061372ca */ /* 0x000fc400000e0000 */
[----:B------:R-:W-:Y:S02]  /*0950*/  R2UR UR8, R7 ;  /* 0x00000000070872ca */ /* 0x000fe400000e0000 */
[----:B------:R-:W-:-:S07]  /*0960*/  R2UR UR9, R6 ;  /* 0x00000000060972ca */ /* 0x000fce00000e0000 */
[----:B0-----:R-:W-:Y:S08]  /*0970*/  @!P0 BRA `(.L_x_6) ;  /* 0x0000000000308947 */ /* 0x001ff00003800000 */
[----:B------:R-:W-:Y:S01]  /*0980*/  R2UR UR8, R7 ;  /* 0x00000000070872ca */ /* 0x000fe200000e0000 */
[----:B------:R-:W-:Y:S01]  /*0990*/  ULDC UR6, c[0x0][0x634] ;  /* 0x00018d0000067ab9 */ /* 0x000fe20000000800 */
[----:B------:R-:W-:-:S11]  /*09a0*/  R2UR UR14, R6 ;  /* 0x00000000060e72ca */ /* 0x000fd600000e0000 */
[----:B------:R-:W-:-:S04]  /*09b0*/  UIADD3 UR6, UP0, UR8, UR6, URZ ;  /* 0x0000000608067290 */ /* 0x000fc8000ff1e03f */
[----:B------:R-:W-:-:S04]  /*09c0*/  UIADD3.X UR14, URZ, UR14, URZ, UP0, !UPT ;  /* 0x0000000e3f0e7290 */ /* 0x000fc800087fe43f */
[----:B------:R-:W-:-:S04]  /*09d0*/  UIMAD.WIDE.U32 UR8, UR14, UR16, URZ ;  /* 0x000000100e0872a5 */ /* 0x000fc8000f8e003f */
[----:B------:R-:W-:Y:S02]  /*09e0*/  UIMAD.WIDE.U32 UR10, UP0, UR6, UR17, UR8 ;  /* 0x00000011060a72a5 */ /* 0x000fe4000f800008 */
[----:B------:R-:W-:Y:S02]  /*09f0*/  UIMAD.WIDE.U32 UR8, UR6, UR16, URZ ;  /* 0x00000010060872a5 */ /* 0x000fe4000f8e003f */
[----:B------:R-:W-:Y:S02]  /*0a00*/  UIADD3.X UR13, URZ, URZ, URZ, UP0, !UPT ;  /* 0x0000003f3f0d7290 */ /* 0x000fe400087fe43f */
[----:B------:R-:W-:Y:S01]  /*0a10*/  UIADD3 URZ, UP0, UR9, UR10, URZ ;  /* 0x0000000a093f7290 */ /* 0x000fe2000ff1e03f */
[----:B------:R-:W-:-:S03]  /*0a20*/  UMOV UR12, UR11 ;  /* 0x0000000b000c7c82 */ /* 0x000fc60008000000 */
[----:B------:R-:W-:-:S12]  /*0a30*/  UIMAD.WIDE.U32.X UR8, UR14, UR17, UR12, UP0 ;  /* 0x000000110e0872a5 */ /* 0x000fd800080e040c */
.L_x_6:
[----:B------:R-:W-:Y:S01]  /*0a40*/  USHF.R.U64 UR47, UR8, UR15, UR9 ;  /* 0x0000000f082f7299 */ /* 0x000fe20008001209 */
[----:B------:R-:W-:Y:S01]  /*0a50*/  I2FP.F32.U32 R0, UR7 ;  /* 0x0000000700007c45 */ /* 0x000fe20008201000 */
[----:B------:R-:W-:Y:S01]  /*0a60*/  USHF.R.U32.HI UR5, URZ, UR15, UR9 ;  /* 0x0000000f3f057299 */ /* 0x000fe20008011609 */
[----:B-1----:R-:W-:Y:S01]  /*0a70*/  R2UR UR12, R2 ;  /* 0x00000000020c72ca */ /* 0x002fe200000e0000 */
[----:B------:R-:W-:Y:S02]  /*0a80*/  UIADD3 UR6, UP0, URZ, -UR47, URZ ;  /* 0x8000002f3f067290 */ /* 0x000fe4000ff1e03f */
[----:B------:R-:W-:Y:S01]  /*0a90*/  FMUL R0, R0, UR20 ;  /* 0x0000001400007c20 */ /* 0x000fe20008400000 */
[----:B------:R-:W-:Y:S01]  /*0aa0*/  ULDC.64 UR8, c[0x0][0x620] ;  /* 0x0001880000087ab9 */ /* 0x000fe20000000a00 */
[----:B------:R-:W-:Y:S01]  /*0ab0*/  UIADD3.X UR5, URZ, ~UR5, URZ, UP0, !UPT ;  /* 0x800000053f057290 */ /* 0x000fe200087fe43f */
[----:B------:R-:W-:Y:S01]  /*0ac0*/  UMOV UR10, UR18 ;  /* 0x00000012000a7c82 */ /* 0x000fe20008000000 */
[----:B------:R-:W-:-:S02]  /*0ad0*/  UMOV UR11, UR19 ;  /* 0x00000013000b7c82 */ /* 0x000fc40008000000 */
[----:B------:R-:W-:Y:S01]  /*0ae0*/  UIMAD UR5, UR5, UR8, URZ ;  /* 0x00000008050572a4 */ /* 0x000fe2000f8e023f */
[----:B------:R-:W0:Y:S01]  /*0af0*/  F2I.U32.TRUNC.NTZ R0, R0 ;  /* 0x0000000000007305 */ /* 0x000e22000020f000 */
[----:B------:R-:W-:Y:S02]  /*0b00*/  UIMAD.WIDE.U32 UR10, UR6, UR8, UR10 ;  /* 0x00000008060a72a5 */ /* 0x000fe4000f8e000a */
[----:B------:R-:W-:Y:S01]  /*0b10*/  UIMAD UR6, UR6, UR9, UR5 ;  /* 0x00000009060672a4 */ /* 0x000fe2000f8e0205 */
[----:B------:R-:W-:Y:S01]  /*0b20*/  ULDC UR21, c[0x0][0x658] ;  /* 0x0001960000157ab9 */ /* 0x000fe20000000800 */
[----:B------:R-:W-:Y:S02]  /*0b30*/  UMOV UR19, 0xffffffff ;  /* 0xffffffff00137882 */ /* 0x000fe40000000000 */
[----:B------:R-:W-:Y:S01]  /*0b40*/  UIADD3 UR6, UR11, UR6, URZ ;  /* 0x000000060b067290 */ /* 0x000fe2000fffe03f */
[----:B------:R-:W-:Y:S01]  /*0b50*/  ULDC UR15, c[0x0][0x618] ;  /* 0x00018600000f7ab9 */ /* 0x000fe20000000800 */
[----:B------:R-:W-:Y:S01]  /*0b60*/  ULDC.64 UR8, c[0x0][0x640] ;  /* 0x0001900000087ab9 */ /* 0x000fe20000000a00 */
[----:B------:R-:W-:Y:S01]  /*0b70*/  USHF.L.U32 UR11, UR19, UR21, URZ ;  /* 0x00000015130b7299 */ /* 0x000fe2000800063f */
[----:B------:R-:W-:Y:S01]  /*0b80*/  ISETP.NE.U32.AND P0, PT, RZ, UR8, PT ;  /* 0x00000008ff007c0c */ /* 0x000fe2000bf05070 */
[----:B------:R-:W-:-:S02]  /*0b90*/  USHF.R.U64 UR19, UR10, UR15, UR6 ;  /* 0x0000000f0a137299 */ /* 0x000fc40008001206 */
[----:B------:R-:W-:Y:S01]  /*0ba0*/  USHF.R.U32.HI UR10, URZ, UR15, UR6 ;  /* 0x0000000f3f0a7299 */ /* 0x000fe20008011606 */
[----:B0-----:R-:W-:Y:S01]  /*0bb0*/  R2UR UR14, R0 ;  /* 0x00000000000e72ca */ /* 0x001fe200000e0000 */
[----:B------:R-:W-:Y:S01]  /*0bc0*/  ULDC UR17, c[0x0][0x608] ;  /* 0x0001820000117ab9 */ /* 0x000fe20000000800 */
[----:B------:R-:W-:Y:S01]  /*0bd0*/  ISETP.NE.AND.EX P0, PT, RZ, UR9, PT, P0 ;  /* 0x00000009ff007c0c */ /* 0x000fe2000bf05300 */
[----:B------:R-:W-:Y:S02]  /*0be0*/  USHF.R.U64 UR23, UR19, UR17, UR10 ;  /* 0x0000001113177299 */ /* 0x000fe4000800120a */
[----:B------:R-:W-:Y:S01]  /*0bf0*/  USHF.R.U32.HI UR10, URZ, UR17, UR10 ;  /* 0x000000113f0a7299 */ /* 0x000fe2000801160a */
[----:B------:R-:W-:Y:S01]  /*0c00*/  UMOV UR16, 0x1 ;  /* 0x0000000100107882 */ /* 0x000fe20000000000 */
[----:B------:R-:W-:Y:S02]  /*0c10*/  UIADD3 UR12, -UR12, URZ, URZ ;  /* 0x0000003f0c0c7290 */ /* 0x000fe4000fffe13f */
[----:B------:R-:W-:-:S02]  /*0c20*/  USHF.R.U64 UR24, UR23, UR21, UR10 ;  /* 0x0000001517187299 */ /* 0x000fc4000800120a */
[----:B------:R-:W-:Y:S01]  /*0c30*/  USHF.L.U32 UR6, UR16, UR21, URZ ;  /* 0x0000001510067299 */ /* 0x000fe2000800063f */
[----:B------:R-:W-:Y:S01]  /*0c40*/  ULDC UR13, c[0x0][0x144] ;  /* 0x00005100000d7ab9 */ /* 0x000fe20000000800 */
[----:B------:R-:W-:Y:S01]  /*0c50*/  ULDC UR5, c[0x0][0x600] ;  /* 0x0001800000057ab9 */ /* 0x000fe20000000800 */
[----:B------:R-:W-:Y:S02]  /*0c60*/  ULOP3.LUT UR16, URZ, UR11, URZ, 0x33, !UPT ;  /* 0x0000000b3f107292 */ /* 0x000fe4000f8e333f */
[----:B------:R-:W-:Y:S02]  /*0c70*/  USHF.R.U32.HI UR11, URZ, UR21, UR10 ;  /* 0x000000153f0b7299 */ /* 0x000fe4000801160a */
[----:B------:R-:W-:Y:S02]  /*0c80*/  UIADD3 UR18, UR5, -0x1, URZ ;  /* 0xffffffff05127890 */ /* 0x000fe4000fffe03f */
[----:B------:R-:W-:Y:S02]  /*0c90*/  UIADD3 UR20, -UR14, URZ, URZ ;  /* 0x0000003f0e147290 */ /* 0x000fe4000fffe13f */
[----:B------:R-:W-:Y:S01]  /*0ca0*/  UIMAD UR4, UR13, UR12, UR4 ;  /* 0x0000000c0d0472a4 */ /* 0x000fe2000f8e0204 */
[----:B------:R-:W-:Y:S01]  /*0cb0*/  ULDC UR25, c[0x0][0x148] ;  /* 0x0000520000197ab9 */ /* 0x000fe20000000800 */
[----:B------:R-:W-:Y:S01]  /*0cc0*/  ULDC UR21, c[0x0][0x648] ;  /* 0x0001920000157ab9 */ /* 0x000fe20000000800 */
[----:B------:R-:W-:Y:S01]  /*0cd0*/  ULDC UR22, c[0x0][0x638] ;  /* 0x00018e0000167ab9 */ /* 0x000fe20000000800 */
[----:B------:R-:W-:Y:S01]  /*0ce0*/  UMOV UR10, UR24 ;  /* 0x00000018000a7c82 */ /* 0x000fe20008000000 */
[----:B------:R-:W-:Y:S07]  /*0cf0*/  @!P0 BRA `(.L_x_7) ;  /* 0x0000000000308947 */ /* 0x000fee0003800000 */
[----:B------:R-:W-:Y:S02]  /*0d00*/  ULDC UR14, c[0x0][0x64c] ;  /* 0x00019300000e7ab9 */ /* 0x000fe40000000800 */
        /* <DEDUP_REMOVED lines=8> */
[----:B------:R-:W-:-:S07]  /*0d90*/  UIMAD.WIDE.U32.X UR8, UR17, UR9, UR14, UP0 ;  /* 0x00000009110872a5 */ /* 0x000fce00080e040e */
[----:B------:R-:W-:Y:S01]  /*0da0*/  UMOV UR10, UR8 ;  /* 0x00000008000a7c82 */ /* 0x000fe20008000000 */
[----:B------:R-:W-:-:S05]  /*0db0*/  UMOV UR11, UR9 ;  /* 0x00000009000b7c82 */ /* 0x000fca0008000000 */
.L_x_7:
[----:B------:R-:W-:Y:S01]  /*0dc0*/  UISETP.NE.AND UP0, UPT, UR38, URZ, UPT ;  /* 0x0000003f2600728c */ /* 0x000fe2000bf05270 */
[----:B------:R-:W-:Y:S01]  /*0dd0*/  IMAD.MOV.U32 R0, RZ, RZ, 0x1 ;  /* 0x00000001ff007424 */ /* 0x000fe200078e00ff */
[----:B------:R-:W-:Y:S02]  /*0de0*/  USHF.R.U64 UR8, UR10, UR21, UR11 ;  /* 0x000000150a087299 */ /* 0x000fe4000800120b */
[----:B------:R-:W-:Y:S02]  /*0df0*/  ULOP3.LUT UR16, UR23, UR16, URZ, 0xc0, !UPT ;  /* 0x0000001017107292 */ /* 0x000fe4000f8ec03f */
[----:B------:R-:W-:Y:S02]  /*0e00*/  ULOP3.LUT UR18, UR19, UR18, URZ, 0xc0, !UPT ;  /* 0x0000001213127292 */ /* 0x000fe4000f8ec03f */
[----:B------:R-:W-:-:S03]  /*0e10*/  UIMAD UR16, UR6, UR8, UR16 ;  /* 0x00000008061072a4 */ /* 0x000fc6000f8e0210 */
[----:B------:R-:W-:Y:S02]  /*0e20*/  @UP0 UIMAD UR4, UR25, UR20, UR7 ;  /* 0x00000014190402a4 */ /* 0x000fe4000f8e0207 */
[----:B------:R-:W-:-:S04]  /*0e30*/  UIADD3 UR7, -UR8, URZ, URZ ;  /* 0x0000003f08077290 */ /* 0x000fc8000fffe13f */
[----:B------:R-:W-:-:S03]  /*0e40*/  UIMAD UR6, UR7, UR22, UR24 ;  /* 0x00000016070672a4 */ /* 0x000fc6000f8e0218 */
[----:B------:R-:W-:Y:S01]  /*0e50*/  ULDC UR7, c[0x0][0x610] ;  /* 0x0001840000077ab9 */ /* 0x000fe20000000800 */
[----:B------:R-:W-:Y:S02]  /*0e60*/  UIMAD UR6, UR6, UR5, UR18 ;  /* 0x00000005060672a4 */ /* 0x000fe4000f8e0212 */
[----:B------:R-:W-:-:S04]  /*0e70*/  UIMAD UR4, UR16, UR7, UR4 ;  /* 0x00000007100472a4 */ /* 0x000fc8000f8e0204 */
[----:B------:R-:W-:Y:S02]  /*0e80*/  USEL UR48, UR6, UR4, !UP0 ;  /* 0x0000000406307287 */ /* 0x000fe4000c000000 */
[----:B------:R-:W-:-:S12]  /*0e90*/  USEL UR49, UR4, UR6, !UP0 ;  /* 0x0000000604317287 */ /* 0x000fd8000c000000 */
.L_x_5:
[----:B------:R-:W-:-:S08]  /*0ea0*/  NOP ;  /* 0x0000000000007918 */ /* 0x000fd00000000000 */
[----:B------:R-:W0:Y:S02]  /*0eb0*/  USETMAXREG.TRY_ALLOC.CTAPOOL UP0, 0xf0 ;  /* 0x000000f0000079c8 */ /* 0x000e240008000600 */
[----:B0-----:R-:W-:-:S13]  /*0ec0*/  PLOP3.LUT P0, PT, PT, PT, UP0, 0x80, 0x0 ;  /* 0x000000000000781c */ /* 0x001fda0003f0f008 */
[----:B------:R-:W-:Y:S05]  /*0ed0*/  @!P0 BRA `(.L_x_5) ;  /* 0xfffffffc00f08947 */ /* 0x000fea000383ffff */
[----:B------:R-:W-:Y:S01]  /*0ee0*/  ULDC.64 UR4, c[0x0][0x598] ;  /* 0x0001660000047ab9 */ /* 0x000fe20000000a00 */
[----:B------:R-:W-:Y:S01]  /*0ef0*/  ULDC.64 UR50, c[0x0][0x208] ;  /* 0x0000820000327ab9 */ /* 0x000fe20000000a00 */
[----:B------:R-:W-:-:S04]  /*0f00*/  ISETP.NE.U32.AND P0, PT, RZ, UR4, PT ;  /* 0x00000004ff007c0c */ /* 0x000fc8000bf05070 */
[----:B------:R-:W-:-:S13]  /*0f10*/  ISETP.NE.AND.EX P0, PT, RZ, UR5, PT, P0 ;  /* 0x00000005ff007c0c */ /* 0x000fda000bf05300 */
[----:B------:R-:W-:Y:S05]  /*0f20*/  @!P0 BRA `(.L_x_8) ;  /* 0x00000000001c8947 */ /* 0x000fea0003800000 */
[----:B------:R-:W0:Y:S02]  /*0f30*/  LDC.64 R2, c[0x0][0x598] ;  /* 0x00016600ff027b82 */ /* 0x000e240000000a00 */
[----:B0-----:R-:W2:Y:S02]  /*0f40*/  LDG.E.64 R2, desc[UR50][R2.64] ;  /* 0x0000003202027981 */ /* 0x001ea4000c1e1b00 */
[----:B--2---:R-:W-:-:S04]  /*0f50*/  ISETP.NE.U32.AND P0, PT, R2, RZ, PT ;  /* 0x000000ff0200720c */ /* 0x004fc80003f05070 */
[----:B------:R-:W-:-:S13]  /*0f60*/  ISETP.NE.AND.EX P0, PT, R3, RZ, PT, P0 ;  /* 0x000000ff0300720c */ /* 0x000fda0003f05300 */
[----:B------:R-:W-:Y:S05]  /*0f70*/  @!P0 BRA `(.L_x_8) ;  /* 0x0000000000088947 */ /* 0x000fea0003800000 */
[----:B------:R0:W5:Y:S01]  /*0f80*/  LD.E R17, desc[UR50][R2.64] ;  /* 0x0000003202117980 */ /* 0x000162000c101900 */
[----:B------:R-:W-:Y:S05]  /*0f90*/  BRA `(.L_x_9) ;  /* 0x0000000000247947 */ /* 0x000fea0003800000 */
.L_x_8:
[----:B------:R-:W-:Y:S02]  /*0fa0*/  ULDC.64 UR4, c[0x0][0x588] ;  /* 0x0001620000047ab9 */ /* 0x000fe40000000a00 */
[----:B------:R-:W-:-:S04]  /*0fb0*/  ISETP.NE.U32.AND P0, PT, RZ, UR4, PT ;  /* 0x00000004ff007c0c */ /* 0x000fc8000bf05070 */
[----:B------:R-:W-:-:S13]  /*0fc0*/  ISETP.NE.AND.EX P0, PT, RZ, UR5, PT, P0 ;  /* 0x00000005ff007c0c */ /* 0x000fda000bf05300 */
[----:B------:R-:W-:Y:S05]  /*0fd0*/  @!P0 BRA `(.L_x_10) ;  /* 0x00000000000c8947 */ /* 0x000fea0003800000 */
[----:B------:R-:W0:Y:S02]  /*0fe0*/  LDC.64 R2, c[0x0][0x588] ;  /* 0x00016200ff027b82 */ /* 0x000e240000000a00 */
[----:B0-----:R1:W5:Y:S01]  /*0ff0*/  LDG.E R17, desc[UR50][R2.64] ;  /* 0x0000003202117981 */ /* 0x001362000c1e1900 */
[----:B------:R-:W-:Y:S05]  /*1000*/  BRA `(.L_x_9) ;  /* 0x0000000000087947 */ /* 0x000fea0003800000 */
.L_x_10:
[----:B------:R-:W-:Y:S02]  /*1010*/  ULDC UR4, c[0x0][0x580] ;  /* 0x0001600000047ab9 */ /* 0x000fe40000000800 */
[----:B------:R-:W-:-:S07]  /*1020*/  IMAD.U32 R17, RZ, RZ, UR4 ;  /* 0x00000004ff117e24 */ /* 0x000fce000f8e00ff */
.L_x_9:
[----:B------:R-:W-:Y:S02]  /*1030*/  ULDC.64 UR4, c[0x0][0x5a0] ;  /* 0x0001680000047ab9 */ /* 0x000fe40000000a00 */
[----:B------:R-:W-:-:S04]  /*1040*/  ISETP.NE.U32.AND P0, PT, RZ, UR4, PT ;  /* 0x00000004ff007c0c */ /* 0x000fc8000bf05070 */
[----:B------:R-:W-:-:S13]  /*1050*/  ISETP.NE.AND.EX P0, PT, RZ, UR5, PT, P0 ;  /* 0x00000005ff007c0c */ /* 0x000fda000bf05300 */
[----:B------:R-:W-:Y:S05]  /*1060*/  @!P0 BRA `(.L_x_11) ;  /* 0x00000000001c8947 */ /* 0x000fea0003800000 */
[----:B01----:R-:W0:Y:S02]  /*1070*/  LDC.64 R2, c[0x0][0x5a0] ;  /* 0x00016800ff027b82 */ /* 0x003e240000000a00 */
[----:B0-----:R-:W2:Y:S02]  /*1080*/  LDG.E.64 R2, desc[UR50][R2.64] ;  /* 0x0000003202027981 */ /* 0x001ea4000c1e1b00 */
[----:B--2---:R-:W-:-:S04]  /*1090*/  ISETP.NE.U32.AND P0, PT, R2, RZ, PT ;  /* 0x000000ff0200720c */ /* 0x004fc80003f05070 */
[----:B------:R-:W-:-:S13]  /*10a0*/  ISETP.NE.AND.EX P0, PT, R3, RZ, PT, P0 ;  /* 0x000000ff0300720c */ /* 0x000fda0003f05300 */
[----:B------:R-:W-:Y:S05]  /*10b0*/  @!P0 BRA `(.L_x_11) ;  /* 0x0000000000088947 */ /* 0x000fea0003800000 */
[----:B------:R0:W5:Y:S01]  /*10c0*/  LD.E R18, desc[UR50][R2.64] ;  /* 0x0000003202127980 */ /* 0x000162000c101900 */
[----:B------:R-:W-:Y:S05]  /*10d0*/  BRA `(.L_x_12) ;  /* 0x0000000000247947 */ /* 0x000fea0003800000 */
.L_x_11:
[----:B------:R-:W-:Y:S02]  /*10e0*/  ULDC.64 UR4, c[0x0][0x590] ;  /* 0x0001640000047ab9 */ /* 0x000fe40000000a00 */
[----:B------:R-:W-:-:S04]  /*10f0*/  ISETP.NE.U32.AND P0, PT, RZ, UR4, PT ;  /* 0x00000004ff007c0c */ /* 0x000fc8000bf05070 */
[----:B------:R-:W-:-:S13]  /*1100*/  ISETP.NE.AND.EX P0, PT, RZ, UR5, PT, P0 ;  /* 0x00000005ff007c0c */ /* 0x000fda000bf05300 */
[----:B------:R-:W-:Y:S05]  /*1110*/  @!P0 BRA `(.L_x_13) ;  /* 0x00000000000c8947 */ /* 0x000fea0003800000 */
[----:B------:R-:W2:Y:S02]  /*1120*/  LDC.64 R18, c[0x0][0x590] ;  /* 0x00016400ff127b82 */ /* 0x000ea40000000a00 */
[----:B--2---:R2:W5:Y:S01]  /*1130*/  LDG.E R18, desc[UR50][R18.64] ;  /* 0x0000003212127981 */ /* 0x004562000c1e1900 */
[----:B------:R-:W-:Y:S05]  /*1140*/  BRA `(.L_x_12) ;  /* 0x0000000000087947 */ /* 0x000fea0003800000 */
.L_x_13:
[----:B------:R-:W-:Y:S02]  /*1150*/  ULDC UR4, c[0x0][0x584] ;  /* 0x0001610000047ab9 */ /* 0x000fe40000000800 */
[----:B------:R-:W-:-:S07]  /*1160*/  IMAD.U32 R18, RZ, RZ, UR4 ;  /* 0x00000004ff127e24 */ /* 0x000fce000f8e00ff */
.L_x_12:
[----:B------:R-:W-:-:S13]  /*1170*/  LOP3.LUT P0, RZ, R0, 0xff, RZ, 0xc0, !PT ;  /* 0x000000ff00ff7812 */ /* 0x000fda000780c0ff */
[----:B------:R-:W-:Y:S05]  /*1180*/  @!P0 EXIT ;  /* 0x000000000000894d */ /* 0x000fea0003800000 */
[----:B------:R-:W-:Y:S01]  /*1190*/  ULDC UR4, c[0x0][0x28c] ;  /* 0x0000a30000047ab9 */ /* 0x000fe20000000800 */
[----:B------:R-:W-:Y:S01]  /*11a0*/  ULDC.64 UR44, c[0x0][0x5c8] ;  /* 0x00017200002c7ab9 */ /* 0x000fe20000000a00 */
[----:B------:R-:W-:Y:S02]  /*11b0*/  UIADD3 UR4, UR4, 0x1f, URZ ;  /* 0x0000001f04047890 */ /* 0x000fe4000fffe03f */
[----:B------:R-:W-:Y:S02]  /*11c0*/  USHF.L.U64.HI UR39, UR44, 0x7, UR45 ;  /* 0x000000072c277899 */ /* 0x000fe4000801022d */
[----:B------:R-:W-:Y:S02]  /*11d0*/  USHF.R.S32.HI UR5, URZ, 0x1f, UR4 ;  /* 0x0000001f3f057899 */ /* 0x000fe40008011404 */
[----:B------:R-:W-:Y:S02]  /*11e0*/  USHF.L.U32 UR40, UR44, 0x7, URZ ;  /* 0x000000072c287899 */ /* 0x000fe4000800063f */
[----:B------:R-:W-:-:S02]  /*11f0*/  ULEA.HI UR5, UR5, UR4, URZ, 0x5 ;  /* 0x0000000405057291 */ /* 0x000fc4000f8f283f */
[----:B------:R-:W-:Y:S02]  /*1200*/  USHF.L.U64.HI UR41, UR44, 0x3, UR45 ;  /* 0x000000032c297899 */ /* 0x000fe4000801022d */
[----:B------:R-:W-:Y:S02]  /*1210*/  USHF.L.U32 UR42, UR44, 0x3, URZ ;  /* 0x000000032c2a7899 */ /* 0x000fe4000800063f */
[----:B------:R-:W-:Y:S02]  /*1220*/  USHF.L.U64.HI UR43, UR44, 0x8, UR45 ;  /* 0x000000082c2b7899 */ /* 0x000fe4000801022d */
[----:B------:R-:W-:Y:S02]  /*1230*/  USHF.L.U32 UR44, UR44, 0x8, URZ ;  /* 0x000000082c2c7899 */ /* 0x000fe4000800063f */
[----:B------:R-:W-:Y:S01]  /*1240*/  USHF.R.S32.HI UR46, URZ, 0x5, UR5 ;  /* 0x000000053f2e7899 */ /* 0x000fe20008011405 */
[----:B------:R-:W-:Y:S01]  /*1250*/  UMOV UR45, URZ ;  /* 0x0000003f002d7c82 */ /* 0x000fe20008000000 */
[----:B------:R-:W-:-:S10]  /*1260*/  UMOV UR36, URZ ;  /* 0x0000003f00247c82 */ /* 0x000fd40008000000 */
.L_x_195:
[----:B------:R-:W3:Y:S01]  /*1270*/  S2R R0, SR_TID.X ;  /* 0x0000000000007919 */ /* 0x000ee20000002100 */
[----:B------:R-:W4:Y:S01]  /*1280*/  S2UR UR7, SR_CgaCtaId ;  /* 0x00000000000779c3 */ /* 0x000f220000008800 */
[----:B------:R-:W-:Y:S02]  /*1290*/  UMOV UR6, 0x400 ;  /* 0x0000040000067882 */ /* 0x000fe40000000000 */
[----:B----4-:R-:W-:Y:S01]  /*12a0*/  ULEA UR6, UR7, UR6, 0x18 ;  /* 0x0000000607067291 */ /* 0x010fe2000f8ec03f */
[----:B---3--:R-:W-:-:S04]  /*12b0*/  LOP3.LUT R0, R0, 0x80, RZ, 0xc0, !PT ;  /* 0x0000008000007812 */ /* 0x008fc800078ec0ff */
[----:B------:R-:W-:-:S06]  /*12c0*/  SHF.R.U32.HI R0, RZ, 0x7, R0 ;  /* 0x00000007ff007819 */ /* 0x000fcc0000011600 */
[----:B------:R-:W3:Y:S02]  /*12d0*/  SHFL.IDX PT, R0, R0, RZ, 0x1f ;  /* 0x00001fff00007589 */ /* 0x000ee400000e0000 */
[----:B---3--:R-:W-:-:S13]  /*12e0*/  R2UR UR4, R0 ;  /* 0x00000000000472ca */ /* 0x008fda00000e0000 */
[----:B------:R-:W-:-:S04]  /*12f0*/  ULEA.HI UR5, UR4, UR4, URZ, 0x1 ;  /* 0x0000000404057291 */ /* 0x000fc8000f8f083f */
[----:B------:R-:W-:-:S04]  /*1300*/  ULOP3.LUT UR5, UR5, 0x1ffffe, URZ, 0xc0, !UPT ;  /* 0x001ffffe05057892 */ /* 0x000fc8000f8ec03f */
[----:B------:R-:W-:-:S03]  /*1310*/  UIADD3 UR5, UR4, -UR5, URZ ;  /* 0x8000000504057290 */ /* 0x000fc6000fffe03f */
[----:B------:R-:W-:Y:S01]  /*1320*/  ULDC UR4, c[0x0][0x28c] ;  /* 0x0000a30000047ab9 */ /* 0x000fe20000000800 */
[----:B------:R-:W-:Y:S01]  /*1330*/  ULEA UR5, UR5, UR6, 0xb ;  /* 0x0000000605057291 */ /* 0x000fe2000f8e583f */
[----:B------:R-:W-:-:S03]  /*1340*/  ISETP.LT.AND P0, PT, RZ, UR4, PT ;  /* 0x00000004ff007c0c */ /* 0x000fc6000bf01270 */
[----:B------:R-:W-:-:S04]  /*1350*/  UIADD3 UR5, UR5, 0x180, URZ ;  /* 0x0000018005057890 */ /* 0x000fc8000fffe03f */
[----:B------:R-:W-:-:S04]  /*1360*/  USHF.R.U32.HI UR5, URZ, 0x4, UR5 ;  /* 0x000000043f057899 */ /* 0x000fc80008011605 */
[----:B------:R-:W-:Y:S02]  /*1370*/  ULOP3.LUT UR52, UR5, 0x3fff, URZ, 0xc0, !UPT ;  /* 0x00003fff05347892 */ /* 0x000fe4000f8ec03f */
[----:B0----5:R-:W-:Y:S10]  /*1380*/  @P0 BRA `(.L_x_14) ;  /* 0x0000000000400947 */ /* 0x021ff40003800000 */
[----:B------:R-:W-:Y:S01]  /*1390*/  MOV R0, 0x0 ;  /* 0x0000000000007802 */ /* 0x000fe20000000f00 */
[----:B------:R-:W-:Y:S01]  /*13a0*/  ULDC.64 UR4, c[0x4][0x68] ;  /* 0x01001a0000047ab9 */ /* 0x000fe20000000a00 */
[----:B------:R-:W-:Y:S01]  /*13b0*/  ULDC.64 UR6, c[0x4][0x8] ;  /* 0x0100020000067ab9 */ /* 0x000fe20000000a00 */
[----:B------:R-:W-:Y:S01]  /*13c0*/  IMAD.U32 R4, RZ, RZ, UR4 ;  /* 0x00000004ff047e24 */ /* 0x000fe2000f8e00ff */
[----:B01----:R0:W1:Y:S01]  /*13d0*/  LDC.64 R2, c[0x4][R0] ;  /* 0x0100000000027b82 */ /* 0x0030620000000a00 */
[----:B------:R-:W-:Y:S01]  /*13e0*/  IMAD.U32 R5, RZ, RZ, UR5 ;  /* 0x00000005ff057e24 */ /* 0x000fe2000f8e00ff */
[----:B------:R-:W-:Y:S01]  /*13f0*/  ULDC.64 UR4, c[0x4][0x70] ;  /* 0x01001c0000047ab9 */ /* 0x000fe20000000a00 */
[----:B------:R-:W-:Y:S02]  /*1400*/  IMAD.U32 R10, RZ, RZ, UR6 ;  /* 0x00000006ff0a7e24 */ /* 0x000fe4000f8e00ff */
[----:B------:R-:W-:Y:S02]  /*1410*/  IMAD.U32 R6, RZ, RZ, UR4 ;  /* 0x00000004ff067e24 */ /* 0x000fe4000f8e00ff */
[----:B------:R-:W-:-:S02]  /*1420*/  IMAD.U32 R7, RZ, RZ, UR5 ;  /* 0x00000005ff077e24 */ /* 0x000fc4000f8e00ff */
[----:B------:R-:W-:Y:S02]  /*1430*/  IMAD.U32 R11, RZ, RZ, UR7 ;  /* 0x00000007ff0b7e24 */ /* 0x000fe4000f8e00ff */
[----:B------:R-:W-:Y:S02]  /*1440*/  IMAD.MOV.U32 R8, RZ, RZ, 0x1e1 ;  /* 0x000001e1ff087424 */ /* 0x000fe400078e00ff */
[----:B------:R-:W-:Y:S02]  /*1450*/  IMAD.MOV.U32 R12, RZ, RZ, 0x1 ;  /* 0x00000001ff0c7424 */ /* 0x000fe400078e00ff */
[----:B0-----:R-:W-:-:S07]  /*1460*/  IMAD.MOV.U32 R13, RZ, RZ, RZ ;  /* 0x000000ffff0d7224 */ /* 0x001fce00078e00ff */
[----:B------:R-:W-:-:S07]  /*1470*/  LEPC R20, `(.L_x_14) ;  /* 0x000000001014794e */ /* 0x000fce0000000000 */
[----:B-12--5:R-:W-:Y:S05]  /*1480*/  CALL.ABS.NOINC R2 ;  /* 0x0000000002007343 */ /* 0x026fea0003c00000 */
.L_x_14:
[----:B------:R-:W-:-:S06]  /*1490*/  ULOP3.LUT UR4, UR37, 0x1, URZ, 0xfc, !UPT ;  /* 0x0000000125047892 */ /* 0x000fcc000f8efc3f */
[----:B------:R-:W-:-:S05]  /*14a0*/  IMAD.U32 R0, RZ, RZ, UR4 ;  /* 0x00000004ff007e24 */ /* 0x000fca000f8e00ff */
[----:B------:R-:W-:-:S13]  /*14b0*/  ISETP.NE.AND P0, PT, R0, 0x3, PT ;  /* 0x000000030000780c */ /* 0x000fda0003f05270 */
[----:B------:R-:W-:Y:S05]  /*14c0*/  @!P0 BRA `(.L_x_15) ;  /* 0x0000000000048947 */ /* 0x000fea0003800000 */
[----:B------:R-:W-:Y:S01]  /*14d0*/  BPT.TRAP 0x1 ;  /* 0x000000040000795c */ /* 0x000fe20000300000 */
.L_x_15:
[----:B------:R-:W3:Y:S01]  /*14e0*/  S2UR UR5, SR_CgaCtaId ;  /* 0x00000000000579c3 */ /* 0x000ee20000008800 */
[----:B------:R-:W-:Y:S01]  /*14f0*/  UMOV UR4, 0x400 ;  /* 0x0000040000047882 */ /* 0x000fe20000000000 */
[----:B01----:R-:W-:Y:S02]  /*1500*/  IMAD.U32 R2, RZ, RZ, UR45 ;  /* 0x0000002dff027e24 */ /* 0x003fe4000f8e00ff */
[----:B------:R-:W-:-:S03]  /*1510*/  IMAD.U32 R3, RZ, RZ, UR36 ;  /* 0x00000024ff037e24 */ /* 0x000fc6000f8e00ff */
[----:B------:R-:W-:Y:S01]  /*1520*/  SHF.L.U32 R2, R2, 0x1f, RZ ;  /* 0x0000001f02027819 */ /* 0x000fe200000006ff */
[----:B---3--:R-:W-:-:S06]  /*1530*/  ULEA UR4, UR5, UR4, 0x18 ;  /* 0x0000000405047291 */ /* 0x008fcc000f8ec03f */
[----:B------:R-:W-:-:S04]  /*1540*/  IMAD.U32 R0, RZ, RZ, UR4 ;  /* 0x00000004ff007e24 */ /* 0x000fc8000f8e00ff */
[----:B------:R-:W-:-:S04]  /*1550*/  IMAD R3, R3, 0x8, R0 ;  /* 0x0000000803037824 */ /* 0x000fc800078e0200 */
[----:B------:R0:W1:Y:S01]  /*1560*/  SYNCS.PHASECHK.TRANS64.TRYWAIT P1, [R3+URZ], R2 ;  /* 0x00000002030075a7 */ /* 0x000062000802017f */
[----:B------:R-:W-:Y:S05]  /*1570*/  @!P0 BRA `(.L_x_16) ;  /* 0x0000000000048947 */ /* 0x000fea0003800000 */
[----:B------:R-:W-:Y:S01]  /*1580*/  BPT.TRAP 0x1 ;  /* 0x000000040000795c */ /* 0x000fe20000300000 */
.L_x_16:
[----:B-1----:R-:W-:Y:S05]  /*1590*/  @P1 BRA `(.L_x_17) ;  /* 0x0000000000081947 */ /* 0x002fea0003800000 */
[----:B------:R-:W1:Y:S02]  /*15a0*/  SYNCS.PHASECHK.TRANS64.TRYWAIT P1, [R3+URZ], R2 ;  /* 0x00000002030075a7 */ /* 0x000e64000802017f */
[----:B-1----:R-:W-:Y:S05]  /*15b0*/  @!P1 BRA `(.L_x_18) ;  /* 0x00000164001c9947 */ /* 0x002fea0003800000 */
.L_x_17:
[----:B------:R-:W-:-:S04]  /*15c0*/  UISETP.LT.AND UP0, UPT, UR46, 0x1, UPT ;  /* 0x000000012e00788c */ /* 0x000fc8000bf01270 */
[----:B------:R-:W-:-:S06]  /*15d0*/  USEL UR4, UR46, 0x1, UP0 ;  /* 0x000000012e047887 */ /* 0x000fcc0008000000 */
[----:B01----:R-:W-:Y:S01]  /*15e0*/  IMAD.U32 R3, RZ, RZ, UR4 ;  /* 0x00000004ff037e24 */ /* 0x003fe2000f8e00ff */
[----:B------:R-:W-:Y:S05]  /*15f0*/  WARPSYNC.ALL ;  /* 0x0000000000007948 */ /* 0x000fea0003800000 */
[----:B------:R-:W-:-:S04]  /*1600*/  IADD3 R3, -R3, UR46, RZ ;  /* 0x0000002e03037c10 */ /* 0x000fc8000fffe1ff */
[----:B------:R-:W-:Y:S02]  /*1610*/  ISETP.GE.AND P1, PT, R3, 0x1, PT ;  /* 0x000000010300780c */ /* 0x000fe40003f26270 */
[----:B------:R-:W-:Y:S01]  /*1620*/  R2UR UR4, R0 ;  /* 0x00000000000472ca */ /* 0x000fe200000e0000 */
[----:B------:R-:W-:Y:S01]  /*1630*/  ULOP3.LUT UR24, UR52, 0x10000, URZ, 0xfc, !UPT ;  /* 0x0001000034187892 */ /* 0x000fe2000f8efc3f */
[----:B------:R-:W-:Y:S01]  /*1640*/  WARPGROUP.ARRIVE ;  /* 0x00000000000079c5 */ /* 0x000fe20000000000 */
[----:B------:R-:W-:Y:S01]  /*1650*/  UMOV UR9, 0xc0000010 ;  /* 0xc000001000097882 */ /* 0x000fe20000000000 */
[----:B------:R-:W-:Y:S01]  /*1660*/  UMOV UR11, 0xc0000010 ;  /* 0xc0000010000b7882 */ /* 0x000fe20000000000 */
[----:B------:R-:W-:Y:S01]  /*1670*/  ULEA UR26, UR36, UR24, 0xa ;  /* 0x00000018241a7291 */ /* 0x000fe2000f8e503f */
[----:B------:R-:W-:Y:S01]  /*1680*/  UMOV UR5, UR9 ;  /* 0x0000000900057c82 */ /* 0x000fe20008000000 */
[----:B------:R-:W-:Y:S01]  /*1690*/  UMOV UR7, 0xc0000010 ;  /* 0xc000001000077882 */ /* 0x000fe20000000000 */
[----:B------:R-:W-:Y:S01]  /*16a0*/  UMOV UR13, UR9 ;  /* 0x00000009000d7c82 */ /* 0x000fe20008000000 */
[----:B------:R-:W-:Y:S01]  /*16b0*/  UMOV UR15, 0xc0000010 ;  /* 0xc0000010000f7882 */ /* 0x000fe20000000000 */
[----:B------:R-:W-:-:S02]  /*16c0*/  UMOV UR17, UR9 ;  /* 0x0000000900117c82 */ /* 0x000fc40008000000 */
[----:B------:R-:W-:Y:S01]  /*16d0*/  UMOV UR8, UR26 ;  /* 0x0000001a00087c82 */ /* 0x000fe20008000000 */
[----:B------:R-:W-:Y:S01]  /*16e0*/  UIADD3 UR4, UR4, 0x28180, URZ ;  /* 0x0002818004047890 */ /* 0x000fe2000fffe03f */
[----:B------:R-:W-:Y:S01]  /*16f0*/  UMOV UR12, UR8 ;  /* 0x00000008000c7c82 */ /* 0x000fe20008000000 */
[----:B------:R-:W-:Y:S02]  /*1700*/  UMOV UR16, UR8 ;  /* 0x0000000800107c82 */ /* 0x000fe40008000000 */
[----:B------:R-:W-:Y:S01]  /*1710*/  USHF.R.U32.HI UR4, URZ, 0x4, UR4 ;  /* 0x000000043f047899 */ /* 0x000fe20008011604 */
[----:B------:R-:W-:Y:S01]  /*1720*/  UMOV UR19, 0xc0000010 ;  /* 0xc000001000137882 */ /* 0x000fe20000000000 */
[----:B------:R-:W-:Y:S02]  /*1730*/  UMOV UR20, UR8 ;  /* 0x0000000800147c82 */ /* 0x000fe40008000000 */
[----:B------:R-:W-:Y:S01]  /*1740*/  ULOP3.LUT UR4, UR4, 0x3fff, URZ, 0xc0, !UPT ;  /* 0x00003fff04047892 */ /* 0x000fe2000f8ec03f */
[----:B------:R-:W-:Y:S01]  /*1750*/  UMOV UR21, UR9 ;  /* 0x0000000900157c82 */ /* 0x000fe20008000000 */
[----:B------:R-:W-:-:S02]  /*1760*/  UMOV UR23, 0xc0000010 ;  /* 0xc000001000177882 */ /* 0x000fc40000000000 */
[----:B------:R-:W-:-:S03]  /*1770*/  ULOP3.LUT UR25, UR4, 0x10000, URZ, 0xfc, !UPT ;  /* 0x0001000004197892 */ /* 0x000fc6000f8efc3f */
[----:B------:R-:W-:Y:S01]  /*1780*/  UMOV UR4, UR8 ;  /* 0x0000000800047c82 */ /* 0x000fe20008000000 */
[----:B------:R-:W-:-:S04]  /*1790*/  UIMAD UR10, UR36, 0x140, UR25 ;  /* 0x00000140240a78a4 */ /* 0x000fc8000f8e0219 */
[----:B------:R-:W-:Y:S02]  /*17a0*/  UIADD3 UR6, UR10, 0x40, URZ ;  /* 0x000000400a067890 */ /* 0x000fe4000fffe03f */
[----:B------:R-:W-:Y:S02]  /*17b0*/  UIADD3 UR14, UR10, 0x80, URZ ;  /* 0x000000800a0e7890 */ /* 0x000fe4000fffe03f */
[----:B------:R-:W-:Y:S02]  /*17c0*/  UIADD3 UR18, UR10, 0xc0, URZ ;  /* 0x000000c00a127890 */ /* 0x000fe4000fffe03f */
[----:B------:R-:W-:Y:S01]  /*17d0*/  IGMMA.64x32x32.S8.S8 R24, gdesc[UR8], RZ, !UPT, gsb0 ;  /* 0x01200000081879f1 */ /* 0x000fe2000c0410ff */
[----:B------:R-:W-:Y:S02]  /*17e0*/  UIADD3 UR22, UR10, 0x100, URZ ;  /* 0x000001000a167890 */ /* 0x000fe4000fffe03f */
[----:B------:R-:W-:Y:S02]  /*17f0*/  WARPGROUP.DEPBAR.LE gsb0, 0x0 ;  /* 0x00008000000079c5 */ /* 0x000fe40000010000 */
[----:B------:R-:W-:Y:S04]  /*1800*/  STL.64 [R1+0x180], R24 ;  /* 0x0001801801007387 */ /* 0x000fe80000100a00 */
[----:B------:R-:W-:Y:S04]  /*1810*/  STL.64 [R1+0x188], R26 ;  /* 0x0001881a01007387 */ /* 0x000fe80000100a00 */
[----:B------:R-:W-:Y:S04]  /*1820*/  STL.64 [R1+0x190], R28 ;  /* 0x0001901c01007387 */ /* 0x000fe80000100a00 */
[----:B------:R-:W-:Y:S04]  /*1830*/  STL.64 [R1+0x198], R30 ;  /* 0x0001981e01007387 */ /* 0x000fe80000100a00 */
[----:B------:R-:W-:Y:S04]  /*1840*/  STL.64 [R1+0x1a0], R32 ;  /* 0x0001a02001007387 */ /* 0x000fe80000100a00 */
[----:B------:R-:W-:Y:S04]  /*1850*/  STL.64 [R1+0x1a8], R34 ;  /* 0x0001a82201007387 */ /* 0x000fe80000100a00 */
[----:B------:R-:W-:Y:S04]  /*1860*/  STL.64 [R1+0x1b0], R36 ;  /* 0x0001b02401007387 */ /* 0x000fe80000100a00 */
[----:B------:R0:W-:Y:S02]  /*1870*/  STL.64 [R1+0x1b8], R38 ;  /* 0x0001b82601007387 */ /* 0x0001e40000100a00 */
[----:B0-----:R-:W-:-:S06]  /*1880*/  WARPGROUP.ARRIVE ;  /* 0x00000000000079c5 */ /* 0x001fcc0000000000 */
[----:B------:R-:W-:Y:S01]  /*1890*/  IGMMA.64x32x32.S8.S8 R24, gdesc[UR4], RZ, !UPT, gsb0 ;  /* 0x01200000041879f1 */ /* 0x000fe2000c0410ff */
[----:B------:R-:W-:Y:S02]  /*18a0*/  UIADD3 UR4, UR26, 0x100, URZ ;  /* 0x000001001a047890 */ /* 0x000fe4000fffe03f */
[----:B------:R-:W-:Y:S02]  /*18b0*/  WARPGROUP.DEPBAR.LE gsb0, 0x0 ;  /* 0x00008000000079c5 */ /* 0x000fe40000010000 */
[----:B------:R-:W-:Y:S01]  /*18c0*/  WARPGROUP.ARRIVE ;  /* 0x00000000000079c5 */ /* 0x000fe20000000000 */
[----:B------:R-:W-:Y:S04]  /*18d0*/  STL.64 [R1+0x80], R24 ;  /* 0x0000801801007387 */ /* 0x000fe80000100a00 */
[----:B------:R-:W-:Y:S01]  /*18e0*/  STL.64 [R1+0x88], R26 ;  /* 0x0000881a01007387 */ /* 0x000fe20000100a00 */
[----:B------:R-:W-:Y:S03]  /*18f0*/  IGMMA.64x32x32.S8.S8 R200, gdesc[UR12], RZ, !UPT, gsb0 ;  /* 0x012000000cc879f1 */ /* 0x000fe6000c0410ff */
[----:B------:R-:W-:Y:S04]  /*1900*/  STL.64 [R1+0x90], R28 ;  /* 0x0000901c01007387 */ /* 0x000fe80000100a00 */
[----:B------:R-:W-:Y:S04]  /*1910*/  STL.64 [R1+0x98], R30 ;  /* 0x0000981e01007387 */ /* 0x000fe80000100a00 */
[----:B------:R-:W-:Y:S04]  /*1920*/  STL.64 [R1+0xa0], R32 ;  /* 0x0000a02001007387 */ /* 0x000fe80000100a00 */
[----:B------:R-:W-:Y:S04]  /*1930*/  STL.64 [R1+0xa8], R34 ;  /* 0x0000a82201007387 */ /* 0x000fe80000100a00 */
[----:B------:R-:W-:Y:S04]  /*1940*/  STL.64 [R1+0xb0], R36 ;  /* 0x0000b02401007387 */ /* 0x000fe80000100a00 */
[----:B------:R0:W-:Y:S01]  /*1950*/  STL.64 [R1+0xb8], R38 ;  /* 0x0000b82601007387 */ /* 0x0001e20000100a00 */
[----:B------:R-:W-:-:S02]  /*1960*/  WARPGROUP.DEPBAR.LE gsb0, 0x0 ;  /* 0x00008000000079c5 */ /* 0x000fc40000010000 */
        /* <DEDUP_REMOVED lines=9> */
[----:B------:R-:W-:Y:S01]  /*1a00*/  STL.64 [R1+0x1d8], R200 ;  /* 0x0001d8c801007387 */ /* 0x000fe20000100a00 */
[----:B------:R-:W-:-:S02]  /*1a10*/  WARPGROUP.DEPBAR.LE gsb0, 0x0 ;  /* 0x00008000000079c5 */ /* 0x000fc40000010000 */
[----:B------:R-:W-:-:S06]  /*1a20*/  WARPGROUP.ARRIVE ;  /* 0x00000000000079c5 */ /* 0x000fcc0000000000 */
[----:B------:R-:W-:Y:S01]  /*1a30*/  IGMMA.64x32x32.S8.S8 R72, gdesc[UR20], RZ, !UPT, gsb0 ;  /* 0x01200000144879f1 */ /* 0x000fe2000c0410ff */
[----:B------:R-:W-:Y:S01]  /*1a40*/  UMOV UR20, UR4 ;  /* 0x0000000400147c82 */ /* 0x000fe20008000000 */
[----:B------:R-:W-:Y:S01]  /*1a50*/  UMOV UR21, 0xc0000010 ;  /* 0xc000001000157882 */ /* 0x000fe20000000000 */
[----:B------:R-:W-:Y:S01]  /*1a60*/  UMOV UR16, UR20 ;  /* 0x0000001400107c82 */ /* 0x000fe20008000000 */
[----:B------:R-:W-:Y:S01]  /*1a70*/  UMOV UR17, UR21 ;  /* 0x0000001500117c82 */ /* 0x000fe20008000000 */
[----:B------:R-:W-:Y:S01]  /*1a80*/  UMOV UR12, UR20 ;  /* 0x00000014000c7c82 */ /* 0x000fe20008000000 */
[----:B------:R-:W-:Y:S01]  /*1a90*/  UMOV UR13, UR21 ;  /* 0x00000015000d7c82 */ /* 0x000fe20008000000 */
[----:B------:R-:W-:Y:S01]  /*1aa0*/  UMOV UR4, UR20 ;  /* 0x0000001400047c82 */ /* 0x000fe20008000000 */
[----:B------:R-:W-:Y:S01]  /*1ab0*/  UMOV UR5, UR21 ;  /* 0x0000001500057c82 */ /* 0x000fe20008000000 */
[----:B------:R-:W-:Y:S01]  /*1ac0*/  UMOV UR8, UR20 ;  /* 0x0000001400087c82 */ /* 0x000fe20008000000 */
[----:B------:R-:W-:Y:S01]  /*1ad0*/  UMOV UR9, UR21 ;  /* 0x0000001500097c82 */ /* 0x000fe20008000000 */
[----:B------:R-:W-:-:S02]  /*1ae0*/  WARPGROUP.DEPBAR.LE gsb0, 0x0 ;  /* 0x00008000000079c5 */ /* 0x000fc40000010000 */
[----:B------:R-:W-:-:S06]  /*1af0*/  WARPGROUP.ARRIVE ;  /* 0x00000000000079c5 */ /* 0x000fcc0000000000 */
[----:B------:R-:W-:Y:S03]  /*1b00*/  IGMMA.64x32x32.S8.S8 R56, gdesc[UR20], RZ, !UPT, gsb0 ;  /* 0x01200000143879f1 */ /* 0x000fe6000c0410ff */
[----:B------:R-:W-:Y:S02]  /*1b10*/  WARPGROUP.DEPBAR.LE gsb0, 0x0 ;  /* 0x00008000000079c5 */ /* 0x000fe40000010000 */
[----:B------:R-:W-:-:S06]  /*1b20*/  WARPGROUP.ARRIVE ;  /* 0x00000000000079c5 */ /* 0x000fcc0000000000 */
[----:B------:R-:W-:Y:S03]  /*1b30*/  IGMMA.64x32x32.S8.S8 R120, gdesc[UR16], RZ, !UPT, gsb0 ;  /* 0x01200000107879f1 */ /* 0x000fe6000c0410ff */
[----:B------:R-:W-:Y:S02]  /*1b40*/  WARPGROUP.DEPBAR.LE gsb0, 0x0 ;  /* 0x00008000000079c5 */ /* 0x000fe40000010000 */
[----:B------:R-:W-:-:S06]  /*1b50*/  WARPGROUP.ARRIVE ;  /* 0x00000000000079c5 */ /* 0x000fcc0000000000 */
[----:B------:R-:W-:Y:S01]  /*1b60*/  IGMMA.64x32x32.S8.S8 R184, gdesc[UR12], RZ, !UPT, gsb0 ;  /* 0x012000000cb879f1 */ /* 0x000fe2000c0410ff */
[----:B------:R-:W-:Y:S02]  /*1b70*/  UIADD3 UR12, UR26, 0x200, URZ ;  /* 0x000002001a0c7890 */ /* 0x000fe4000fffe03f */
[----:B------:R-:W-:Y:S01]  /*1b80*/  UIADD3 UR26, UR26, 0x300, URZ ;  /* 0x000003001a1a7890 */ /* 0x000fe2000fffe03f */
[----:B------:R-:W-:Y:S02]  /*1b90*/  WARPGROUP.DEPBAR.LE gsb0, 0x0 ;  /* 0x00008000000079c5 */ /* 0x000fe40000010000 */
[----:B0-----:R-:W-:-:S06]  /*1ba0*/  WARPGROUP.ARRIVE ;  /* 0x00000000000079c5 */ /* 0x001fcc0000000000 */
[----:B------:R-:W-:Y:S03]  /*1bb0*/  IGMMA.64x32x32.S8.S8 R24, gdesc[UR4], RZ, !UPT, gsb0 ;  /* 0x01200000041879f1 */ /* 0x000fe6000c0410ff */
        /* <DEDUP_REMOVED lines=44> */
[----:B------:R-:W-:Y:S01]  /*1e80*/  WARPGROUP.ARRIVE ;  /* 0x00000000000079c5 */ /* 0x000fe20000000000 */
[----:B------:R-:W-:Y:S04]  /*1e90*/  STL.64 [R1], R24 ;  /* 0x0000001801007387 */ /* 0x000fe80000100a00 */
        /* <DEDUP_REMOVED lines=9> */
[----:B------:R-:W-:-:S06]  /*1f30*/  WARPGROUP.ARRIVE ;  /* 0x00000000000079c5 */ /* 0x000fcc0000000000 */
[----:B------:R-:W-:Y:S03]  /*1f40*/  IGMMA.64x32x32.S8.S8 R104, gdesc[UR16], RZ, !UPT, gsb0 ;  /* 0x01200000106879f1 */ /* 0x000fe6000c0410ff */
[----:B------:R-:W-:Y:S02]  /*1f50*/  WARPGROUP.DEPBAR.LE gsb0, 0x0 ;  /* 0x00008000000079c5 */ /* 0x000fe40000010000 */
        /* <DEDUP_REMOVED lines=13> */
[----:B0-----:R-:W-:-:S06]  /*2030*/  WARPGROUP.ARRIVE ;  /* 0x00000000000079c5 */ /* 0x001fcc0000000000 */
[----:B------:R-:W-:Y:S03]  /*2040*/  IGMMA.64x32x32.S8.S8 R24, gdesc[UR20], RZ, !UPT, gsb0 ;  /* 0x01200000141879f1 */ /* 0x000fe6000c0410ff */
[----:B------:R-:W-:Y:S02]  /*2050*/  WARPGROUP.DEPBAR.LE gsb0, 0x0 ;  /* 0x00008000000079c5 */ /* 0x000fe40000010000 */
[----:B------:R-:W-:-:S06]  /*2060*/  WARPGROUP.ARRIVE ;  /* 0x00000000000079c5 */ /* 0x000fcc0000000000 */
        /* <DEDUP_REMOVED lines=18> */
[----:B------:R0:W-:Y:S04]  /*2190*/  STL.64 [R1+0xf8], R214 ;  /* 0x0000f8d601007387 */ /* 0x0001e80000100a00 */
[----:B0-----:R0:W5:Y:S04]  /*21a0*/  LDL.LU.64 R214, [R1+0x210] ;  /* 0x0002100001d67983 */ /* 0x0011680000300a00 */
[----:B------:R0:W5:Y:S04]  /*21b0*/  LDL.LU.64 R212, [R1+0x208] ;  /* 0x0002080001d47983 */ /* 0x0001680000300a00 */
[----:B------:R0:W5:Y:S04]  /*21c0*/  LDL.LU.64 R210, [R1+0x200] ;  /* 0x0002000001d27983 */ /* 0x0001680000300a00 */
[----:B------:R0:W5:Y:S04]  /*21d0*/  LDL.LU.64 R208, [R1+0x1f8] ;  /* 0x0001f80001d07983 */ /* 0x0001680000300a00 */
[----:B------:R0:W5:Y:S04]  /*21e0*/  LDL.LU.64 R206, [R1+0x1f0] ;  /* 0x0001f00001ce7983 */ /* 0x0001680000300a00 */
[----:B------:R0:W5:Y:S04]  /*21f0*/  LDL.LU.64 R204, [R1+0x1e8] ;  /* 0x0001e80001cc7983 */ /* 0x0001680000300a00 */
[----:B------:R0:W5:Y:S04]  /*2200*/  LDL.LU.64 R202, [R1+0x1e0] ;  /* 0x0001e00001ca7983 */ /* 0x0001680000300a00 */
[----:B------:R0:W5:Y:S01]  /*2210*/  LDL.LU.64 R200, [R1+0x1d8] ;  /* 0x0001d80001c87983 */ /* 0x0001620000300a00 */
[----:B------:R-:W-:Y:S05]  /*2220*/  @!P1 BRA `(.L_x_19) ;  /* 0x0000001400289947 */ /* 0x000fea0003800000 */
[----:B------:R-:W-:Y:S02]  /*2230*/  UIADD3 UR27, UR36, 0x1, URZ ;  /* 0x00000001241b7890 */ /* 0x000fe4000fffe03f */
[----:B------:R-:W-:Y:S02]  /*2240*/  UMOV UR26, UR36 ;  /* 0x00000024001a7c82 */ /* 0x000fe40008000000 */
[----:B------:R-:W-:-:S04]  /*2250*/  UISETP.NE.AND UP0, UPT, UR27, 0xa, UPT ;  /* 0x0000000a1b00788c */ /* 0x000fc8000bf05270 */
[----:B------:R-:W-:Y:S02]  /*2260*/  USEL UR4, URZ, 0x1, UP0 ;  /* 0x000000013f047887 */ /* 0x000fe40008000000 */
[----:B------:R-:W-:Y:S02]  /*2270*/  USEL UR27, UR27, URZ, UP0 ;  /* 0x0000003f1b1b7287 */ /* 0x000fe40008000000 */
[----:B------:R-:W-:-:S06]  /*2280*/  ULOP3.LUT UR4, UR45, UR4, URZ, 0x3c, !UPT ;  /* 0x000000042d047292 */ /* 0x000fcc000f8e3c3f */
[----:B------:R-:W-:-:S07]  /*2290*/  IMAD.U32 R2, RZ, RZ, UR4 ;  /* 0x00000004ff027e24 */ /* 0x000fce000f8e00ff */
.L_x_26:
[----:B------:R-:W-:Y:S05]  /*22a0*/  @!P0 BRA `(.L_x_20) ;  /* 0x0000000000048947 */ /* 0x000fea0003800000 */
[----:B------:R-:W-:Y:S01]  /*22b0*/  BPT.TRAP 0x1 ;  /* 0x000000040000795c */ /* 0x000fe20000300000 */
.L_x_20:
[----:B------:R-:W1:Y:S01]  /*22c0*/  S2UR UR5, SR_CgaCtaId ;  /* 0x00000000000579c3 */ /* 0x000e620000008800 */
[----:B------:R-:W-:Y:S01]  /*22d0*/  UMOV UR4, 0x400 ;  /* 0x0000040000047882 */ /* 0x000fe20000000000 */
[----:B------:R-:W-:Y:S01]  /*22e0*/  IMAD.U32 R4, RZ, RZ, UR27 ;  /* 0x0000001bff047e24 */ /* 0x000fe2000f8e00ff */
[----:B------:R-:W-:Y:S01]  /*22f0*/  SHF.L.U32 R5, R2, 0x1f, RZ ;  /* 0x0000001f02057819 */ /* 0x000fe200000006ff */
[----:B-1----:R-:W-:-:S06]  /*2300*/  ULEA UR4, UR5, UR4, 0x18 ;  /* 0x0000000405047291 */ /* 0x002fcc000f8ec03f */
[----:B------:R-:W-:-:S04]  /*2310*/  IMAD.U32 R0, RZ, RZ, UR4 ;  /* 0x00000004ff007e24 */ /* 0x000fc8000f8e00ff */
[----:B------:R-:W-:-:S04]  /*2320*/  IMAD R4, R4, 0x8, R0 ;  /* 0x0000000804047824 */ /* 0x000fc800078e0200 */
[----:B------:R1:W3:Y:S01]  /*2330*/  SYNCS.PHASECHK.TRANS64.TRYWAIT P1, [R4+URZ], R5 ;  /* 0x00000005040075a7 */ /* 0x0002e2000802017f */
[----:B------:R-:W-:Y:S05]  /*2340*/  @!P0 BRA `(.L_x_21) ;  /* 0x0000000000048947 */ /* 0x000fea0003800000 */
[----:B------:R-:W-:Y:S01]  /*2350*/  BPT.TRAP 0x1 ;  /* 0x000000040000795c */ /* 0x000fe20000300000 */
.L_x_21:
[----:B---3--:R-:W-:Y:S05]  /*2360*/  @P1 BRA `(.L_x_22) ;  /* 0x0000000000081947 */ /* 0x008fea0003800000 */
[----:B------:R-:W3:Y:S02]  /*2370*/  SYNCS.PHASECHK.TRANS64.TRYWAIT P1, [R4+URZ], R5 ;  /* 0x00000005040075a7 */ /* 0x000ee4000802017f */
[----:B---3--:R-:W-:Y:S05]  /*2380*/  @!P1 BRA `(.L_x_23) ;  /* 0x0000015400bc9947 */ /* 0x008fea0003800000 */
.L_x_22:
        /* <DEDUP_REMOVED lines=8> */
[----:B----4-:R-:W4:Y:S04]  /*2410*/  LDL.LU.64 R88, [R1+0x80] ;  /* 0x0000800001587983 */ /* 0x010f280000300a00 */
[----:B------:R-:W4:Y:S04]  /*2420*/  LDL.LU.64 R90, [R1+0x88] ;  /* 0x00008800015a7983 */ /* 0x000f280000300a00 */
[----:B------:R-:W4:Y:S04]  /*2430*/  LDL.LU.64 R92, [R1+0x90] ;  /* 0x00009000015c7983 */ /* 0x000f280000300a00 */
[----:B------:R-:W4:Y:S04]  /*2440*/  LDL.LU.64 R94, [R1+0x98] ;  /* 0x00009800015e7983 */ /* 0x000f280000300a00 */
[----:B------:R-:W4:Y:S04]  /*2450*/  LDL.LU.64 R96, [R1+0xa0] ;  /* 0x0000a00001607983 */ /* 0x000f280000300a00 */
[----:B------:R-:W4:Y:S04]  /*2460*/  LDL.LU.64 R98, [R1+0xa8] ;  /* 0x0000a80001627983 */ /* 0x000f280000300a00 */
[----:B------:R-:W4:Y:S04]  /*2470*/  LDL.LU.64 R100, [R1+0xb0] ;  /* 0x0000b00001647983 */ /* 0x000f280000300a00 */
[----:B------:R-:W4:Y:S04]  /*2480*/  LDL.LU.64 R102, [R1+0xb8] ;  /* 0x0000b80001667983 */ /* 0x000f280000300a00 */
        /* <DEDUP_REMOVED lines=8> */
[----:B0-----:R-:W2:Y:S04]  /*2510*/  LDL.LU.64 R152, [R1+0x180] ;  /* 0x0001800001987983 */ /* 0x001ea80000300a00 */
[----:B------:R-:W2:Y:S04]  /*2520*/  LDL.LU.64 R154, [R1+0x188] ;  /* 0x00018800019a7983 */ /* 0x000ea80000300a00 */
[----:B------:R-:W2:Y:S04]  /*2530*/  LDL.LU.64 R156, [R1+0x190] ;  /* 0x00019000019c7983 */ /* 0x000ea80000300a00 */
[----:B------:R-:W2:Y:S04]  /*2540*/  LDL.LU.64 R158, [R1+0x198] ;  /* 0x00019800019e7983 */ /* 0x000ea80000300a00 */
[----:B------:R-:W2:Y:S04]  /*2550*/  LDL.LU.64 R160, [R1+0x1a0] ;  /* 0x0001a00001a07983 */ /* 0x000ea80000300a00 */
[----:B------:R-:W2:Y:S04]  /*2560*/  LDL.LU.64 R162, [R1+0x1a8] ;  /* 0x0001a80001a27983 */ /* 0x000ea80000300a00 */
[----:B------:R-:W2:Y:S04]  /*2570*/  LDL.LU.64 R164, [R1+0x1b0] ;  /* 0x0001b00001a47983 */ /* 0x000ea80000300a00 */
[----:B------:R-:W2:Y:S01]  /*2580*/  LDL.LU.64 R166, [R1+0x1b8] ;  /* 0x0001b80001a67983 */ /* 0x000ea20000300a00 */
[----:B------:R-:W-:-:S02]  /*2590*/  ULEA UR28, UR27, UR24, 0xa ;  /* 0x000000181b1c7291 */ /* 0x000fc4000f8e503f */
[----:B------:R-:W-:Y:S01]  /*25a0*/  UIMAD UR6, UR27, 0x140, UR25 ;  /* 0x000001401b0678a4 */ /* 0x000fe2000f8e0219 */
[----:B------:R-:W-:Y:S01]  /*25b0*/  STL.64 [R1+0x240], R230 ;  /* 0x000240e601007387 */ /* 0x000fe20000100a00 */
[----:B------:R-:W-:Y:S01]  /*25c0*/  UMOV UR5, 0xc0000010 ;  /* 0xc000001000057882 */ /* 0x000fe20000000000 */
[----:B------:R-:W-:Y:S01]  /*25d0*/  UMOV UR7, 0xc0000010 ;  /* 0xc000001000077882 */ /* 0x000fe20000000000 */
[----:B------:R-:W-:Y:S01]  /*25e0*/  UIADD3 UR10, UR6, 0x40, URZ ;  /* 0x00000040060a7890 */ /* 0x000fe2000fffe03f */
[----:B------:R-:W-:Y:S01]  /*25f0*/  STL.64 [R1+0x238], R228 ;  /* 0x000238e401007387 */ /* 0x000fe20000100a00 */
[----:B------:R-:W-:Y:S01]  /*2600*/  UMOV UR4, UR28 ;  /* 0x0000001c00047c82 */ /* 0x000fe20008000000 */
[----:B------:R-:W-:Y:S01]  /*2610*/  UMOV UR9, UR5 ;  /* 0x0000000500097c82 */ /* 0x000fe20008000000 */
[----:B------:R-:W-:Y:S01]  /*2620*/  UMOV UR8, UR4 ;  /* 0x0000000400087c82 */ /* 0x000fe20008000000 */
[----:B------:R-:W-:Y:S01]  /*2630*/  UMOV UR11, 0xc0000010 ;  /* 0xc0000010000b7882 */ /* 0x000fe20000000000 */
[----:B------:R-:W-:Y:S01]  /*2640*/  UIADD3 UR14, UR6, 0x80, URZ ;  /* 0x00000080060e7890 */ /* 0x000fe2000fffe03f */
[----:B------:R-:W-:Y:S01]  /*2650*/  STL.64 [R1+0x230], R226 ;  /* 0x000230e201007387 */ /* 0x000fe20000100a00 */
        /* <DEDUP_REMOVED lines=8> */
[----:B------:R-:W-:Y:S04]  /*26e0*/  STL.64 [R1+0x220], R222 ;  /* 0x000220de01007387 */ /* 0x000fe80000100a00 */
[----:B------:R-:W-:Y:S01]  /*26f0*/  STL.64 [R1+0x218], R220 ;  /* 0x000218dc01007387 */ /* 0x000fe20000100a00 */
[----:B------:R-:W-:Y:S01]  /*2700*/  UIADD3 UR22, UR6, 0x100, URZ ;  /* 0x0000010006167890 */ /* 0x000fe2000fffe03f */
[----:B--2---:R-:W-:-:S06]  /*2710*/  WARPGROUP.ARRIVE ;  /* 0x00000000000079c5 */ /* 0x004fcc0000000000 */
[----:B------:R-:W-:Y:S03]  /*2720*/  IGMMA.64x32x32.S8.S8 R152, gdesc[UR4], R152, gsb0 ;  /* 0x01200000049879f1 */ /* 0x000fe60008041098 */
[----:B------:R-:W-:Y:S02]  /*2730*/  WARPGROUP.DEPBAR.LE gsb0, 0x0 ;  /* 0x00008000000079c5 */ /* 0x000fe40000010000 */
[----:B----4-:R-:W-:Y:S01]  /*2740*/  WARPGROUP.ARRIVE ;  /* 0x00000000000079c5 */ /* 0x010fe20000000000 */
[----:B------:R-:W-:Y:S04]  /*2750*/  STL.64 [R1+0x180], R152 ;  /* 0x0001809801007387 */ /* 0x000fe80000100a00 */
[----:B------:R-:W-:Y:S01]  /*2760*/  STL.64 [R1+0x188], R154 ;  /* 0x0001889a01007387 */ /* 0x000fe20000100a00 */
[----:B------:R-:W-:Y:S03]  /*2770*/  IGMMA.64x32x32.S8.S8 R88, gdesc[UR8], R88, gsb0 ;  /* 0x01200000085879f1 */ /* 0x000fe60008041058 */
[----:B------:R-:W-:Y:S04]  /*2780*/  STL.64 [R1+0x190], R156 ;  /* 0x0001909c01007387 */ /* 0x000fe80000100a00 */
[----:B------:R-:W-:Y:S04]  /*2790*/  STL.64 [R1+0x198], R158 ;  /* 0x0001989e01007387 */ /* 0x000fe80000100a00 */
[----:B------:R-:W-:Y:S04]  /*27a0*/  STL.64 [R1+0x1a0], R160 ;  /* 0x0001a0a001007387 */ /* 0x000fe80000100a00 */
[----:B------:R-:W-:Y:S04]  /*27b0*/  STL.64 [R1+0x1a8], R162 ;  /* 0x0001a8a201007387 */ /* 0x000fe80000100a00 */
[----:B------:R-:W-:Y:S04]  /*27c0*/  STL.64 [R1+0x1b0], R164 ;  /* 0x0001b0a401007387 */ /* 0x000fe80000100a00 */
[----:B------:R-:W-:Y:S01]  /*27d0*/  STL.64 [R1+0x1b8], R166 ;  /* 0x0001b8a601007387 */ /* 0x000fe20000100a00 */
[----:B------:R-:W-:-:S02]  /*27e0*/  WARPGROUP.DEPBAR.LE gsb0, 0x0 ;  /* 0x00008000000079c5 */ /* 0x000fc40000010000 */
[----:B-----5:R-:W-:Y:S01]  /*27f0*/  WARPGROUP.ARRIVE ;  /* 0x00000000000079c5 */ /* 0x020fe20000000000 */
[----:B------:R0:W-:Y:S04]  /*2800*/  STL.64 [R1+0x80], R88 ;  /* 0x0000805801007387 */ /* 0x0001e80000100a00 */
[----:B------:R2:W-:Y:S01]  /*2810*/  STL.64 [R1+0x88], R90 ;  /* 0x0000885a01007387 */ /* 0x0005e20000100a00 */
[----:B------:R-:W-:Y:S03]  /*2820*/  IGMMA.64x32x32.S8.S8 R200, gdesc[UR12], R200, gsb0 ;  /* 0x012000000cc879f1 */ /* 0x000fe600080410c8 */
[----:B------:R4:W-:Y:S04]  /*2830*/  STL.64 [R1+0x90], R92 ;  /* 0x0000905c01007387 */ /* 0x0009e80000100a00 */
[----:B------:R1:W-:Y:S04]  /*2840*/  STL.64 [R1+0x98], R94 ;  /* 0x0000985e01007387 */ /* 0x0003e80000100a00 */
[----:B------:R3:W-:Y:S04]  /*2850*/  STL.64 [R1+0xa0], R96 ;  /* 0x0000a06001007387 */ /* 0x0007e80000100a00 */
[----:B------:R3:W-:Y:S04]  /*2860*/  STL.64 [R1+0xa8], R98 ;  /* 0x0000a86201007387 */ /* 0x0007e80000100a00 */
[----:B------:R3:W-:Y:S04]  /*2870*/  STL.64 [R1+0xb0], R100 ;  /* 0x0000b06401007387 */ /* 0x0007e80000100a00 */
[----:B------:R3:W-:Y:S04]  /*2880*/  STL.64 [R1+0xb8], R102 ;  /* 0x0000b86601007387 */ /* 0x0007e80000100a00 */
[----:B0-----:R-:W3:Y:S04]  /*2890*/  LDL.LU.64 R88, [R1+0x40] ;  /* 0x0000400001587983 */ /* 0x001ee80000300a00 */
[----:B--2---:R-:W2:Y:S04]  /*28a0*/  LDL.LU.64 R90, [R1+0x48] ;  /* 0x00004800015a7983 */ /* 0x004ea80000300a00 */
[----:B----4-:R-:W2:Y:S04]  /*28b0*/  LDL.LU.64 R92, [R1+0x50] ;  /* 0x00005000015c7983 */ /* 0x010ea80000300a00 */
[----:B-1----:R-:W2:Y:S04]  /*28c0*/  LDL.LU.64 R94, [R1+0x58] ;  /* 0x00005800015e7983 */ /* 0x002ea80000300a00 */
[----:B---3--:R-:W2:Y:S04]  /*28d0*/  LDL.LU.64 R96, [R1+0x60] ;  /* 0x0000600001607983 */ /* 0x008ea80000300a00 */
[----:B------:R-:W2:Y:S04]  /*28e0*/  LDL.LU.64 R98, [R1+0x68] ;  /* 0x0000680001627983 */ /* 0x000ea80000300a00 */
[----:B------:R-:W2:Y:S04]  /*28f0*/  LDL.LU.64 R100, [R1+0x70] ;  /* 0x0000700001647983 */ /* 0x000ea80000300a00 */
[----:B------:R-:W2:Y:S01]  /*2900*/  LDL.LU.64 R102, [R1+0x78] ;  /* 0x0000780001667983 */ /* 0x000ea20000300a00 */
[----:B------:R-:W-:Y:S01]  /*2910*/  UMOV UR20, UR4 ;  /* 0x0000000400147c82 */ /* 0x000fe20008000000 */
[----:B------:R-:W-:Y:S01]  /*2920*/  UMOV UR21, UR5 ;  /* 0x0000000500157c82 */ /* 0x000fe20008000000 */
[----:B------:R-:W-:Y:S01]  /*2930*/  UMOV UR23, 0xc0000010 ;  /* 0xc000001000177882 */ /* 0x000fe20000000000 */
[----:B------:R-:W3:Y:S01]  /*2940*/  LDL.LU.64 R152, [R1+0x140] ;  /* 0x0001400001987983 */ /* 0x000ee20000300a00 */
[----:B------:R-:W-:-:S02]  /*2950*/  WARPGROUP.DEPBAR.LE gsb0, 0x0 ;  /* 0x00008000000079c5 */ /* 0x000fc40000010000 */
[----:B------:R-:W-:Y:S01]  /*2960*/  WARPGROUP.ARRIVE ;  /* 0x00000000000079c5 */ /* 0x000fe20000000000 */
[----:B------:R-:W3:Y:S04]  /*2970*/  LDL.LU.64 R154, [R1+0x148] ;  /* 0x00014800019a7983 */ /* 0x000ee80000300a00 */
[----:B------:R-:W3:Y:S01]  /*2980*/  LDL.LU.64 R156, [R1+0x150] ;  /* 0x00015000019c7983 */ /* 0x000ee20000300a00 */
[----:B------:R-:W-:Y:S03]  /*2990*/  IGMMA.64x32x32.S8.S8 R136, gdesc[UR16], R136, gsb0 ;  /* 0x01200000108879f1 */ /* 0x000fe60008041088 */
[----:B------:R-:W3:Y:S04]  /*29a0*/  LDL.LU.64 R158, [R1+0x158] ;  /* 0x00015800019e7983 */ /* 0x000ee80000300a00 */
[----:B------:R-:W3:Y:S04]  /*29b0*/  LDL.LU.64 R160, [R1+0x160] ;  /* 0x0001600001a07983 */ /* 0x000ee80000300a00 */
[----:B------:R-:W3:Y:S04]  /*29c0*/  LDL.LU.64 R162, [R1+0x168] ;  /* 0x0001680001a27983 */ /* 0x000ee80000300a00 */
[----:B------:R-:W3:Y:S04]  /*29d0*/  LDL.LU.64 R164, [R1+0x170] ;  /* 0x0001700001a47983 */ /* 0x000ee80000300a00 */
[----:B------:R-:W3:Y:S01]  /*29e0*/  LDL.LU.64 R166, [R1+0x178] ;  /* 0x0001780001a67983 */ /* 0x000ee20000300a00 */
[----:B------:R-:W-:-:S03]  /*29f0*/  UIADD3 UR8, UR28, 0x100, URZ ;  /* 0x000001001c087890 */ /* 0x000fc6000fffe03f */
[----:B------:R-:W4:Y:S04]  /*2a00*/  LDL.LU.64 R220, [R1+0x100] ;  /* 0x0001000001dc7983 */ /* 0x000f280000300a00 */
        /* <DEDUP_REMOVED lines=8> */
[----:B------:R-:W-:Y:S01]  /*2a90*/  STL.64 [R1+0x208], R212 ;  /* 0x000208d401007387 */ /* 0x000fe20000100a00 */
[----:B------:R-:W-:-:S02]  /*2aa0*/  WARPGROUP.DEPBAR.LE gsb0, 0x0 ;  /* 0x00008000000079c5 */ /* 0x000fc40000010000 */
[----:B------:R-:W-:Y:S01]  /*2ab0*/  WARPGROUP.ARRIVE ;  /* 0x00000000000079c5 */ /* 0x000fe20000000000 */
[----:B------:R-:W-:Y:S04]  /*2ac0*/  STL.64 [R1+0x200], R210 ;  /* 0x000200d201007387 */ /* 0x000fe80000100a00 */
[----:B------:R-:W-:Y:S01]  /*2ad0*/  STL.64 [R1+0x1f8], R208 ;  /* 0x0001f8d001007387 */ /* 0x000fe20000100a00 */
[----:B------:R-:W-:Y:S01]  /*2ae0*/  IGMMA.64x32x32.S8.S8 R72, gdesc[UR20], R72, gsb0 ;  /* 0x01200000144879f1 */ /* 0x000fe20008041048 */
[----:B------:R-:W-:Y:S01]  /*2af0*/  UMOV UR20, UR8 ;  /* 0x0000000800147c82 */ /* 0x000fe20008000000 */
[----:B------:R-:W-:Y:S01]  /*2b00*/  UMOV UR21, 0xc0000010 ;  /* 0xc000001000157882 */ /* 0x000fe20000000000 */
[----:B------:R-:W-:Y:S01]  /*2b10*/  STL.64 [R1+0x1f0], R206 ;  /* 0x0001f0ce01007387 */ /* 0x000fe20000100a00 */
[----:B------:R-:W-:-:S02]  /*2b20*/  WARPGROUP.DEPBAR.LE gsb0, 0x0 ;  /* 0x00008000000079c5 */ /* 0x000fc40000010000 */
[----:B------:R-:W-:Y:S01]  /*2b30*/  WARPGROUP.ARRIVE ;  /* 0x00000000000079c5 */ /* 0x000fe20000000000 */
[----:B------:R-:W-:Y:S01]  /*2b40*/  UMOV UR16, UR20 ;  /* 0x0000001400107c82 */ /* 0x000fe20008000000 */
[----:B------:R-:W-:Y:S01]  /*2b50*/  UMOV UR17, UR21 ;  /* 0x0000001500117c82 */ /* 0x000fe20008000000 */
[----:B------:R-:W-:Y:S03]  /*2b60*/  STL.64 [R1+0x1e8], R204 ;  /* 0x0001e8cc01007387 */ /* 0x000fe60000100a00 */
[----:B------:R-:W-:Y:S01]  /*2b70*/  IGMMA.64x32x32.S8.S8 R56, gdesc[UR20], R56, gsb0 ;  /* 0x01200000143879f1 */ /* 0x000fe20008041038 */
[----:B------:R-:W-:Y:S04]  /*2b80*/  STL.64 [R1+0x1e0], R202 ;  /* 0x0001e0ca01007387 */ /* 0x000fe80000100a00 */
[----:B------:R0:W-:Y:S04]  /*2b90*/  STL.64 [R1+0x1d8], R200 ;  /* 0x0001d8c801007387 */ /* 0x0001e80000100a00 */
[----:B0-----:R-:W4:Y:S04]  /*2ba0*/  LDL.LU.64 R200, [R1] ;  /* 0x0000000001c87983 */ /* 0x001f280000300a00 */
[----:B------:R-:W4:Y:S04]  /*2bb0*/  LDL.LU.64 R202, [R1+0x8] ;  /* 0x0000080001ca7983 */ /* 0x000f280000300a00 */
[----:B------:R-:W4:Y:S04]  /*2bc0*/  LDL.LU.64 R204, [R1+0x10] ;  /* 0x0000100001cc7983 */ /* 0x000f280000300a00 */
[----:B------:R-:W4:Y:S04]  /*2bd0*/  LDL.LU.64 R206, [R1+0x18] ;  /* 0x0000180001ce7983 */ /* 0x000f280000300a00 */
[----:B------:R-:W4:Y:S04]  /*2be0*/  LDL.LU.64 R208, [R1+0x20] ;  /* 0x0000200001d07983 */ /* 0x000f280000300a00 */
[----:B------:R-:W4:Y:S04]  /*2bf0*/  LDL.LU.64 R210, [R1+0x28] ;  /* 0x0000280001d27983 */ /* 0x000f280000300a00 */
[----:B------:R-:W4:Y:S04]  /*2c00*/  LDL.LU.64 R212, [R1+0x30] ;  /* 0x0000300001d47983 */ /* 0x000f280000300a00 */
[----:B------:R-:W4:Y:S01]  /*2c10*/  LDL.LU.64 R214, [R1+0x38] ;  /* 0x0000380001d67983 */ /* 0x000f220000300a00 */
[----:B------:R-:W-:Y:S01]  /*2c20*/  UMOV UR12, UR20 ;  /* 0x00000014000c7c82 */ /* 0x000fe20008000000 */
[----:B------:R-:W-:Y:S01]  /*2c30*/  UMOV UR13, UR21 ;  /* 0x00000015000d7c82 */ /* 0x000fe20008000000 */
[----:B------:R-:W-:Y:S01]  /*2c40*/  UMOV UR8, UR20 ;  /* 0x0000001400087c82 */ /* 0x000fe20008000000 */
[----:B------:R-:W-:Y:S01]  /*2c50*/  UMOV UR9, UR21 ;  /* 0x0000001500097c82 */ /* 0x000fe20008000000 */
[----:B------:R-:W-:-:S02]  /*2c60*/  WARPGROUP.DEPBAR.LE gsb0, 0x0 ;  /* 0x00008000000079c5 */ /* 0x000fc40000010000 */
[----:B------:R-:W-:-:S06]  /*2c70*/  WARPGROUP.ARRIVE ;  /* 0x00000000000079c5 */ /* 0x000fcc0000000000 */
[----:B------:R-:W-:Y:S03]  /*2c80*/  IGMMA.64x32x32.S8.S8 R120, gdesc[UR16], R120, gsb0 ;  /* 0x01200000107879f1 */ /* 0x000fe60008041078 */
[----:B------:R-:W-:Y:S02]  /*2c90*/  WARPGROUP.DEPBAR.LE gsb0, 0x0 ;  /* 0x00008000000079c5 */ /* 0x000fe40000010000 */
[----:B------:R-:W-:-:S06]  /*2ca0*/  WARPGROUP.ARRIVE ;  /* 0x00000000000079c5 */ /* 0x000fcc0000000000 */
[----:B------:R-:W-:Y:S01]  /*2cb0*/  IGMMA.64x32x32.S8.S8 R184, gdesc[UR12], R184, gsb0 ;  /* 0x012000000cb879f1 */ /* 0x000fe200080410b8 */
[----:B------:R-:W-:Y:S01]  /*2cc0*/  UMOV UR4, UR20 ;  /* 0x0000001400047c82 */ /* 0x000fe20008000000 */
[----:B------:R-:W-:Y:S01]  /*2cd0*/  UMOV UR5, UR21 ;  /* 0x0000001500057c82 */ /* 0x000fe20008000000 */
[----:B------:R-:W-:Y:S01]  /*2ce0*/  UIADD3 UR12, UR28, 0x200, URZ ;  /* 0x000002001c0c7890 */ /* 0x000fe2000fffe03f */
[----:B------:R-:W-:Y:S02]  /*2cf0*/  WARPGROUP.DEPBAR.LE gsb0, 0x0 ;  /* 0x00008000000079c5 */ /* 0x000fe40000010000 */
[----:B--2---:R-:W-:-:S06]  /*2d00*/  WARPGROUP.ARRIVE ;  /* 0x00000000000079c5 */ /* 0x004fcc0000000000 */
[----:B------:R-:W-:Y:S03]  /*2d10*/  IGMMA.64x32x32.S8.S8 R88, gdesc[UR8], R88, gsb0 ;  /* 0x01200000085879f1 */ /* 0x000fe60008041058 */
[----:B------:R-:W-:Y:S02]  /*2d20*/  WARPGROUP.DEPBAR.LE gsb0, 0x0 ;  /* 0x00008000000079c5 */ /* 0x000fe40000010000 */
[----:B---3--:R-:W-:Y:S01]  /*2d30*/  WARPGROUP.ARRIVE ;  /* 0x00000000000079c5 */ /* 0x008fe20000000000 */
[----:B------:R-:W-:Y:S04]  /*2d40*/  STL.64 [R1+0x40], R88 ;  /* 0x0000405801007387 */ /* 0x000fe80000100a00 */
[----:B------:R-:W-:Y:S01]  /*2d50*/  STL.64 [R1+0x48], R90 ;  /* 0x0000485a01007387 */ /* 0x000fe20000100a00 */
[----:B------:R-:W-:Y:S01]  /*2d60*/  IGMMA.64x32x32.S8.S8 R152, gdesc[UR4], R152, gsb0 ;  /* 0x01200000049879f1 */ /* 0x000fe20008041098 */
[----:B------:R-:W-:Y:S01]  /*2d70*/  UMOV UR4, UR12 ;  /* 0x0000000c00047c82 */ /* 0x000fe20008000000 */
[----:B------:R-:W-:Y:S01]  /*2d80*/  UMOV UR5, 0xc0000010 ;  /* 0xc000001000057882 */ /* 0x000fe20000000000 */
[----:B------:R-:W-:Y:S01]  /*2d90*/  STL.64 [R1+0x50], R92 ;  /* 0x0000505c01007387 */ /* 0x000fe20000100a00 */
[----:B------:R-:W-:-:S02]  /*2da0*/  WARPGROUP.DEPBAR.LE gsb0, 0x0 ;  /* 0x00008000000079c5 */ /* 0x000fc40000010000 */
[----:B----4-:R-:W-:Y:S01]  /*2db0*/  WARPGROUP.ARRIVE ;  /* 0x00000000000079c5 */ /* 0x010fe20000000000 */
[----:B------:R-:W-:Y:S01]  /*2dc0*/  UMOV UR8, UR4 ;  /* 0x0000000400087c82 */ /* 0x000fe20008000000 */
[----:B------:R-:W-:Y:S01]  /*2dd0*/  UMOV UR9, UR5 ;  /* 0x0000000500097c82 */ /* 0x000fe20008000000 */
[----:B------:R-:W-:Y:S03]  /*2de0*/  STL.64 [R1+0x58], R94 ;  /* 0x0000585e01007387 */ /* 0x000fe60000100a00 */
[----:B------:R-:W-:Y:S01]  /*2df0*/  IGMMA.64x32x32.S8.S8 R220, gdesc[UR4], R220, gsb0 ;  /* 0x0120000004dc79f1 */ /* 0x000fe200080410dc */
        /* <DEDUP_REMOVED lines=12> */
[----:B------:R-:W-:Y:S01]  /*2ec0*/  UMOV UR12, UR4 ;  /* 0x00000004000c7c82 */ /* 0x000fe20008000000 */
[----:B------:R-:W-:-:S02]  /*2ed0*/  UMOV UR13, UR5 ;  /* 0x00000005000d7c82 */ /* 0x000fc40008000000 */
[----:B------:R-:W-:Y:S01]  /*2ee0*/  STL.64 [R1+0x140], R152 ;  /* 0x0001409801007387 */ /* 0x000fe20000100a00 */
[----:B------:R-:W-:Y:S02]  /*2ef0*/  WARPGROUP.DEPBAR.LE gsb0, 0x0 ;  /* 0x00008000000079c5 */ /* 0x000fe40000010000 */
[----:B------:R-:W-:Y:S01]  /*2f00*/  WARPGROUP.ARRIVE ;  /* 0x00000000000079c5 */ /* 0x000fe20000000000 */
[----:B------:R-:W-:Y:S04]  /*2f10*/  STL.64 [R1+0x148], R154 ;  /* 0x0001489a01007387 */ /* 0x000fe80000100a00 */
[----:B------:R-:W-:Y:S01]  /*2f20*/  STL.64 [R1+0x150], R156 ;  /* 0x0001509c01007387 */ /* 0x000fe20000100a00 */
[----:B------:R-:W-:Y:S03]  /*2f30*/  IGMMA.64x32x32.S8.S8 R200, gdesc[UR8], R200, gsb0 ;  /* 0x0120000008c879f1 */ /* 0x000fe600080410c8 */
[----:B------:R-:W-:Y:S04]  /*2f40*/  STL.64 [R1+0x158], R158 ;  /* 0x0001589e01007387 */ /* 0x000fe80000100a00 */
[----:B------:R-:W-:Y:S04]  /*2f50*/  STL.64 [R1+0x160], R160 ;  /* 0x000160a001007387 */ /* 0x000fe80000100a00 */
[----:B------:R-:W-:Y:S04]  /*2f60*/  STL.64 [R1+0x168], R162 ;  /* 0x000168a201007387 */ /* 0x000fe80000100a00 */
[----:B------:R-:W-:Y:S04]  /*2f70*/  STL.64 [R1+0x170], R164 ;  /* 0x000170a401007387 */ /* 0x000fe80000100a00 */
[----:B------:R0:W-:Y:S04]  /*2f80*/  STL.64 [R1+0x178], R166 ;  /* 0x000178a601007387 */ /* 0x0001e80000100a00 */
[----:B0-----:R-:W3:Y:S04]  /*2f90*/  LDL.LU.64 R166, [R1+0x280] ;  /* 0x0002800001a67983 */ /* 0x001ee80000300a00 */
[----:B------:R-:W3:Y:S04]  /*2fa0*/  LDL.LU.64 R164, [R1+0x278] ;  /* 0x0002780001a47983 */ /* 0x000ee80000300a00 */
[----:B------:R-:W3:Y:S04]  /*2fb0*/  LDL.LU.64 R162, [R1+0x270] ;  /* 0x0002700001a27983 */ /* 0x000ee80000300a00 */
[----:B------:R-:W3:Y:S04]  /*2fc0*/  LDL.LU.64 R160, [R1+0x268] ;  /* 0x0002680001a07983 */ /* 0x000ee80000300a00 */
[----:B------:R-:W3:Y:S04]  /*2fd0*/  LDL.LU.64 R158, [R1+0x260] ;  /* 0x00026000019e7983 */ /* 0x000ee80000300a00 */
[----:B------:R-:W3:Y:S04]  /*2fe0*/  LDL.LU.64 R156, [R1+0x258] ;  /* 0x00025800019c7983 */ /* 0x000ee80000300a00 */
[----:B------:R-:W3:Y:S04]  /*2ff0*/  LDL.LU.64 R154, [R1+0x250] ;  /* 0x00025000019a7983 */ /* 0x000ee80000300a00 */
[----:B------:R-:W3:Y:S01]  /*3000*/  LDL.LU.64 R152, [R1+0x248] ;  /* 0x0002480001987983 */ /* 0x000ee20000300a00 */
[----:B------:R-:W-:-:S02]  /*3010*/  WARPGROUP.DEPBAR.LE gsb0, 0x0 ;  /* 0x00008000000079c5 */ /* 0x000fc40000010000 */
[----:B------:R-:W-:Y:S01]  /*3020*/  WARPGROUP.ARRIVE ;  /* 0x00000000000079c5 */ /* 0x000fe20000000000 */
[----:B------:R-:W-:Y:S01]  /*3030*/  UMOV UR16, UR4 ;  /* 0x0000000400107c82 */ /* 0x000fe20008000000 */
[----:B------:R-:W-:Y:S01]  /*3040*/  UMOV UR17, UR5 ;  /* 0x0000000500117c82 */ /* 0x000fe20008000000 */
[----:B------:R-:W-:Y:S03]  /*3050*/  STL.64 [R1+0x100], R220 ;  /* 0x000100dc01007387 */ /* 0x000fe60000100a00 */
[----:B------:R-:W-:Y:S01]  /*3060*/  IGMMA.64x32x32.S8.S8 R168, gdesc[UR12], R168, gsb0 ;  /* 0x012000000ca879f1 */ /* 0x000fe200080410a8 */
[----:B------:R-:W-:Y:S04]  /*3070*/  STL.64 [R1+0x108], R222 ;  /* 0x000108de01007387 */ /* 0x000fe80000100a00 */
[----:B------:R-:W-:Y:S04]  /*3080*/  STL.64 [R1+0x110], R224 ;  /* 0x000110e001007387 */ /* 0x000fe80000100a00 */
[----:B------:R-:W-:Y:S04]  /*3090*/  STL.64 [R1+0x118], R226 ;  /* 0x000118e201007387 */ /* 0x000fe80000100a00 */
[----:B------:R-:W-:Y:S04]  /*30a0*/  STL.64 [R1+0x120], R228 ;  /* 0x000120e401007387 */ /* 0x000fe80000100a00 */
[----:B------:R0:W-:Y:S04]  /*30b0*/  STL.64 [R1+0x128], R230 ;  /* 0x000128e601007387 */ /* 0x0001e80000100a00 */
[----:B------:R-:W-:Y:S04]  /*30c0*/  STL.64 [R1+0x130], R232 ;  /* 0x000130e801007387 */ /* 0x000fe80000100a00 */
[----:B------:R-:W-:Y:S04]  /*30d0*/  STL.64 [R1+0x138], R234 ;  /* 0x000138ea01007387 */ /* 0x000fe80000100a00 */
[----:B0-----:R-:W4:Y:S04]  /*30e0*/  LDL.LU.64 R230, [R1+0x240] ;  /* 0x0002400001e67983 */ /* 0x001f280000300a00 */
[----:B------:R-:W4:Y:S04]  /*30f0*/  LDL.LU.64 R228, [R1+0x238] ;  /* 0x0002380001e47983 */ /* 0x000f280000300a00 */
[----:B------:R-:W4:Y:S04]  /*3100*/  LDL.LU.64 R226, [R1+0x230] ;  /* 0x0002300001e27983 */ /* 0x000f280000300a00 */
[----:B------:R-:W4:Y:S04]  /*3110*/  LDL.LU.64 R224, [R1+0x228] ;  /* 0x0002280001e07983 */ /* 0x000f280000300a00 */
[----:B------:R-:W4:Y:S04]  /*3120*/  LDL.LU.64 R222, [R1+0x220] ;  /* 0x0002200001de7983 */ /* 0x000f280000300a00 */
[----:B------:R-:W4:Y:S01]  /*3130*/  LDL.LU.64 R220, [R1+0x218] ;  /* 0x0002180001dc7983 */ /* 0x000f220000300a00 */
[----:B------:R-:W-:Y:S01]  /*3140*/  UMOV UR20, UR4 ;  /* 0x0000000400147c82 */ /* 0x000fe20008000000 */
[----:B------:R-:W-:-:S02]  /*3150*/  UMOV UR21, UR5 ;  /* 0x0000000500157c82 */ /* 0x000fc40008000000 */
[----:B------:R0:W-:Y:S04]  /*3160*/  STL.64 [R1], R200 ;  /* 0x000000c801007387 */ /* 0x0001e80000100a00 */
[----:B------:R1:W-:Y:S01]  /*3170*/  STL.64 [R1+0x8], R202 ;  /* 0x000008ca01007387 */ /* 0x0003e20000100a00 */
[----:B------:R-:W-:Y:S02]  /*3180*/  WARPGROUP.DEPBAR.LE gsb0, 0x0 ;  /* 0x00008000000079c5 */ /* 0x000fe40000010000 */
[----:B------:R-:W-:Y:S01]  /*3190*/  WARPGROUP.ARRIVE ;  /* 0x00000000000079c5 */ /* 0x000fe20000000000 */
[----:B------:R1:W-:Y:S04]  /*31a0*/  STL.64 [R1+0x10], R204 ;  /* 0x000010cc01007387 */ /* 0x0003e80000100a00 */
[----:B------:R1:W-:Y:S01]  /*31b0*/  STL.64 [R1+0x18], R206 ;  /* 0x000018ce01007387 */ /* 0x0003e20000100a00 */
[----:B------:R-:W-:Y:S03]  /*31c0*/  IGMMA.64x32x32.S8.S8 R104, gdesc[UR16], R104, gsb0 ;  /* 0x01200000106879f1 */ /* 0x000fe60008041068 */
[----:B------:R1:W-:Y:S04]  /*31d0*/  STL.64 [R1+0x20], R208 ;  /* 0x000020d001007387 */ /* 0x0003e80000100a00 */
[----:B------:R1:W-:Y:S04]  /*31e0*/  STL.64 [R1+0x28], R210 ;  /* 0x000028d201007387 */ /* 0x0003e80000100a00 */
[----:B------:R1:W-:Y:S04]  /*31f0*/  STL.64 [R1+0x30], R212 ;  /* 0x000030d401007387 */ /* 0x0003e80000100a00 */
[----:B------:R1:W-:Y:S04]  /*3200*/  STL.64 [R1+0x38], R214 ;  /* 0x000038d601007387 */ /* 0x0003e80000100a00 */
[----:B0-----:R-:W4:Y:S04]  /*3210*/  LDL.LU.64 R200, [R1+0xc0] ;  /* 0x0000c00001c87983 */ /* 0x001f280000300a00 */
[----:B-1----:R-:W4:Y:S04]  /*3220*/  LDL.LU.64 R202, [R1+0xc8] ;  /* 0x0000c80001ca7983 */ /* 0x002f280000300a00 */
[----:B------:R-:W4:Y:S04]  /*3230*/  LDL.LU.64 R204, [R1+0xd0] ;  /* 0x0000d00001cc7983 */ /* 0x000f280000300a00 */
[----:B------:R-:W4:Y:S04]  /*3240*/  LDL.LU.64 R206, [R1+0xd8] ;  /* 0x0000d80001ce7983 */ /* 0x000f280000300a00 */
[----:B------:R-:W4:Y:S04]  /*3250*/  LDL.LU.64 R208, [R1+0xe0] ;  /* 0x0000e00001d07983 */ /* 0x000f280000300a00 */
[----:B------:R-:W4:Y:S04]  /*3260*/  LDL.LU.64 R210, [R1+0xe8] ;  /* 0x0000e80001d27983 */ /* 0x000f280000300a00 */
[----:B------:R-:W4:Y:S04]  /*3270*/  LDL.LU.64 R212, [R1+0xf0] ;  /* 0x0000f00001d47983 */ /* 0x000f280000300a00 */
[----:B------:R-:W4:Y:S01]  /*3280*/  LDL.LU.64 R214, [R1+0xf8] ;  /* 0x0000f80001d67983 */ /* 0x000f220000300a00 */
[----:B------:R-:W-:Y:S01]  /*3290*/  UIADD3 UR28, UR28, 0x300, URZ ;  /* 0x000003001c1c7890 */ /* 0x000fe2000fffe03f */
[----:B------:R-:W-:-:S02]  /*32a0*/  WARPGROUP.DEPBAR.LE gsb0, 0x0 ;  /* 0x00008000000079c5 */ /* 0x000fc40000010000 */
[----:B------:R-:W-:-:S06]  /*32b0*/  WARPGROUP.ARRIVE ;  /* 0x00000000000079c5 */ /* 0x000fcc0000000000 */
[----:B------:R-:W-:Y:S01]  /*32c0*/  IGMMA.64x32x32.S8.S8 R40, gdesc[UR20], R40, gsb0 ;  /* 0x01200000142879f1 */ /* 0x000fe20008041028 */
        /* <DEDUP_REMOVED lines=14> */
[----:B--2---:R-:W-:-:S06]  /*33b0*/  WARPGROUP.ARRIVE ;  /* 0x00000000000079c5 */ /* 0x004fcc0000000000 */
[----:B------:R-:W-:Y:S03]  /*33c0*/  IGMMA.64x32x32.S8.S8 R88, gdesc[UR16], R88, gsb0 ;  /* 0x01200000105879f1 */ /* 0x000fe60008041058 */
[----:B------:R-:W-:Y:S02]  /*33d0*/  WARPGROUP.DEPBAR.LE gsb0, 0x0 ;  /* 0x00008000000079c5 */ /* 0x000fe40000010000 */
[----:B---3--:R-:W-:-:S06]  /*33e0*/  WARPGROUP.ARRIVE ;  /* 0x00000000000079c5 */ /* 0x008fcc0000000000 */
[----:B------:R-:W-:Y:S03]  /*33f0*/  IGMMA.64x32x32.S8.S8 R152, gdesc[UR12], R152, gsb0 ;  /* 0x012000000c9879f1 */ /* 0x000fe60008041098 */
[----:B------:R-:W-:Y:S02]  /*3400*/  WARPGROUP.DEPBAR.LE gsb0, 0x0 ;  /* 0x00008000000079c5 */ /* 0x000fe40000010000 */
[----:B----4-:R-:W-:-:S06]  /*3410*/  WARPGROUP.ARRIVE ;  /* 0x00000000000079c5 */ /* 0x010fcc0000000000 */
[----:B------:R-:W-:Y:S03]  /*3420*/  IGMMA.64x32x32.S8.S8 R216, gdesc[UR8], R216, gsb0 ;  /* 0x0120000008d879f1 */ /* 0x000fe600080410d8 */
[----:B------:R-:W-:Y:S02]  /*3430*/  WARPGROUP.DEPBAR.LE gsb0, 0x0 ;  /* 0x00008000000079c5 */ /* 0x000fe40000010000 */
[----:B------:R-:W-:-:S06]  /*3440*/  WARPGROUP.ARRIVE ;  /* 0x00000000000079c5 */ /* 0x000fcc0000000000 */
[----:B------:R-:W-:Y:S03]  /*3450*/  IGMMA.64x32x32.S8.S8 R200, gdesc[UR4], R200, gsb0 ;  /* 0x0120000004c879f1 */ /* 0x000fe600080410c8 */
        /* <DEDUP_REMOVED lines=18> */
[----:B------:R-:W-:Y:S01]  /*3580*/  BPT.TRAP 0x1 ;  /* 0x000000040000795c */ /* 0x000fe20000300000 */
.L_x_24:
[----:B------:R-:W-:Y:S01]  /*3590*/  R2UR UR4, R0 ;  /* 0x00000000000472ca */ /* 0x000fe200000e0000 */
[----:B------:R-:W-:-:S06]  /*35a0*/  UISETP.GT.U32.AND UP0, UPT, UR37, 0x1, UPT ;  /* 0x000000012500788c */ /* 0x000fcc000bf04070 */
[----:B------:R-:W-:-:S06]  /*35b0*/  PLOP3.LUT P1, PT, PT, PT, UP0, 0x80, 0x0 ;  /* 0x000000000000781c */ /* 0x000fcc0003f2f008 */
[----:B------:R-:W-:-:S04]  /*35c0*/  ULEA UR4, UR26, UR4, 0x3 ;  /* 0x000000041a047291 */ /* 0x000fc8000f8e183f */
[----:B------:R-:W-:-:S04]  /*35d0*/  UIADD3 UR4, UR4, 0x50, URZ ;  /* 0x0000005004047890 */ /* 0x000fc8000fffe03f */
[----:B------:R-:W-:-:S09]  /*35e0*/  UPRMT UR4, URZ, 0x654, UR4 ;  /* 0x000006543f047896 */ /* 0x000fd20008000004 */
[----:B------:R-:W-:Y:S01]  /*35f0*/  SYNCS.ARRIVE.TRANS64.RED.A1T0 RZ, [UR4], RZ ;  /* 0x000000ffffff79a7 */ /* 0x000fe20008100404 */
[----:B------:R-:W-:Y:S05]  /*3600*/  @P1 BRA `(.L_x_25) ;  /* 0x0000000000041947 */ /* 0x000fea0003800000 */
[----:B------:R-:W-:Y:S01]  /*3610*/  BPT.TRAP 0x1 ;  /* 0x000000040000795c */ /* 0x000fe20000300000 */
.L_x_25:
[----:B------:R-:W-:Y:S01]  /*3620*/  UIADD3 UR27, UR27, 0x1, URZ ;  /* 0x000000011b1b7890 */ /* 0x000fe2000fffe03f */
[C---:B------:R-:W-:Y:S01]  /*3630*/  ISETP.GT.AND P1, PT, R3.reuse, 0x1, PT ;  /* 0x000000010300780c */ /* 0x040fe20003f24270 */
[----:B------:R-:W-:Y:S01]  /*3640*/  UIADD3 UR26, UR26, 0x1, URZ ;  /* 0x000000011a1a7890 */ /* 0x000fe2000fffe03f */
[----:B------:R-:W-:Y:S01]  /*3650*/  VIADD R3, R3, 0xffffffff ;  /* 0xffffffff03037836 */ /* 0x000fe20000000000 */
[----:B------:R-:W-:Y:S02]  /*3660*/  UISETP.NE.AND UP0, UPT, UR27, 0xa, UPT ;  /* 0x0000000a1b00788c */ /* 0x000fe4000bf05270 */
[----:B------:R-:W-:Y:S02]  /*3670*/  UISETP.NE.AND UP1, UPT, UR26, 0xa, UPT ;  /* 0x0000000a1a00788c */ /* 0x000fe4000bf25270 */
[----:B------:R-:W-:Y:S02]  /*3680*/  USEL UR4, URZ, 0x1, UP0 ;  /* 0x000000013f047887 */ /* 0x000fe40008000000 */
[----:B------:R-:W-:-:S02]  /*3690*/  USEL UR27, UR27, URZ, UP0 ;  /* 0x0000003f1b1b7287 */ /* 0x000fc40008000000 */
[----:B------:R-:W-:Y:S02]  /*36a0*/  USEL UR26, UR26, URZ, UP1 ;  /* 0x0000003f1a1a7287 */ /* 0x000fe40008800000 */
[----:B------:R-:W-:Y:S01]  /*36b0*/  LOP3.LUT R2, R2, UR4, RZ, 0x3c, !PT ;  /* 0x0000000402027c12 */ /* 0x000fe2000f8e3cff */
[----:B------:R-:W-:Y:S09]  /*36c0*/  @P1 BRA `(.L_x_26) ;  /* 0xffffffe800f41947 */ /* 0x000ff2000383ffff */
.L_x_19:
[----:B------:R-:W1:Y:S02]  /*36d0*/  LDC R2, c[0x0][0x28c] ;  /* 0x0000a300ff027b82 */ /* 0x000e640000000800 */
[----:B-1----:R-:W-:-:S13]  /*36e0*/  ISETP.GE.AND P1, PT, R2, 0x1, PT ;  /* 0x000000010200780c */ /* 0x002fda0003f26270 */
[----:B------:R-:W-:Y:S05]  /*36f0*/  @!P1 BRA `(.L_x_27) ;  /* 0x0000000000449947 */ /* 0x000fea0003800000 */
[----:B------:R-:W-:Y:S05]  /*3700*/  @!P0 BRA `(.L_x_28) ;  /* 0x0000000000048947 */ /* 0x000fea0003800000 */
[----:B------:R-:W-:Y:S01]  /*3710*/  BPT.TRAP 0x1 ;  /* 0x000000040000795c */ /* 0x000fe20000300000 */
.L_x_28:
[----:B------:R-:W-:-:S04]  /*3720*/  UISETP.LT.AND UP0, UPT, UR46, 0x1, UPT ;  /* 0x000000012e00788c */ /* 0x000fc8000bf01270 */
[----:B------:R-:W-:Y:S02]  /*3730*/  USEL UR6, UR46, 0x1, UP0 ;  /* 0x000000012e067887 */ /* 0x000fe40008000000 */
[----:B------:R-:W-:Y:S02]  /*3740*/  UISETP.GT.U32.AND UP0, UPT, UR37, 0x1, UPT ;  /* 0x000000012500788c */ /* 0x000fe4000bf04070 */
[----:B------:R-:W-:-:S04]  /*3750*/  UIADD3 UR6, UR36, UR46, -UR6 ;  /* 0x0000002e24067290 */ /* 0x000fc8000fffe806 */
[----:B------:R-:W-:Y:S01]  /*3760*/  UIMAD.WIDE.U32 UR4, UR6, -0x33333333, URZ ;  /* 0xcccccccd060478a5 */ /* 0x000fe2000f8e003f */
[----:B------:R-:W-:-:S03]  /*3770*/  PLOP3.LUT P0, PT, PT, PT, UP0, 0x80, 0x0 ;  /* 0x000000000000781c */ /* 0x000fc60003f0f008 */
[----:B------:R-:W-:-:S04]  /*3780*/  USHF.R.U32.HI UR4, URZ, 0x3, UR5 ;  /* 0x000000033f047899 */ /* 0x000fc80008011605 */
[----:B------:R-:W-:-:S06]  /*3790*/  UIMAD UR6, UR4, -0xa, UR6 ;  /* 0xfffffff6040678a4 */ /* 0x000fcc000f8e0206 */
[----:B------:R-:W-:-:S04]  /*37a0*/  IMAD.U32 R2, RZ, RZ, UR6 ;  /* 0x00000006ff027e24 */ /* 0x000fc8000f8e00ff */
[----:B------:R-:W-:-:S04]  /*37b0*/  IMAD R0, R2, 0x8, R0 ;  /* 0x0000000802007824 */ /* 0x000fc800078e0200 */
[----:B------:R-:W-:-:S05]  /*37c0*/  VIADD R0, R0, 0x50 ;  /* 0x0000005000007836 */ /* 0x000fca0000000000 */
[----:B------:R-:W-:-:S04]  /*37d0*/  PRMT R0, RZ, 0x654, R0 ;  /* 0x00000654ff007816 */ /* 0x000fc80000000000 */
[----:B------:R1:W-:Y:S01]  /*37e0*/  SYNCS.ARRIVE.TRANS64.RED.A1T0 RZ, [R0+URZ], RZ ;  /* 0x000000ff00ff79a7 */ /* 0x0003e2000810043f */
[----:B------:R-:W-:Y:S05]  /*37f0*/  @P0 BRA `(.L_x_27) ;  /* 0x0000000000040947 */ /* 0x000fea0003800000 */
[----:B------:R-:W-:Y:S01]  /*3800*/  BPT.TRAP 0x1 ;  /* 0x000000040000795c */ /* 0x000fe20000300000 */
.L_x_27:
[----:B------:R-:W3:Y:S01]  /*3810*/  S2R R6, SR_TID.X ;  /* 0x0000000000067919 */ /* 0x000ee20000002100 */
[----:B------:R-:W-:Y:S01]  /*3820*/  UIMAD UR48, UR48, 0xa0, URZ ;  /* 0x000000a0303078a4 */ /* 0x000fe2000f8e023f */
[----:B------:R-:W-:Y:S01]  /*3830*/  IMAD.MOV.U32 R7, RZ, RZ, -0x2 ;  /* 0xfffffffeff077424 */ /* 0x000fe200078e00ff */
[----:B------:R-:W-:Y:S02]  /*3840*/  UIMAD.WIDE UR6, UR49, 0x200, URZ ;  /* 0x00000200310678a5 */ /* 0x000fe4000f8e023f */
[----:B------:R-:W-:Y:S02]  /*3850*/  USHF.R.S32.HI UR10, URZ, 0x1f, UR47 ;  /* 0x0000001f3f0a7899 */ /* 0x000fe4000801142f */
[----:B------:R-:W-:Y:S01]  /*3860*/  IMAD.U32 R20, RZ, RZ, UR48 ;  /* 0x00000030ff147e24 */ /* 0x000fe2000f8e00ff */
[----:B------:R-:W-:Y:S01]  /*3870*/  ULDC.64 UR8, c[0x0][0x5d0] ;  /* 0x0001740000087ab9 */ /* 0x000fe20000000a00 */
[----:B------:R-:W-:Y:S02]  /*3880*/  USHF.L.U32 UR49, UR49, 0x9, URZ ;  /* 0x0000000931317899 */ /* 0x000fe4000800063f */
[----:B------:R-:W-:-:S02]  /*3890*/  UIMAD UR4, UR10, UR8, URZ ;  /* 0x000000080a0472a4 */ /* 0x000fc4000f8e023f */
[----:B------:R-:W-:Y:S02]  /*38a0*/  UIADD3 UR36, UR46, UR36, URZ ;  /* 0x000000242e247290 */ /* 0x000fe4000fffe03f */
[----:B------:R-:W-:Y:S02]  /*38b0*/  UIMAD UR4, UR47, UR9, UR4 ;  /* 0x000000092f0472a4 */ /* 0x000fe4000f8e0204 */
[----:B------:R-:W-:Y:S02]  /*38c0*/  UISETP.GT.U32.AND UP1, UPT, UR36, 0x9, UPT ;  /* 0x000000092400788c */ /* 0x000fe4000bf24070 */
[----:B------:R-:W-:Y:S02]  /*38d0*/  UISETP.GE.U32.AND UP2, UPT, UR46, 0xa, UPT ;  /* 0x0000000a2e00788c */ /* 0x000fe4000bf46070 */
[----:B------:R-:W-:Y:S01]  /*38e0*/  UISETP.LT.U32.AND UP1, UPT, UR46, 0xa, UP1 ;  /* 0x0000000a2e00788c */ /* 0x000fe20008f21070 */
[--C-:B---3--:R-:W-:Y:S01]  /*38f0*/  SHF.R.U32.HI R2, RZ, 0x7, R6.reuse ;  /* 0x00000007ff027819 */ /* 0x108fe20000011606 */
[----:B------:R-:W-:Y:S01]  /*3900*/  IMAD.SHL.U32 R21, R6, 0x2, RZ ;  /* 0x0000000206157824 */ /* 0x000fe200078e00ff */
[----:B-1----:R-:W-:-:S02]  /*3910*/  SHF.R.U32.HI R0, RZ, 0x2, R6 ;  /* 0x00000002ff007819 */ /* 0x002fc40000011606 */
[----:B------:R-:W-:Y:S02]  /*3920*/  LOP3.LUT R2, R2, 0x1, RZ, 0xc0, !PT ;  /* 0x0000000102027812 */ /* 0x000fe400078ec0ff */
[----:B------:R-:W-:Y:S02]  /*3930*/  LOP3.LUT R4, R6, 0x60, RZ, 0xc0, !PT ;  /* 0x0000006006047812 */ /* 0x000fe400078ec0ff */
[----:B------:R-:W-:Y:S01]  /*3940*/  LOP3.LUT R0, R0, 0x7, RZ, 0xc0, !PT ;  /* 0x0000000700007812 */ /* 0x000fe200078ec0ff */
[----:B------:R-:W-:Y:S01]  /*3950*/  IMAD.SHL.U32 R3, R2, 0x40, RZ ;  /* 0x0000004002037824 */ /* 0x000fe200078e00ff */
[----:B------:R-:W-:Y:S02]  /*3960*/  SHF.R.U32.HI R4, RZ, 0x1, R4 ;  /* 0x00000001ff047819 */ /* 0x000fe40000011604 */
[----:B------:R-:W-:Y:S02]  /*3970*/  LOP3.LUT R20, R20, 0x6, R21, 0xf8, !PT ;  /* 0x0000000614147812 */ /* 0x000fe400078ef815 */
[----:B------:R-:W-:-:S02]  /*3980*/  LOP3.LUT R3, R3, 0x40, R0, 0xe2, !PT ;  /* 0x0000004003037812 */ /* 0x000fc400078ee200 */
[----:B------:R-:W-:Y:S02]  /*3990*/  IADD3 R0, RZ, -R4, -R0 ;  /* 0x80000004ff007210 */ /* 0x000fe40007ffe800 */
[----:B------:R-:W-:Y:S01]  /*39a0*/  LOP3.LUT R3, R3, UR6, R4, 0xfe, !PT ;  /* 0x0000000603037c12 */ /* 0x000fe2000f8efe04 */
[----:B------:R-:W-:Y:S01]  /*39b0*/  IMAD.U32 R4, RZ, RZ, UR8 ;  /* 0x00000008ff047e24 */ /* 0x000fe2000f8e00ff */
[----:B------:R-:W-:Y:S01]  /*39c0*/  SHF.R.S32.HI R21, RZ, 0x1f, R20 ;  /* 0x0000001fff157819 */ /* 0x000fe20000011414 */
[----:B------:R-:W-:Y:S01]  /*39d0*/  ULDC UR8, c[0x0][0x284] ;  /* 0x0000a10000087ab9 */ /* 0x000fe20000000800 */
[----:B------:R-:W-:Y:S02]  /*39e0*/  IMAD R0, R2, -0x40, R0 ;  /* 0xffffffc002007824 */ /* 0x000fe400078e0200 */
[----:B------:R-:W-:Y:S02]  /*39f0*/  IMAD.U32 R22, RZ, RZ, UR8 ;  /* 0x00000008ff167e24 */ /* 0x000fe4000f8e00ff */
[----:B------:R-:W-:-:S03]  /*3a00*/  IMAD.WIDE.U32 R4, R4, UR47, R20 ;  /* 0x0000002f04047c25 */ /* 0x000fc6000f8e0014 */
[----:B------:R-:W-:Y:S01]  /*3a10*/  IADD3 R22, R22, -UR49, R0 ;  /* 0x8000003116167c10 */ /* 0x000fe2000fffe000 */
[----:B------:R-:W-:Y:S01]  /*3a20*/  VIADD R5, R5, UR4 ;  /* 0x0000000405057c36 */ /* 0x000fe20008000000 */
[----:B------:R-:W-:Y:S01]  /*3a30*/  ULDC UR4, c[0x0][0x288] ;  /* 0x0000a20000047ab9 */ /* 0x000fe20000000800 */
[----:B------:R-:W-:Y:S01]  /*3a40*/  LOP3.LUT R0, R6, 0x3, RZ, 0xc0, !PT ;  /* 0x0000000306007812 */ /* 0x000fe200078ec0ff */
[----:B------:R-:W-:-:S04]  /*3a50*/  UISETP.GE.AND UP0, UPT, UR48, UR4, UPT ;  /* 0x000000043000728c */ /* 0x000fc8000bf06270 */
[----:B------:R-:W-:Y:S01]  /*3a60*/  UISETP.GE.OR UP0, UPT, UR49, UR8, UP0 ;  /* 0x000000083100728c */ /* 0x000fe20008706670 */
[----:B------:R-:W-:Y:S01]  /*3a70*/  IMAD R0, R0, R7, UR4 ;  /* 0x0000000400007e24 */ /* 0x000fe2000f8e0207 */
[----:B------:R-:W-:Y:S02]  /*3a80*/  UIMAD.WIDE.U32 UR4, UR36, -0x33333333, URZ ;  /* 0xcccccccd240478a5 */ /* 0x000fe4000f8e003f */
[----:B------:R-:W-:Y:S01]  /*3a90*/  USEL UR8, URZ, 0x1, !UP1 ;  /* 0x000000013f087887 */ /* 0x000fe2000c800000 */
[----:B------:R-:W-:Y:S01]  /*3aa0*/  VIADD R0, R0, -UR48 ;  /* 0x8000003000007c36 */ /* 0x000fe20008000000 */
[----:B------:R-:W-:Y:S01]  /*3ab0*/  PLOP3.LUT P0, PT, PT, PT, UP0, 0x80, 0x0 ;  /* 0x000000000000781c */ /* 0x000fe20003f0f008 */
[----:B------:R-:W-:Y:S02]  /*3ac0*/  USHF.R.U32.HI UR4, URZ, 0x3, UR5 ;  /* 0x000000033f047899 */ /* 0x000fe40008011605 */
[----:B------:R-:W-:Y:S02]  /*3ad0*/  ULOP3.LUT UR45, UR45, UR8, URZ, 0x3c, !UPT ;  /* 0x000000082d2d7292 */ /* 0x000fe4000f8e3c3f */
[----:B------:R-:W-:-:S02]  /*3ae0*/  UIMAD UR36, UR4, -0xa, UR36 ;  /* 0xfffffff6042478a4 */ /* 0x000fc4000f8e0224 */
[----:B------:R-:W-:Y:S01]  /*3af0*/  @UP2 ULOP3.LUT UR45, UR45, 0x1, UR4, 0x78, !UPT ;  /* 0x000000012d2d2892 */ /* 0x000fe2000f8e7804 */
[----:B------:R-:W-:-:S05]  /*3b00*/  UMOV UR49, 0xffffffff ;  /* 0xffffffff00317882 */ /* 0x000fca0000000000 */
[----:B------:R-:W-:Y:S06]  /*3b10*/  @P0 BRA `(.L_x_29) ;  /* 0x0000011c00180947 */ /* 0x000fec0003800000 */
[----:B-----5:R-:W-:Y:S01]  /*3b20*/  ISETP.NE.AND P0, PT, R18, RZ, PT ;  /* 0x000000ff1200720c */ /* 0x020fe20003f05270 */
[----:B------:R-:W-:Y:S01]  /*3b30*/  ULDC.64 UR12, c[0x0][0x5c8] ;  /* 0x00017200000c7ab9 */ /* 0x000fe20000000a00 */
[----:B------:R-:W-:Y:S01]  /*3b40*/  BSSY B0, `(.L_x_29) ;  /* 0x00011c3000007945 */ /* 0x000fe20003800000 */
[----:B------:R-:W-:Y:S01]  /*3b50*/  UIMAD UR4, UR7, UR12, URZ ;  /* 0x0000000c070472a4 */ /* 0x000fe2000f8e023f */
[----:B------:R-:W-:Y:S02]  /*3b60*/  IMAD.U32 R10, RZ, RZ, UR13 ;  /* 0x0000000dff0a7e24 */ /* 0x000fe4000f8e00ff */
[----:B------:R-:W-:-:S04]  /*3b70*/  IMAD.WIDE.U32 R4, R3, UR12, R4 ;  /* 0x0000000c03047c25 */ /* 0x000fc8000f8e0004 */
[----:B------:R-:W-:-:S04]  /*3b80*/  IMAD R10, R3, R10, UR4 ;  /* 0x00000004030a7e24 */ /* 0x000fc8000f8e020a */
[----:B------:R-:W-:Y:S01]  /*3b90*/  IMAD.IADD R10, R5, 0x1, R10 ;  /* 0x00000001050a7824 */ /* 0x000fe200078e020a */
[----:B------:R-:W-:Y:S06]  /*3ba0*/  @!P0 BRA `(.L_x_30) ;  /* 0x000000bc00648947 */ /* 0x000fec0003800000 */
[----:B------:R-:W1:Y:S01]  /*3bb0*/  LDC.64 R8, c[0x0][0x5b0] ;  /* 0x00016c00ff087b82 */ /* 0x000e620000000a00 */
[----:B------:R-:W-:Y:S01]  /*3bc0*/  ULDC.64 UR8, c[0x0][0x5b8] ;  /* 0x00016e0000087ab9 */ /* 0x000fe20000000a00 */
[----:B------:R-:W-:Y:S01]  /*3bd0*/  ISETP.GE.AND P5, PT, R22, 0x1, PT ;  /* 0x000000011600780c */ /* 0x000fe20003fa6270 */
[----:B------:R-:W-:Y:S02]  /*3be0*/  UIMAD UR4, UR10, UR8, URZ ;  /* 0x000000080a0472a4 */ /* 0x000fe4000f8e023f */
[----:B------:R-:W-:Y:S01]  /*3bf0*/  IMAD.U32 R2, RZ, RZ, UR8 ;  /* 0x00000008ff027e24 */ /* 0x000fe2000f8e00ff */
[----:B--2---:R-:W-:Y:S01]  /*3c00*/  LOP3.LUT R19, R19, 0xffffffef, RZ, 0xc0, !PT ;  /* 0xffffffef13137812 */ /* 0x004fe200078ec0ff */
[----:B------:R-:W-:Y:S01]  /*3c10*/  BSSY B1, `(.L_x_31) ;  /* 0x0000011000017945 */ /* 0x000fe20003800000 */
[----:B------:R-:W-:Y:S01]  /*3c20*/  UIMAD UR4, UR47, UR9, UR4 ;  /* 0x000000092f0472a4 */ /* 0x000fe2000f8e0204 */
[----:B------:R-:W2:Y:S01]  /*3c30*/  LDC.64 R12, c[0x0][0x5a8] ;  /* 0x00016a00ff0c7b82 */ /* 0x000ea20000000a00 */
[----:B------:R-:W-:Y:S01]  /*3c40*/  IMAD.WIDE.U32 R20, R2, UR47, R20 ;  /* 0x0000002f02147c25 */ /* 0x000fe2000f8e0014 */
[----:B------:R-:W-:-:S03]  /*3c50*/  ISETP.LT.OR P1, PT, R0, 0x1, !P5 ;  /* 0x000000010000780c */ /* 0x000fc60006f21670 */
[----:B------:R-:W-:Y:S02]  /*3c60*/  VIADD R233, R21, UR4 ;  /* 0x0000000415e97c36 */ /* 0x000fe40008000000 */
[----:B------:R-:W-:Y:S01]  /*3c70*/  IMAD.MOV.U32 R232, RZ, RZ, R20 ;  /* 0x000000ffffe87224 */ /* 0x000fe200078e0014 */
[----:B------:R-:W-:-:S04]  /*3c80*/  @P5 LOP3.LUT R19, R19, 0x10, RZ, 0xfc, !PT ;  /* 0x0000001013135812 */ /* 0x000fc800078efcff */
[----:B------:R3:W-:Y:S01]  /*3c90*/  STL.64 [R1+0x1c8], R232 ;  /* 0x0001c8e801007387 */ /* 0x0007e20000100a00 */
[----:B-1----:R-:W-:Y:S02]  /*3ca0*/  IMAD R14, R8, UR7, RZ ;  /* 0x00000007080e7c24 */ /* 0x002fe4000f8e02ff */
[----:B------:R-:W-:-:S04]  /*3cb0*/  IMAD.WIDE.U32 R6, R3, R8, R232 ;  /* 0x0000000803067225 */ /* 0x000fc800078e00e8 */
[----:B------:R-:W-:Y:S01]  /*3cc0*/  IMAD R14, R3, R9, R14 ;  /* 0x00000009030e7224 */ /* 0x000fe200078e020e */
[----:B--2---:R-:W-:-:S04]  /*3cd0*/  IADD3 R234, P0, R6, R12, RZ ;  /* 0x0000000c06ea7210 */ /* 0x004fc80007f1e0ff */
[----:B------:R-:W-:-:S05]  /*3ce0*/  IADD3.X R235, R13, R7, R14, P0, !PT ;  /* 0x000000070deb7210 */ /* 0x000fca00007fe40e */
[----:B------:R3:W-:Y:S01]  /*3cf0*/  STL.64 [R1+0x1c0], R234 ;  /* 0x0001c0ea01007387 */ /* 0x0007e20000100a00 */
[----:B------:R-:W-:Y:S05]  /*3d00*/  @P1 BRA `(.L_x_32) ;  /* 0x0000000000041947 */ /* 0x000fea0003800000 */
[----:B------:R1:W5:Y:S02]  /*3d10*/  LDG.E.U8 R16, desc[UR50][R234.64] ;  /* 0x00000032ea107981 */ /* 0x000364000c1e1100 */
.L_x_32:
[----:B------:R-:W-:Y:S05]  /*3d20*/  BSYNC B1 ;  /* 0x0000000000017941 */ /* 0x000fea0003800000 */
.L_x_31:
[----:B------:R-:W2:Y:S01]  /*3d30*/  LDL.LU R6, [R1+0x180] ;  /* 0x0001800001067983 */ /* 0x000ea20000300800 */
[----:B-----5:R-:W-:Y:S01]  /*3d40*/  LOP3.LUT R2, R16, 0xffff, RZ, 0xc0, !PT ;  /* 0x0000ffff10027812 */ /* 0x020fe200078ec0ff */
[----:B------:R-:W-:Y:S01]  /*3d50*/  ULDC.64 UR4, c[0x0][0x5c0] ;  /* 0x0001700000047ab9 */ /* 0x000fe20000000a00 */
[----:B------:R-:W-:Y:S01]  /*3d60*/  ISETP.LT.OR P2, PT, R0, 0x2, !P5 ;  /* 0x000000020000780c */ /* 0x000fe20006f41670 */
[----:B------:R-:W-:Y:S01]  /*3d70*/  BSSY B1, `(.L_x_33) ;  /* 0x000000b000017945 */ /* 0x000fe20003800000 */
[----:B------:R-:W-:Y:S02]  /*3d80*/  PRMT R2, R2, 0x8880, RZ ;  /* 0x0000888002027816 */ /* 0x000fe400000000ff */
[----:B------:R-:W-:-:S03]  /*3d90*/  IADD3 R4, P0, R4, UR4, RZ ;  /* 0x0000000404047c10 */ /* 0x000fc6000ff1e0ff */
[----:B------:R-:W-:Y:S01]  /*3da0*/  IMAD R2, R2, R18, RZ ;  /* 0x0000001202027224 */ /* 0x000fe200078e02ff */
[----:B------:R-:W-:-:S03]  /*3db0*/  IADD3.X R5, R10, UR5, RZ, P0, !PT ;  /* 0x000000050a057c10 */ /* 0x000fc600087fe4ff */
[----:B--2---:R-:W-:-:S05]  /*3dc0*/  @!P1 IMAD R6, R6, R17, R2 ;  /* 0x0000001106069224 */ /* 0x004fca00078e0202 */
[----:B------:R2:W-:Y:S01]  /*3dd0*/  @!P1 STG.E.U8 desc[UR50][R4.64], R6 ;  /* 0x0000000604009986 */ /* 0x0005e2000c101132 */
[----:B------:R-:W-:Y:S05]  /*3de0*/  @P2 BRA `(.L_x_34) ;  /* 0x00000000000c2947 */ /* 0x000fea0003800000 */
[----:B------:R-:W4:Y:S02]  /*3df0*/  LDG.E.U8 R16, desc[UR50][R234.64+0x1] ;  /* 0x00000132ea107981 */ /* 0x000f24000c1e1100 */
[----:B----4-:R-:W-:-:S05]  /*3e00*/  PRMT R2, R16, 0x8880, RZ ;  /* 0x0000888010027816 */ /* 0x010fca00000000ff */
[----:B------:R-:W-:-:S07]  /*3e10*/  IMAD R2, R2, R18, RZ ;  /* 0x0000001202027224 */ /* 0x000fce00078e02ff */
.L_x_34:
[----:B------:R-:W-:Y:S05]  /*3e20*/  BSYNC B1 ;  /* 0x0000000000017941 */ /* 0x000fea0003800000 */
.L_x_33:
[----:B--2---:R-:W2:Y:S01]  /*3e30*/  LDL.LU R6, [R1+0x184] ;  /* 0x0001840001067983 */ /* 0x004ea20000300800 */
[----:B------:R-:W-:Y:S01]  /*3e40*/  SHF.L.U64.HI R7, R8, 0x3, R9 ;  /* 0x0000000308077819 */ /* 0x000fe20000010209 */
[----:B------:R-:W-:Y:S01]  /*3e50*/  BSSY B1, `(.L_x_35) ;  /* 0x0000011000017945 */ /* 0x000fe20003800000 */
[----:B------:R-:W-:-:S04]  /*3e60*/  ISETP.GE.AND P6, PT, R22, 0x9, PT ;  /* 0x000000091600780c */ /* 0x000fc80003fc6270 */
[C---:B------:R-:W-:Y:S02]  /*3e70*/  ISETP.LT.OR P4, PT, R0.reuse, 0x1, !P6 ;  /* 0x000000010000780c */ /* 0x040fe40007781670 */
[----:B------:R-:W-:Y:S01]  /*3e80*/  ISETP.LT.OR P0, PT, R0, 0x2, !P6 ;  /* 0x000000020000780c */ /* 0x000fe20007701670 */
[----:B--2---:R-:W-:-:S05]  /*3e90*/  @!P2 IMAD R6, R6, R17, R2 ;  /* 0x000000110606a224 */ /* 0x004fca00078e0202 */
[----:B------:R2:W-:Y:S02]  /*3ea0*/  @!P2 STG.E.U8 desc[UR50][R4.64+0x1], R6 ;  /* 0x000001060400a986 */ /* 0x0005e4000c101132 */
[----:B--2---:R-:W-:-:S04]  /*3eb0*/  IMAD.SHL.U32 R6, R8, 0x8, RZ ;  /* 0x0000000808067824 */ /* 0x004fc800078e00ff */
[----:B------:R-:W-:-:S04]  /*3ec0*/  IMAD.WIDE.U32 R10, R3, R8, R6 ;  /* 0x00000008030a7225 */ /* 0x000fc800078e0006 */
[----:B------:R-:W-:Y:S01]  /*3ed0*/  IMAD.IADD R14, R14, 0x1, R11 ;  /* 0x000000010e0e7824 */ /* 0x000fe200078e020b */
[----:B-1-3--:R-:W-:Y:S02]  /*3ee0*/  IADD3 R234, P1, P2, R20, R12, R10 ;  /* 0x0000000c14ea7210 */ /* 0x00afe40007a3e00a */
[----:B------:R-:W-:Y:S02]  /*3ef0*/  @!P4 IADD3 R10, P3, R4, UR42, RZ ;  /* 0x0000002a040acc10 */ /* 0x000fe4000ff7e0ff */
[----:B------:R-:W-:-:S05]  /*3f00*/  IADD3.X R235, R233, R13, R14, P1, P2 ;  /* 0x0000000de9eb7210 */ /* 0x000fca0000fe440e */
[----:B------:R1:W-:Y:S01]  /*3f10*/  STL.64 [R1+0x180], R234 ;  /* 0x000180ea01007387 */ /* 0x0003e20000100a00 */
[----:B------:R-:W-:Y:S05]  /*3f20*/  @P4 BRA `(.L_x_36) ;  /* 0x00000000000c4947 */ /* 0x000fea0003800000 */
[----:B------:R-:W2:Y:S02]  /*3f30*/  LDG.E.U8 R16, desc[UR50][R234.64] ;  /* 0x00000032ea107981 */ /* 0x000ea4000c1e1100 */
[----:B--2---:R-:W-:-:S05]  /*3f40*/  PRMT R2, R16, 0x8880, RZ ;  /* 0x0000888010027816 */ /* 0x004fca00000000ff */
[----:B------:R-:W-:-:S07]  /*3f50*/  IMAD R2, R2, R18, RZ ;  /* 0x0000001202027224 */ /* 0x000fce00078e02ff */
.L_x_36:
[----:B------:R-:W-:Y:S05]  /*3f60*/  BSYNC B1 ;  /* 0x0000000000017941 */ /* 0x000fea0003800000 */
.L_x_35:
[----:B------:R-:W2:Y:S01]  /*3f70*/  LDL.LU R14, [R1+0x188] ;  /* 0x00018800010e7983 */ /* 0x000ea20000300800 */
[----:B------:R-:W-:Y:S01]  /*3f80*/  @!P4 IADD3.X R11, R5, UR41, RZ, P3, !PT ;  /* 0x00000029050bcc10 */ /* 0x000fe20009ffe4ff */
[----:B------:R-:W-:Y:S01]  /*3f90*/  BSSY B1, `(.L_x_37) ;  /* 0x000000b000017945 */ /* 0x000fe20003800000 */
[C---:B------:R-:W-:Y:S02]  /*3fa0*/  ISETP.LT.OR P2, PT, R0.reuse, 0x9, !P5 ;  /* 0x000000090000780c */ /* 0x040fe40006f41670 */
[C---:B------:R-:W-:Y:S02]  /*3fb0*/  ISETP.LT.OR P3, PT, R0.reuse, 0xa, !P5 ;  /* 0x0000000a0000780c */ /* 0x040fe40006f61670 */
[----:B------:R-:W-:Y:S01]  /*3fc0*/  ISETP.LT.OR P1, PT, R0, 0x9, !P6 ;  /* 0x000000090000780c */ /* 0x000fe20007721670 */
[----:B--2---:R-:W-:-:S05]  /*3fd0*/  @!P4 IMAD R14, R14, R17, R2 ;  /* 0x000000110e0ec224 */ /* 0x004fca00078e0202 */
[----:B------:R2:W-:Y:S02]  /*3fe0*/  @!P4 STG.E.U8 desc[UR50][R10.64], R14 ;  /* 0x0000000e0a00c986 */ /* 0x0005e4000c101132 */
[----:B--2---:R-:W-:Y:S01]  /*3ff0*/  @!P0 IADD3 R10, P4, R4, UR42, RZ ;  /* 0x0000002a040a8c10 */ /* 0x004fe2000ff9e0ff */
[----:B------:R-:W-:-:S12]  /*4000*/  @P0 BRA `(.L_x_38) ;  /* 0x00000000000c0947 */ /* 0x000fd80003800000 */
[----:B------:R-:W2:Y:S02]  /*4010*/  LDG.E.U8 R16, desc[UR50][R234.64+0x1] ;  /* 0x00000132ea107981 */ /* 0x000ea4000c1e1100 */
[----:B--2---:R-:W-:-:S05]  /*4020*/  PRMT R2, R16, 0x8880, RZ ;  /* 0x0000888010027816 */ /* 0x004fca00000000ff */
[----:B------:R-:W-:-:S07]  /*4030*/  IMAD R2, R2, R18, RZ ;  /* 0x0000001202027224 */ /* 0x000fce00078e02ff */
.L_x_38:
[----:B------:R-:W-:Y:S05]  /*4040*/  BSYNC B1 ;  /* 0x0000000000017941 */ /* 0x000fea0003800000 */
.L_x_37:
[----:B------:R-:W2:Y:S01]  /*4050*/  LDL.LU R14, [R1+0x18c] ;  /* 0x00018c00010e7983 */ /* 0x000ea20000300800 */
[----:B------:R-:W-:Y:S01]  /*4060*/  @!P0 IADD3.X R11, R5, UR41, RZ, P4, !PT ;  /* 0x00000029050b8c10 */ /* 0x000fe2000a7fe4ff */
[----:B------:R-:W-:Y:S01]  /*4070*/  BSSY B1, `(.L_x_39) ;  /* 0x0000008000017945 */ /* 0x000fe20003800000 */
[----:B--2---:R-:W-:-:S05]  /*4080*/  @!P0 IMAD R14, R14, R17, R2 ;  /* 0x000000110e0e8224 */ /* 0x004fca00078e0202 */
[----:B------:R2:W-:Y:S01]  /*4090*/  @!P0 STG.E.U8 desc[UR50][R10.64+0x1], R14 ;  /* 0x0000010e0a008986 */ /* 0x0005e2000c101132 */
[----:B------:R-:W-:Y:S05]  /*40a0*/  @P2 BRA `(.L_x_40) ;  /* 0x0000000000102947 */ /* 0x000fea0003800000 */
[----:B--2---:R-:W2:Y:S04]  /*40b0*/  LDL.64 R10, [R1+0x1c0] ;  /* 0x0001c000010a7983 */ /* 0x004ea80000100a00 */
[----:B--2---:R-:W2:Y:S02]  /*40c0*/  LDG.E.U8 R16, desc[UR50][R10.64+0x8] ;  /* 0x000008320a107981 */ /* 0x004ea4000c1e1100 */
[----:B--2---:R-:W-:-:S05]  /*40d0*/  PRMT R2, R16, 0x8880, RZ ;  /* 0x0000888010027816 */ /* 0x004fca00000000ff */
[----:B------:R-:W-:-:S07]  /*40e0*/  IMAD R2, R2, R18, RZ ;  /* 0x0000001202027224 */ /* 0x000fce00078e02ff */
.L_x_40:
[----:B------:R-:W-:Y:S05]  /*40f0*/  BSYNC B1 ;  /* 0x0000000000017941 */ /* 0x000fea0003800000 */
.L_x_39:
[----:B--2---:R-:W2:Y:S01]  /*4100*/  LDL.LU R10, [R1+0x190] ;  /* 0x00019000010a7983 */ /* 0x004ea20000300800 */
[----:B------:R-:W-:Y:S01]  /*4110*/  BSSY B1, `(.L_x_41) ;  /* 0x0000008000017945 */ /* 0x000fe20003800000 */
[----:B--2---:R-:W-:-:S05]  /*4120*/  @!P2 IMAD R10, R10, R17, R2 ;  /* 0x000000110a0aa224 */ /* 0x004fca00078e0202 */
[----:B------:R2:W-:Y:S01]  /*4130*/  @!P2 STG.E.U8 desc[UR50][R4.64+0x8], R10 ;  /* 0x0000080a0400a986 */ /* 0x0005e2000c101132 */
[----:B------:R-:W-:Y:S05]  /*4140*/  @P3 BRA `(.L_x_42) ;  /* 0x0000000000103947 */ /* 0x000fea0003800000 */
[----:B------:R-:W3:Y:S04]  /*4150*/  LDL.64 R14, [R1+0x1c0] ;  /* 0x0001c000010e7983 */ /* 0x000ee80000100a00 */
[----:B---3--:R-:W3:Y:S02]  /*4160*/  LDG.E.U8 R16, desc[UR50][R14.64+0x9] ;  /* 0x000009320e107981 */ /* 0x008ee4000c1e1100 */
[----:B---3--:R-:W-:-:S05]  /*4170*/  PRMT R2, R16, 0x8880, RZ ;  /* 0x0000888010027816 */ /* 0x008fca00000000ff */
[----:B------:R-:W-:-:S07]  /*4180*/  IMAD R2, R2, R18, RZ ;  /* 0x0000001202027224 */ /* 0x000fce00078e02ff */
.L_x_42:
[----:B------:R-:W-:Y:S05]  /*4190*/  BSYNC B1 ;  /* 0x0000000000017941 */ /* 0x000fea0003800000 */
.L_x_41:
[----:B--2---:R-:W2:Y:S01]  /*41a0*/  LDL.LU R10, [R1+0x194] ;  /* 0x00019400010a7983 */ /* 0x004ea20000300800 */
[----:B------:R-:W-:Y:S01]  /*41b0*/  BSSY B1, `(.L_x_43) ;  /* 0x0000009000017945 */ /* 0x000fe20003800000 */
        /* <DEDUP_REMOVED lines=8> */
.L_x_44:
[----:B------:R-:W-:Y:S05]  /*4240*/  BSYNC B1 ;  /* 0x0000000000017941 */ /* 0x000fea0003800000 */
.L_x_43:
[----:B------:R-:W2:Y:S01]  /*4250*/  LDL.LU R14, [R1+0x198] ;  /* 0x00019800010e7983 */ /* 0x000ea20000300800 */
[----:B------:R-:W-:Y:S01]  /*4260*/  @!P1 IADD3.X R11, R5, UR41, RZ, P2, !PT ;  /* 0x00000029050b9c10 */ /* 0x000fe200097fe4ff */
[----:B------:R-:W-:Y:S01]  /*4270*/  BSSY B1, `(.L_x_45) ;  /* 0x000000b000017945 */ /* 0x000fe20003800000 */
[C---:B------:R-:W-:Y:S02]  /*4280*/  ISETP.LT.OR P2, PT, R0.reuse, 0x11, !P5 ;  /* 0x000000110000780c */ /* 0x040fe40006f41670 */
[----:B------:R-:W-:Y:S01]  /*4290*/  ISETP.LT.OR P3, PT, R0, 0x12, !P5 ;  /* 0x000000120000780c */ /* 0x000fe20006f61670 */
[----:B--2---:R-:W-:-:S05]  /*42a0*/  @!P1 IMAD R14, R14, R17, R2 ;  /* 0x000000110e0e9224 */ /* 0x004fca00078e0202 */
[----:B------:R2:W-:Y:S01]  /*42b0*/  @!P1 STG.E.U8 desc[UR50][R10.64+0x8], R14 ;  /* 0x0000080e0a009986 */ /* 0x0005e2000c101132 */
[----:B------:R-:W-:Y:S02]  /*42c0*/  ISETP.LT.OR P1, PT, R0, 0x11, !P6 ;  /* 0x000000110000780c */ /* 0x000fe40007721670 */
[----:B--2---:R-:W-:Y:S01]  /*42d0*/  @!P0 IADD3 R10, P4, R4, UR42, RZ ;  /* 0x0000002a040a8c10 */ /* 0x004fe2000ff9e0ff */
[----:B------:R-:W-:-:S12]  /*42e0*/  @P0 BRA `(.L_x_46) ;  /* 0x00000000000c0947 */ /* 0x000fd80003800000 */
[----:B------:R-:W2:Y:S02]  /*42f0*/  LDG.E.U8 R16, desc[UR50][R234.64+0x9] ;  /* 0x00000932ea107981 */ /* 0x000ea4000c1e1100 */
[----:B--2---:R-:W-:-:S05]  /*4300*/  PRMT R2, R16, 0x8880, RZ ;  /* 0x0000888010027816 */ /* 0x004fca00000000ff */
[----:B------:R-:W-:-:S07]  /*4310*/  IMAD R2, R2, R18, RZ ;  /* 0x0000001202027224 */ /* 0x000fce00078e02ff */
.L_x_46:
[----:B------:R-:W-:Y:S05]  /*4320*/  BSYNC B1 ;  /* 0x0000000000017941 */ /* 0x000fea0003800000 */
.L_x_45:
        /* <DEDUP_REMOVED lines=10> */
.L_x_48:
[----:B------:R-:W-:Y:S05]  /*43d0*/  BSYNC B1 ;  /* 0x0000000000017941 */ /* 0x000fea0003800000 */
.L_x_47:
        /* <DEDUP_REMOVED lines=9> */
.L_x_50:
[----:B------:R-:W-:Y:S05]  /*4470*/  BSYNC B1 ;  /* 0x0000000000017941 */ /* 0x000fea0003800000 */
.L_x_49:
        /* <DEDUP_REMOVED lines=10> */
.L_x_52:
[----:B------:R-:W-:Y:S05]  /*4520*/  BSYNC B1 ;  /* 0x0000000000017941 */ /* 0x000fea0003800000 */
.L_x_51:
        /* <DEDUP_REMOVED lines=13> */
.L_x_54:
[----:B------:R-:W-:Y:S05]  /*4600*/  BSYNC B1 ;  /* 0x0000000000017941 */ /* 0x000fea0003800000 */
.L_x_53:
        /* <DEDUP_REMOVED lines=10> */
.L_x_56:
[----:B------:R-:W-:Y:S05]  /*46b0*/  BSYNC B1 ;  /* 0x0000000000017941 */ /* 0x000fea0003800000 */
.L_x_55:
        /* <DEDUP_REMOVED lines=9> */
.L_x_58:
[----:B------:R-:W-:Y:S05]  /*4750*/  BSYNC B1 ;  /* 0x0000000000017941 */ /* 0x000fea0003800000 */
.L_x_57:
        /* <DEDUP_REMOVED lines=10> */
.L_x_60:
[----:B------:R-:W-:Y:S05]  /*4800*/  BSYNC B1 ;  /* 0x0000000000017941 */ /* 0x000fea0003800000 */
.L_x_59:
[----:B------:R-:W2:Y:S01]  /*4810*/  LDL.LU R14, [R1+0x1b8] ;  /* 0x0001b800010e7983 */ /* 0x000ea20000300800 */
[----:B------:R-:W-:Y:S01]  /*4820*/  @!P1 IADD3.X R11, R5, UR41, RZ, P2, !PT ;  /* 0x00000029050b9c10 */ /* 0x000fe200097fe4ff */
[----:B------:R-:W-:Y:S01]  /*4830*/  BSSY B1, `(.L_x_61) ;  /* 0x0000008000017945 */ /* 0x000fe20003800000 */
[----:B--2---:R-:W-:-:S05]  /*4840*/  @!P1 IMAD R14, R14, R17, R2 ;  /* 0x000000110e0e9224 */ /* 0x004fca00078e0202 */
[----:B------:R2:W-:Y:S02]  /*4850*/  @!P1 STG.E.U8 desc[UR50][R10.64+0x18], R14 ;  /* 0x0000180e0a009986 */ /* 0x0005e4000c101132 */
[----:B--2---:R-:W-:Y:S01]  /*4860*/  @!P0 IADD3 R10, P1, R4, UR42, RZ ;  /* 0x0000002a040a8c10 */ /* 0x004fe2000ff3e0ff */
[----:B------:R-:W-:-:S12]  /*4870*/  @P0 BRA `(.L_x_62) ;  /* 0x00000000000c0947 */ /* 0x000fd80003800000 */
[----:B------:R-:W2:Y:S02]  /*4880*/  LDG.E.U8 R16, desc[UR50][R234.64+0x19] ;  /* 0x00001932ea107981 */ /* 0x000ea4000c1e1100 */
[----:B--2---:R-:W-:-:S05]  /*4890*/  PRMT R2, R16, 0x8880, RZ ;  /* 0x0000888010027816 */ /* 0x004fca00000000ff */
[----:B------:R-:W-:-:S07]  /*48a0*/  IMAD R2, R2, R18, RZ ;  /* 0x0000001202027224 */ /* 0x000fce00078e02ff */
.L_x_62:
[----:B------:R-:W-:Y:S05]  /*48b0*/  BSYNC B1 ;  /* 0x0000000000017941 */ /* 0x000fea0003800000 */
.L_x_61:
[----:B------:R-:W2:Y:S01]  /*48c0*/  LDL.LU R14, [R1+0x1bc] ;  /* 0x0001bc00010e7983 */ /* 0x000ea20000300800 */
[----:B------:R-:W-:Y:S01]  /*48d0*/  @!P0 IADD3.X R11, R5, UR41, RZ, P1, !PT ;  /* 0x00000029050b8c10 */ /* 0x000fe20008ffe4ff */
[----:B------:R-:W-:Y:S01]  /*48e0*/  BSSY B1, `(.L_x_63) ;  /* 0x0000013000017945 */ /* 0x000fe20003800000 */
[----:B------:R-:W-:Y:S02]  /*48f0*/  ISETP.GE.AND P4, PT, R22, 0x81, PT ;  /* 0x000000811600780c */ /* 0x000fe40003f86270 */
[----:B------:R-:W-:Y:S02]  /*4900*/  LOP3.LUT R19, R19, 0xfffffff7, RZ, 0xc0, !PT ;  /* 0xfffffff713137812 */ /* 0x000fe400078ec0ff */
[----:B------:R-:W-:-:S09]  /*4910*/  ISETP.LT.OR P1, PT, R0, 0x1, !P4 ;  /* 0x000000010000780c */ /* 0x000fd20006721670 */
[----:B------:R-:W-:Y:S01]  /*4920*/  @P4 LOP3.LUT R19, R19, 0x8, RZ, 0xfc, !PT ;  /* 0x0000000813134812 */ /* 0x000fe200078efcff */
[----:B--2---:R-:W-:-:S05]  /*4930*/  @!P0 IMAD R14, R14, R17, R2 ;  /* 0x000000110e0e8224 */ /* 0x004fca00078e0202 */
[----:B------:R2:W-:Y:S01]  /*4940*/  @!P0 STG.E.U8 desc[UR50][R10.64+0x19], R14 ;  /* 0x0000190e0a008986 */ /* 0x0005e2000c101132 */
[----:B-1----:R-:W-:-:S05]  /*4950*/  IADD3 R234, P0, R3, 0x80, RZ ;  /* 0x0000008003ea7810 */ /* 0x002fca0007f1e0ff */
[----:B--2---:R-:W-:-:S04]  /*4960*/  IMAD.X R10, RZ, RZ, UR7, P0 ;  /* 0x00000007ff0a7e24 */ /* 0x004fc800080e06ff */
[-C--:B------:R-:W-:Y:S02]  /*4970*/  IMAD R14, R10, R8.reuse, RZ ;  /* 0x000000080a0e7224 */ /* 0x080fe400078e02ff */
[----:B------:R-:W-:-:S04]  /*4980*/  IMAD.WIDE.U32 R10, R234, R8, R232 ;  /* 0x00000008ea0a7225 */ /* 0x000fc800078e00e8 */
[----:B------:R-:W-:Y:S01]  /*4990*/  IMAD R14, R234, R9, R14 ;  /* 0x00000009ea0e7224 */ /* 0x000fe200078e020e */
[----:B------:R-:W-:-:S04]  /*49a0*/  IADD3 R236, P0, R10, R12, RZ ;  /* 0x0000000c0aec7210 */ /* 0x000fc80007f1e0ff */
[----:B------:R-:W-:Y:S02]  /*49b0*/  IADD3.X R237, R13, R11, R14, P0, !PT ;  /* 0x0000000b0ded7210 */ /* 0x000fe400007fe40e */
[----:B------:R-:W-:Y:S01]  /*49c0*/  @!P1 IADD3 R10, P0, R4, UR40, RZ ;  /* 0x00000028040a9c10 */ /* 0x000fe2000ff1e0ff */
[----:B------:R-:W-:-:S12]  /*49d0*/  @P1 BRA `(.L_x_64) ;  /* 0x00000000000c1947 */ /* 0x000fd80003800000 */
[----:B------:R-:W2:Y:S02]  /*49e0*/  LDG.E.U8 R16, desc[UR50][R236.64] ;  /* 0x00000032ec107981 */ /* 0x000ea4000c1e1100 */
[----:B--2---:R-:W-:-:S05]  /*49f0*/  PRMT R2, R16, 0x8880, RZ ;  /* 0x0000888010027816 */ /* 0x004fca00000000ff */
[----:B------:R-:W-:-:S07]  /*4a00*/  IMAD R2, R2, R18, RZ ;  /* 0x0000001202027224 */ /* 0x000fce00078e02ff */
.L_x_64:
[----:B------:R-:W-:Y:S05]  /*4a10*/  BSYNC B1 ;  /* 0x0000000000017941 */ /* 0x000fea0003800000 */
.L_x_63:
[----:B------:R-:W2:Y:S01]  /*4a20*/  LDL.LU R15, [R1+0x140] ;  /* 0x00014000010f7983 */ /* 0x000ea20000300800 */
[----:B------:R-:W-:Y:S01]  /*4a30*/  @!P1 IADD3.X R11, R5, UR39, RZ, P0, !PT ;  /* 0x00000027050b9c10 */ /* 0x000fe200087fe4ff */
[----:B------:R-:W-:Y:S01]  /*4a40*/  BSSY B1, `(.L_x_65) ;  /* 0x0000009000017945 */ /* 0x000fe20003800000 */
[----:B------:R-:W-:Y:S01]  /*4a50*/  ISETP.LT.OR P0, PT, R0, 0x2, !P4 ;  /* 0x000000020000780c */ /* 0x000fe20006701670 */
[----:B--2---:R-:W-:-:S05]  /*4a60*/  @!P1 IMAD R15, R15, R17, R2 ;  /* 0x000000110f0f9224 */ /* 0x004fca00078e0202 */
[----:B------:R1:W-:Y:S02]  /*4a70*/  @!P1 STG.E.U8 desc[UR50][R10.64], R15 ;  /* 0x0000000f0a009986 */ /* 0x0003e4000c101132 */
[----:B-1----:R-:W-:-:S05]  /*4a80*/  IADD3 R10, P1, R4, UR40, RZ ;  /* 0x00000028040a7c10 */ /* 0x002fca000ff3e0ff */
[----:B------:R-:W-:Y:S08]  /*4a90*/  @P0 BRA `(.L_x_66) ;  /* 0x00000000000c0947 */ /* 0x000ff00003800000 */
[----:B------:R-:W2:Y:S02]  /*4aa0*/  LDG.E.U8 R16, desc[UR50][R236.64+0x1] ;  /* 0x00000132ec107981 */ /* 0x000ea4000c1e1100 */
[----:B--2---:R-:W-:-:S05]  /*4ab0*/  PRMT R2, R16, 0x8880, RZ ;  /* 0x0000888010027816 */ /* 0x004fca00000000ff */
[----:B------:R-:W-:-:S07]  /*4ac0*/  IMAD R2, R2, R18, RZ ;  /* 0x0000001202027224 */ /* 0x000fce00078e02ff */
.L_x_66:
[----:B------:R-:W-:Y:S05]  /*4ad0*/  BSYNC B1 ;  /* 0x0000000000017941 */ /* 0x000fea0003800000 */
.L_x_65:
[----:B------:R-:W2:Y:S01]  /*4ae0*/  LDL.LU R15, [R1+0x144] ;  /* 0x00014400010f7983 */ /* 0x000ea20000300800 */
[----:B------:R-:W-:Y:S01]  /*4af0*/  IADD3.X R11, R5, UR39, RZ, P1, !PT ;  /* 0x00000027050b7c10 */ /* 0x000fe20008ffe4ff */
[----:B------:R-:W-:Y:S01]  /*4b00*/  IMAD.WIDE.U32 R234, R234, R8, R6 ;  /* 0x00000008eaea7225 */ /* 0x000fe200078e0006 */
[----:B------:R-:W-:Y:S01]  /*4b10*/  ISETP.GE.AND P3, PT, R22, 0x89, PT ;  /* 0x000000891600780c */ /* 0x000fe20003f66270 */
[----:B------:R-:W-:Y:S02]  /*4b20*/  BSSY B1, `(.L_x_67) ;  /* 0x0000010000017945 */ /* 0x000fe40003800000 */
[----:B------:R-:W-:Y:S01]  /*4b30*/  IMAD.IADD R14, R14, 0x1, R235 ;  /* 0x000000010e0e7824 */ /* 0x000fe200078e02eb */
[----:B------:R-:W-:-:S04]  /*4b40*/  IADD3 R234, P1, P2, R20, R12, R234 ;  /* 0x0000000c14ea7210 */ /* 0x000fc80007a3e0ea */
[----:B------:R-:W-:Y:S01]  /*4b50*/  IADD3.X R235, R233, R13, R14, P1, P2 ;  /* 0x0000000de9eb7210 */ /* 0x000fe20000fe440e */
[----:B--2---:R-:W-:-:S05]  /*4b60*/  @!P0 IMAD R15, R15, R17, R2 ;  /* 0x000000110f0f8224 */ /* 0x004fca00078e0202 */
[----:B------:R1:W-:Y:S01]  /*4b70*/  @!P0 STG.E.U8 desc[UR50][R10.64+0x1], R15 ;  /* 0x0000010f0a008986 */ /* 0x0003e2000c101132 */
[----:B------:R-:W-:Y:S01]  /*4b80*/  ISETP.LT.OR P0, PT, R0, 0x1, !P3 ;  /* 0x000000010000780c */ /* 0x000fe20005f01670 */
[----:B-1----:R-:W-:-:S12]  /*4b90*/  IMAD.U32 R15, RZ, RZ, UR42 ;  /* 0x0000002aff0f7e24 */ /* 0x002fd8000f8e00ff */
[----:B------:R-:W-:Y:S01]  /*4ba0*/  @!P0 IADD3 R14, P1, P2, R15, UR40, R4 ;  /* 0x000000280f0e8c10 */ /* 0x000fe2000fa3e004 */
[----:B------:R-:W-:-:S05]  /*4bb0*/  IMAD.U32 R15, RZ, RZ, UR41 ;  /* 0x00000029ff0f7e24 */ /* 0x000fca000f8e00ff */
[----:B------:R-:W-:Y:S02]  /*4bc0*/  @!P0 IADD3.X R15, R15, UR39, R5, P1, P2 ;  /* 0x000000270f0f8c10 */ /* 0x000fe40008fe4405 */
[----:B------:R-:W-:Y:S01]  /*4bd0*/  ISETP.LT.OR P1, PT, R0, 0x2, !P3 ;  /* 0x000000020000780c */ /* 0x000fe20005f21670 */
[----:B------:R-:W-:-:S12]  /*4be0*/  @P0 BRA `(.L_x_68) ;  /* 0x00000000000c0947 */ /* 0x000fd80003800000 */
[----:B------:R-:W2:Y:S02]  /*4bf0*/  LDG.E.U8 R16, desc[UR50][R234.64] ;  /* 0x00000032ea107981 */ /* 0x000ea4000c1e1100 */
[----:B--2---:R-:W-:-:S05]  /*4c00*/  PRMT R2, R16, 0x8880, RZ ;  /* 0x0000888010027816 */ /* 0x004fca00000000ff */
[----:B------:R-:W-:-:S07]  /*4c10*/  IMAD R2, R2, R18, RZ ;  /* 0x0000001202027224 */ /* 0x000fce00078e02ff */
.L_x_68:
[----:B------:R-:W-:Y:S05]  /*4c20*/  BSYNC B1 ;  /* 0x0000000000017941 */ /* 0x000fea0003800000 */
.L_x_67:
[----:B------:R-:W2:Y:S01]  /*4c30*/  LDL.LU R23, [R1+0x148] ;  /* 0x0001480001177983 */ /* 0x000ea20000300800 */
[----:B------:R-:W-:Y:S01]  /*4c40*/  BSSY B1, `(.L_x_69) ;  /* 0x000000d000017945 */ /* 0x000fe20003800000 */
[----:B--2---:R-:W-:-:S05]  /*4c50*/  @!P0 IMAD R23, R23, R17, R2 ;  /* 0x0000001117178224 */ /* 0x004fca00078e0202 */
[----:B------:R1:W-:Y:S02]  /*4c60*/  @!P0 STG.E.U8 desc[UR50][R14.64], R23 ;  /* 0x000000170e008986 */ /* 0x0003e4000c101132 */
[----:B-1----:R-:W-:Y:S02]  /*4c70*/  IMAD.U32 R14, RZ, RZ, UR42 ;  /* 0x0000002aff0e7e24 */ /* 0x002fe4000f8e00ff */
[----:B------:R-:W-:-:S03]  /*4c80*/  IMAD.U32 R15, RZ, RZ, UR41 ;  /* 0x00000029ff0f7e24 */ /* 0x000fc6000f8e00ff */
[----:B------:R-:W-:-:S04]  /*4c90*/  @!P1 IADD3 R14, P0, P2, R14, UR40, R4 ;  /* 0x000000280e0e9c10 */ /* 0x000fc8000fa1e004 */
[----:B------:R-:W-:Y:S02]  /*4ca0*/  @!P1 IADD3.X R15, R15, UR39, R5, P0, P2 ;  /* 0x000000270f0f9c10 */ /* 0x000fe400087e4405 */
[C---:B------:R-:W-:Y:S02]  /*4cb0*/  ISETP.LT.OR P2, PT, R0.reuse, 0x9, !P4 ;  /* 0x000000090000780c */ /* 0x040fe40006741670 */
[----:B------:R-:W-:Y:S01]  /*4cc0*/  ISETP.LT.OR P0, PT, R0, 0x9, !P3 ;  /* 0x000000090000780c */ /* 0x000fe20005f01670 */
[----:B------:R-:W-:-:S12]  /*4cd0*/  @P1 BRA `(.L_x_70) ;  /* 0x00000000000c1947 */ /* 0x000fd80003800000 */
[----:B------:R-:W2:Y:S02]  /*4ce0*/  LDG.E.U8 R16, desc[UR50][R234.64+0x1] ;  /* 0x00000132ea107981 */ /* 0x000ea4000c1e1100 */
[----:B--2---:R-:W-:-:S05]  /*4cf0*/  PRMT R2, R16, 0x8880, RZ ;  /* 0x0000888010027816 */ /* 0x004fca00000000ff */
[----:B------:R-:W-:-:S07]  /*4d00*/  IMAD R2, R2, R18, RZ ;  /* 0x0000001202027224 */ /* 0x000fce00078e02ff */
.L_x_70:
[----:B------:R-:W-:Y:S05]  /*4d10*/  BSYNC B1 ;  /* 0x0000000000017941 */ /* 0x000fea0003800000 */
.L_x_69:
[----:B------:R-:W2:Y:S01]  /*4d20*/  LDL.LU R23, [R1+0x14c] ;  /* 0x00014c0001177983 */ /* 0x000ea20000300800 */
[----:B------:R-:W-:Y:S01]  /*4d30*/  BSSY B1, `(.L_x_71) ;  /* 0x0000007000017945 */ /* 0x000fe20003800000 */
[----:B--2---:R-:W-:-:S05]  /*4d40*/  @!P1 IMAD R23, R23, R17, R2 ;  /* 0x0000001117179224 */ /* 0x004fca00078e0202 */
[----:B------:R1:W-:Y:S01]  /*4d50*/  @!P1 STG.E.U8 desc[UR50][R14.64+0x1], R23 ;  /* 0x000001170e009986 */ /* 0x0003e2000c101132 */
[----:B------:R-:W-:Y:S05]  /*4d60*/  @P2 BRA `(.L_x_72) ;  /* 0x00000000000c2947 */ /* 0x000fea0003800000 */
[----:B------:R-:W2:Y:S02]  /*4d70*/  LDG.E.U8 R16, desc[UR50][R236.64+0x8] ;  /* 0x00000832ec107981 */ /* 0x000ea4000c1e1100 */
[----:B--2---:R-:W-:-:S05]  /*4d80*/  PRMT R2, R16, 0x8880, RZ ;  /* 0x0000888010027816 */ /* 0x004fca00000000ff */
[----:B------:R-:W-:-:S07]  /*4d90*/  IMAD R2, R2, R18, RZ ;  /* 0x0000001202027224 */ /* 0x000fce00078e02ff */
.L_x_72:
[----:B------:R-:W-:Y:S05]  /*4da0*/  BSYNC B1 ;  /* 0x0000000000017941 */ /* 0x000fea0003800000 */
.L_x_71:
[----:B-1----:R-:W2:Y:S01]  /*4db0*/  LDL.LU R14, [R1+0x150] ;  /* 0x00015000010e7983 */ /* 0x002ea20000300800 */
[----:B------:R-:W-:Y:S01]  /*4dc0*/  IMAD.U32 R15, RZ, RZ, UR41 ;  /* 0x00000029ff0f7e24 */ /* 0x000fe2000f8e00ff */
[----:B------:R-:W-:Y:S01]  /*4dd0*/  BSSY B1, `(.L_x_73) ;  /* 0x000000c000017945 */ /* 0x000fe20003800000 */
[----:B--2---:R-:W-:-:S05]  /*4de0*/  @!P2 IMAD R14, R14, R17, R2 ;  /* 0x000000110e0ea224 */ /* 0x004fca00078e0202 */
[----:B------:R1:W-:Y:S02]  /*4df0*/  @!P2 STG.E.U8 desc[UR50][R10.64+0x8], R14 ;  /* 0x0000080e0a00a986 */ /* 0x0003e4000c101132 */
[----:B-1----:R-:W-:-:S05]  /*4e00*/  IMAD.U32 R14, RZ, RZ, UR42 ;  /* 0x0000002aff0e7e24 */ /* 0x002fca000f8e00ff */
[----:B------:R-:W-:-:S04]  /*4e10*/  @!P0 IADD3 R14, P1, P2, R14, UR40, R4 ;  /* 0x000000280e0e8c10 */ /* 0x000fc8000fa3e004 */
[----:B------:R-:W-:Y:S02]  /*4e20*/  @!P0 IADD3.X R15, R15, UR39, R5, P1, P2 ;  /* 0x000000270f0f8c10 */ /* 0x000fe40008fe4405 */
[C---:B------:R-:W-:Y:S02]  /*4e30*/  ISETP.LT.OR P1, PT, R0.reuse, 0xa, !P4 ;  /* 0x0000000a0000780c */ /* 0x040fe40006721670 */
[----:B------:R-:W-:-:S11]  /*4e40*/  ISETP.LT.OR P2, PT, R0, 0xa, !P3 ;  /* 0x0000000a0000780c */ /* 0x000fd60005f41670 */
[----:B------:R-:W-:Y:S05]  /*4e50*/  @P1 BRA `(.L_x_74) ;  /* 0x00000000000c1947 */ /* 0x000fea0003800000 */
[----:B------:R-:W2:Y:S02]  /*4e60*/  LDG.E.U8 R16, desc[UR50][R236.64+0x9] ;  /* 0x00000932ec107981 */ /* 0x000ea4000c1e1100 */
[----:B--2---:R-:W-:-:S05]  /*4e70*/  PRMT R2, R16, 0x8880, RZ ;  /* 0x0000888010027816 */ /* 0x004fca00000000ff */
[----:B------:R-:W-:-:S07]  /*4e80*/  IMAD R2, R2, R18, RZ ;  /* 0x0000001202027224 */ /* 0x000fce00078e02ff */
.L_x_74:
[----:B------:R-:W-:Y:S05]  /*4e90*/  BSYNC B1 ;  /* 0x0000000000017941 */ /* 0x000fea0003800000 */
.L_x_73:
        /* <DEDUP_REMOVED lines=8> */
.L_x_76:
[----:B------:R-:W-:Y:S05]  /*4f20*/  BSYNC B1 ;  /* 0x0000000000017941 */ /* 0x000fea0003800000 */
.L_x_75:
[----:B-1----:R-:W2:Y:S01]  /*4f30*/  LDL.LU R23, [R1+0x158] ;  /* 0x0001580001177983 */ /* 0x002ea20000300800 */
        /* <DEDUP_REMOVED lines=13> */
.L_x_78:
[----:B------:R-:W-:Y:S05]  /*5010*/  BSYNC B1 ;  /* 0x0000000000017941 */ /* 0x000fea0003800000 */
.L_x_77:
        /* <DEDUP_REMOVED lines=8> */
.L_x_80:
[----:B------:R-:W-:Y:S05]  /*50a0*/  BSYNC B1 ;  /* 0x0000000000017941 */ /* 0x000fea0003800000 */
.L_x_79:
[----:B-1----:R-:W2:Y:S01]  /*50b0*/  LDL.LU R14, [R1+0x160] ;  /* 0x00016000010e7983 */ /* 0x002ea20000300800 */
[----:B------:R-:W-:Y:S01]  /*50c0*/  IMAD.U32 R232, RZ, RZ, UR42 ;  /* 0x0000002affe87e24 */ /* 0x000fe2000f8e00ff */
[----:B------:R-:W-:Y:S01]  /*50d0*/  BSSY B1, `(.L_x_81) ;  /* 0x000000c000017945 */ /* 0x000fe20003800000 */
[----:B--2---:R-:W-:-:S05]  /*50e0*/  @!P0 IMAD R14, R14, R17, R2 ;  /* 0x000000110e0e8224 */ /* 0x004fca00078e0202 */
[----:B------:R1:W-:Y:S01]  /*50f0*/  @!P0 STG.E.U8 desc[UR50][R10.64+0x10], R14 ;  /* 0x0000100e0a008986 */ /* 0x0003e2000c101132 */
[----:B------:R-:W-:Y:S01]  /*5100*/  @!P1 IADD3 R232, P0, P2, R232, UR40, R4 ;  /* 0x00000028e8e89c10 */ /* 0x000fe2000fa1e004 */
[----:B-1----:R-:W-:-:S05]  /*5110*/  IMAD.U32 R14, RZ, RZ, UR41 ;  /* 0x00000029ff0e7e24 */ /* 0x002fca000f8e00ff */
[----:B------:R-:W-:Y:S02]  /*5120*/  @!P1 IADD3.X R233, R14, UR39, R5, P0, P2 ;  /* 0x000000270ee99c10 */ /* 0x000fe400087e4405 */
[C---:B------:R-:W-:Y:S02]  /*5130*/  ISETP.LT.OR P0, PT, R0.reuse, 0x12, !P4 ;  /* 0x000000120000780c */ /* 0x040fe40006701670 */
[----:B------:R-:W-:-:S11]  /*5140*/  ISETP.LT.OR P2, PT, R0, 0x11, !P3 ;  /* 0x000000110000780c */ /* 0x000fd60005f41670 */
[----:B------:R-:W-:Y:S05]  /*5150*/  @P0 BRA `(.L_x_82) ;  /* 0x00000000000c0947 */ /* 0x000fea0003800000 */
[----:B------:R-:W2:Y:S02]  /*5160*/  LDG.E.U8 R16, desc[UR50][R236.64+0x11] ;  /* 0x00001132ec107981 */ /* 0x000ea4000c1e1100 */
[----:B--2---:R-:W-:-:S05]  /*5170*/  PRMT R2, R16, 0x8880, RZ ;  /* 0x0000888010027816 */ /* 0x004fca00000000ff */
[----:B------:R-:W-:-:S07]  /*5180*/  IMAD R2, R2, R18, RZ ;  /* 0x0000001202027224 */ /* 0x000fce00078e02ff */
.L_x_82:
[----:B------:R-:W-:Y:S05]  /*5190*/  BSYNC B1 ;  /* 0x0000000000017941 */ /* 0x000fea0003800000 */
.L_x_81:
[----:B------:R-:W2:Y:S01]  /*51a0*/  LDL.LU R14, [R1+0x164] ;  /* 0x00016400010e7983 */ /* 0x000ea20000300800 */
[----:B------:R-:W-:Y:S01]  /*51b0*/  BSSY B1, `(.L_x_83) ;  /* 0x000000a000017945 */ /* 0x000fe20003800000 */
[----:B--2---:R-:W-:-:S05]  /*51c0*/  @!P0 IMAD R14, R14, R17, R2 ;  /* 0x000000110e0e8224 */ /* 0x004fca00078e0202 */
[----:B------:R1:W-:Y:S02]  /*51d0*/  @!P0 STG.E.U8 desc[UR50][R10.64+0x11], R14 ;  /* 0x0000110e0a008986 */ /* 0x0003e4000c101132 */
[----:B-1----:R-:W-:-:S04]  /*51e0*/  @!P2 IADD3 R14, P0, R10, UR42, RZ ;  /* 0x0000002a0a0eac10 */ /* 0x002fc8000ff1e0ff */
[----:B------:R-:W-:Y:S02]  /*51f0*/  @!P2 IADD3.X R15, R11, UR41, RZ, P0, !PT ;  /* 0x000000290b0fac10 */ /* 0x000fe400087fe4ff */
[----:B------:R-:W-:Y:S01]  /*5200*/  ISETP.LT.OR P0, PT, R0, 0x19, !P3 ;  /* 0x000000190000780c */ /* 0x000fe20005f01670 */
[----:B------:R-:W-:-:S12]  /*5210*/  @P2 BRA `(.L_x_84) ;  /* 0x00000000000c2947 */ /* 0x000fd80003800000 */
[----:B------:R-:W2:Y:S02]  /*5220*/  LDG.E.U8 R16, desc[UR50][R234.64+0x10] ;  /* 0x00001032ea107981 */ /* 0x000ea4000c1e1100 */
[----:B--2---:R-:W-:-:S05]  /*5230*/  PRMT R2, R16, 0x8880, RZ ;  /* 0x0000888010027816 */ /* 0x004fca00000000ff */
[----:B------:R-:W-:-:S07]  /*5240*/  IMAD R2, R2, R18, RZ ;  /* 0x0000001202027224 */ /* 0x000fce00078e02ff */
.L_x_84:
[----:B------:R-:W-:Y:S05]  /*5250*/  BSYNC B1 ;  /* 0x0000000000017941 */ /* 0x000fea0003800000 */
.L_x_83:
        /* <DEDUP_REMOVED lines=8> */
.L_x_86:
[----:B------:R-:W-:Y:S05]  /*52e0*/  BSYNC B1 ;  /* 0x0000000000017941 */ /* 0x000fea0003800000 */
.L_x_85:
[----:B-1----:R-:W2:Y:S01]  /*52f0*/  LDL.LU R14, [R1+0x16c] ;  /* 0x00016c00010e7983 */ /* 0x002ea20000300800 */
[----:B------:R-:W-:Y:S01]  /*5300*/  IMAD.U32 R23, RZ, RZ, UR42 ;  /* 0x0000002aff177e24 */ /* 0x000fe2000f8e00ff */
[----:B------:R-:W-:Y:S01]  /*5310*/  BSSY B1, `(.L_x_87) ;  /* 0x000000c000017945 */ /* 0x000fe20003800000 */
[----:B------:R-:W-:Y:S02]  /*5320*/  IMAD.U32 R15, RZ, RZ, UR41 ;  /* 0x00000029ff0f7e24 */ /* 0x000fe4000f8e00ff */
[----:B--2---:R-:W-:-:S05]  /*5330*/  @!P1 IMAD R14, R14, R17, R2 ;  /* 0x000000110e0e9224 */ /* 0x004fca00078e0202 */
[----:B------:R1:W-:Y:S02]  /*5340*/  @!P1 STG.E.U8 desc[UR50][R232.64+0x11], R14 ;  /* 0x0000110ee8009986 */ /* 0x0003e4000c101132 */
[----:B-1----:R-:W-:-:S04]  /*5350*/  @!P0 IADD3 R14, P1, P2, R23, UR40, R4 ;  /* 0x00000028170e8c10 */ /* 0x002fc8000fa3e004 */
[----:B------:R-:W-:Y:S02]  /*5360*/  @!P0 IADD3.X R15, R15, UR39, R5, P1, P2 ;  /* 0x000000270f0f8c10 */ /* 0x000fe40008fe4405 */
[C---:B------:R-:W-:Y:S02]  /*5370*/  ISETP.LT.OR P1, PT, R0.reuse, 0x19, !P4 ;  /* 0x000000190000780c */ /* 0x040fe40006721670 */
[----:B------:R-:W-:-:S11]  /*5380*/  ISETP.LT.OR P2, PT, R0, 0x1a, !P4 ;  /* 0x0000001a0000780c */ /* 0x000fd60006741670 */
[----:B------:R-:W-:Y:S05]  /*5390*/  @P1 BRA `(.L_x_88) ;  /* 0x00000000000c1947 */ /* 0x000fea0003800000 */
[----:B------:R-:W2:Y:S02]  /*53a0*/  LDG.E.U8 R16, desc[UR50][R236.64+0x18] ;  /* 0x00001832ec107981 */ /* 0x000ea4000c1e1100 */
[----:B--2---:R-:W-:-:S05]  /*53b0*/  PRMT R2, R16, 0x8880, RZ ;  /* 0x0000888010027816 */ /* 0x004fca00000000ff */
[----:B------:R-:W-:-:S07]  /*53c0*/  IMAD R2, R2, R18, RZ ;  /* 0x0000001202027224 */ /* 0x000fce00078e02ff */
.L_x_88:
[----:B------:R-:W-:Y:S05]  /*53d0*/  BSYNC B1 ;  /* 0x0000000000017941 */ /* 0x000fea0003800000 */
.L_x_87:
        /* <DEDUP_REMOVED lines=8> */
.L_x_90:
[----:B------:R-:W-:Y:S05]  /*5460*/  BSYNC B1 ;  /* 0x0000000000017941 */ /* 0x000fea0003800000 */
.L_x_89:
[----:B-1----:R-:W2:Y:S01]  /*5470*/  LDL.LU R23, [R1+0x174] ;  /* 0x0001740001177983 */ /* 0x002ea20000300800 */
[----:B------:R-:W-:Y:S01]  /*5480*/  BSSY B1, `(.L_x_91) ;  /* 0x0000009000017945 */ /* 0x000fe20003800000 */
[----:B--2---:R-:W-:Y:S01]  /*5490*/  @!P2 IMAD R232, R23, R17, R2 ;  /* 0x0000001117e8a224 */ /* 0x004fe200078e0202 */
[----:B------:R-:W-:-:S04]  /*54a0*/  IADD3 R23, P1, R3, 0x100, RZ ;  /* 0x0000010003177810 */ /* 0x000fc80007f3e0ff */
[----:B------:R1:W-:Y:S01]  /*54b0*/  @!P2 STG.E.U8 desc[UR50][R10.64+0x19], R232 ;  /* 0x000019e80a00a986 */ /* 0x0003e2000c101132 */
[----:B------:R-:W-:Y:S01]  /*54c0*/  ISETP.LT.OR P2, PT, R0, 0x1a, !P3 ;  /* 0x0000001a0000780c */ /* 0x000fe20005f41670 */
[----:B------:R-:W-:-:S12]  /*54d0*/  @P0 BRA `(.L_x_92) ;  /* 0x00000000000c0947 */ /* 0x000fd80003800000 */
[----:B------:R-:W2:Y:S02]  /*54e0*/  LDG.E.U8 R16, desc[UR50][R234.64+0x18] ;  /* 0x00001832ea107981 */ /* 0x000ea4000c1e1100 */
[----:B--2---:R-:W-:-:S05]  /*54f0*/  PRMT R2, R16, 0x8880, RZ ;  /* 0x0000888010027816 */ /* 0x004fca00000000ff */
[----:B------:R-:W-:-:S07]  /*5500*/  IMAD R2, R2, R18, RZ ;  /* 0x0000001202027224 */ /* 0x000fce00078e02ff */
.L_x_92:
[----:B------:R-:W-:Y:S05]  /*5510*/  BSYNC B1 ;  /* 0x0000000000017941 */ /* 0x000fea0003800000 */
.L_x_91:
[----:B-1----:R-:W2:Y:S04]  /*5520*/  LDL.LU R232, [R1+0x178] ;  /* 0x0001780001e87983 */ /* 0x002ea80000300800 */
[----:B------:R-:W-:Y:S04]  /*5530*/  STL [R1+0x1e0], R0 ;  /* 0x0001e00001007387 */ /* 0x000fe80000100800 */
[----:B------:R1:W-:Y:S04]  /*5540*/  STL.64 [R1+0x1d8], R10 ;  /* 0x0001d80a01007387 */ /* 0x0003e80000100a00 */
[----:B-1----:R-:W3:Y:S01]  /*5550*/  LDL.64 R10, [R1+0x1c8] ;  /* 0x0001c800010a7983 */ /* 0x002ee20000100a00 */
[----:B------:R-:W-:Y:S01]  /*5560*/  BSSY B1, `(.L_x_93) ;  /* 0x000001e000017945 */ /* 0x000fe20003800000 */
[----:B--2---:R-:W-:-:S02]  /*5570*/  @!P0 IMAD R21, R232, R17, R2 ;  /* 0x00000011e8158224 */ /* 0x004fc400078e0202 */
[----:B------:R-:W-:-:S03]  /*5580*/  IMAD.X R232, RZ, RZ, UR7, P1 ;  /* 0x00000007ffe87e24 */ /* 0x000fc600088e06ff */
[----:B------:R1:W-:Y:S01]  /*5590*/  @!P0 STG.E.U8 desc[UR50][R14.64+0x18], R21 ;  /* 0x000018150e008986 */ /* 0x0003e2000c101132 */
[----:B------:R-:W-:Y:S01]  /*55a0*/  IADD3 R3, P0, R3, 0x180, RZ ;  /* 0x0000018003037810 */ /* 0x000fe20007f1e0ff */
[----:B------:R-:W-:-:S04]  /*55b0*/  IMAD R232, R232, R8, RZ ;  /* 0x00000008e8e87224 */ /* 0x000fc800078e02ff */
[C---:B------:R-:W-:Y:S02]  /*55c0*/  IMAD R0, R23.reuse, R9, R232 ;  /* 0x0000000917007224 */ /* 0x040fe400078e02e8 */
[----:B------:R-:W-:-:S03]  /*55d0*/  IMAD.WIDE.U32 R232, R23, R8, R6 ;  /* 0x0000000817e87225 */ /* 0x000fc600078e0006 */
[----:B------:R2:W-:Y:S01]  /*55e0*/  STL [R1+0x140], R0 ;  /* 0x0001400001007387 */ /* 0x0005e20000100800 */
[----:B-1----:R-:W-:Y:S02]  /*55f0*/  IMAD.U32 R14, RZ, RZ, UR42 ;  /* 0x0000002aff0e7e24 */ /* 0x002fe4000f8e00ff */
[----:B------:R-:W-:Y:S02]  /*5600*/  IMAD.U32 R15, RZ, RZ, UR41 ;  /* 0x00000029ff0f7e24 */ /* 0x000fe4000f8e00ff */
[----:B------:R-:W-:Y:S01]  /*5610*/  IMAD.X R21, RZ, RZ, UR7, P0 ;  /* 0x00000007ff157e24 */ /* 0x000fe200080e06ff */
[----:B------:R-:W-:Y:S01]  /*5620*/  @!P2 IADD3 R14, P0, P1, R14, UR40, R4 ;  /* 0x000000280e0eac10 */ /* 0x000fe2000f91e004 */
[----:B------:R-:W-:Y:S02]  /*5630*/  IMAD.IADD R233, R0, 0x1, R233 ;  /* 0x0000000100e97824 */ /* 0x000fe400078e02e9 */
[-C--:B------:R-:W-:Y:S01]  /*5640*/  IMAD R21, R21, R8.reuse, RZ ;  /* 0x0000000815157224 */ /* 0x080fe200078e02ff */
[----:B------:R-:W-:Y:S01]  /*5650*/  @!P2 IADD3.X R15, R15, UR39, R5, P0, P1 ;  /* 0x000000270f0fac10 */ /* 0x000fe200087e2405 */
[C---:B------:R-:W-:Y:S01]  /*5660*/  IMAD.WIDE.U32 R6, R3.reuse, R8, R6 ;  /* 0x0000000803067225 */ /* 0x040fe200078e0006 */
[----:B------:R-:W-:Y:S01]  /*5670*/  IADD3 R232, P0, P1, R20, R12, R232 ;  /* 0x0000000c14e87210 */ /* 0x000fe2000791e0e8 */
[----:B--2---:R1:W5:Y:S02]  /*5680*/  LDL.LU R0, [R1+0x1e0] ;  /* 0x0001e00001007983 */ /* 0x0043640000300800 */
[----:B------:R-:W-:Y:S01]  /*5690*/  IMAD R9, R3, R9, R21 ;  /* 0x0000000903097224 */ /* 0x000fe200078e0215 */
[----:B---3--:R-:W-:-:S02]  /*56a0*/  IADD3.X R233, R11, R13, R233, P0, P1 ;  /* 0x0000000d0be97210 */ /* 0x008fc400007e24e9 */
[----:B------:R-:W-:Y:S01]  /*56b0*/  IADD3 R20, P0, P1, R20, R12, R6 ;  /* 0x0000000c14147210 */ /* 0x000fe2000791e006 */
[----:B------:R-:W-:Y:S01]  /*56c0*/  IMAD.IADD R6, R9, 0x1, R7 ;  /* 0x0000000109067824 */ /* 0x000fe200078e0207 */
[----:B------:R1:W5:Y:S04]  /*56d0*/  LDL.LU.64 R10, [R1+0x1d8] ;  /* 0x0001d800010a7983 */ /* 0x0003680000300a00 */
[----:B------:R1:W-:Y:S04]  /*56e0*/  STL [R1+0x148], R9 ;  /* 0x0001480901007387 */ /* 0x0003e80000100800 */
[----:B------:R1:W-:Y:S01]  /*56f0*/  STL [R1+0x144], R6 ;  /* 0x0001440601007387 */ /* 0x0003e20000100800 */
[----:B------:R-:W-:Y:S05]  /*5700*/  @P2 BRA `(.L_x_94) ;  /* 0x00000000000c2947 */ /* 0x000fea0003800000 */
[----:B------:R-:W2:Y:S02]  /*5710*/  LDG.E.U8 R16, desc[UR50][R234.64+0x19] ;  /* 0x00001932ea107981 */ /* 0x000ea4000c1e1100 */
[----:B--2---:R-:W-:-:S05]  /*5720*/  PRMT R2, R16, 0x8880, RZ ;  /* 0x0000888010027816 */ /* 0x004fca00000000ff */
[----:B------:R-:W-:-:S07]  /*5730*/  IMAD R2, R2, R18, RZ ;  /* 0x0000001202027224 */ /* 0x000fce00078e02ff */
.L_x_94:
[----:B------:R-:W-:Y:S05]  /*5740*/  BSYNC B1 ;  /* 0x0000000000017941 */ /* 0x000fea0003800000 */
.L_x_93:
[----:B-1----:R-:W2:Y:S04]  /*5750*/  LDL.LU R6, [R1+0x17c] ;  /* 0x00017c0001067983 */ /* 0x002ea80000300800 */
[----:B------:R-:W3:Y:S04]  /*5760*/  LDL.LU R21, [R1+0x144] ;  /* 0x0001440001157983 */ /* 0x000ee80000300800 */
[----:B-----5:R1:W-:Y:S04]  /*5770*/  STL.64 [R1+0x1d8], R10 ;  /* 0x0001d80a01007387 */ /* 0x0203e80000100a00 */
[----:B-1----:R-:W4:Y:S01]  /*5780*/  LDL.64 R10, [R1+0x1c8] ;  /* 0x0001c800010a7983 */ /* 0x002f220000100a00 */
[----:B--2---:R-:W-:-:S02]  /*5790*/  @!P2 IMAD R9, R6, R17, R2 ;  /* 0x000000110609a224 */ /* 0x004fc400078e0202 */
[----:B----4-:R-:W-:Y:S02]  /*57a0*/  IMAD.WIDE.U32 R6, R23, R8, R10 ;  /* 0x0000000817067225 */ /* 0x010fe400078e000a */
[----:B------:R-:W2:Y:S01]  /*57b0*/  LDL.LU R23, [R1+0x140] ;  /* 0x0001400001177983 */ /* 0x000ea20000300800 */
[----:B---3--:R-:W-:-:S03]  /*57c0*/  IADD3.X R21, R11, R13, R21, P0, P1 ;  /* 0x0000000d0b157210 */ /* 0x008fc600007e2415 */
[----:B------:R1:W5:Y:S01]  /*57d0*/  LDL.LU.64 R10, [R1+0x1d8] ;  /* 0x0001d800010a7983 */ /* 0x0003620000300a00 */
[----:B------:R-:W-:Y:S01]  /*57e0*/  ISETP.GE.AND P5, PT, R22, 0x101, PT ;  /* 0x000001011600780c */ /* 0x000fe20003fa6270 */
[----:B------:R-:W-:Y:S01]  /*57f0*/  BSSY B1, `(.L_x_95) ;  /* 0x000000e000017945 */ /* 0x000fe20003800000 */
[----:B------:R-:W-:Y:S01]  /*5800*/  LOP3.LUT R19, R19, 0xfffffffb, RZ, 0xc0, !PT ;  /* 0xfffffffb13137812 */ /* 0x000fe200078ec0ff */
[----:B------:R3:W-:Y:S10]  /*5810*/  @!P2 STG.E.U8 desc[UR50][R14.64+0x19], R9 ;  /* 0x000019090e00a986 */ /* 0x0007f4000c101132 */
[----:B------:R-:W-:-:S02]  /*5820*/  @P5 LOP3.LUT R19, R19, 0x4, RZ, 0xfc, !PT ;  /* 0x0000000413135812 */ /* 0x000fc400078efcff */
[----:B---3--:R-:W-:Y:S02]  /*5830*/  IADD3 R14, P1, R6, R12, RZ ;  /* 0x0000000c060e7210 */ /* 0x008fe40007f3e0ff */
[----:B------:R-:W-:Y:S02]  /*5840*/  IADD3 R6, P0, R4, UR44, RZ ;  /* 0x0000002c04067c10 */ /* 0x000fe4000ff1e0ff */
[----:B--2---:R-:W-:Y:S02]  /*5850*/  IADD3.X R15, R13, R7, R23, P1, !PT ;  /* 0x000000070d0f7210 */ /* 0x004fe40000ffe417 */
[C---:B------:R-:W-:Y:S02]  /*5860*/  ISETP.LT.OR P1, PT, R0.reuse, 0x1, !P5 ;  /* 0x000000010000780c */ /* 0x040fe40006f21670 */
[----:B------:R-:W-:Y:S02]  /*5870*/  IADD3.X R7, R5, UR43, RZ, P0, !PT ;  /* 0x0000002b05077c10 */ /* 0x000fe400087fe4ff */
[----:B------:R-:W-:-:S09]  /*5880*/  ISETP.LT.OR P0, PT, R0, 0x2, !P5 ;  /* 0x000000020000780c */ /* 0x000fd20006f01670 */
[----:B-1----:R-:W-:Y:S05]  /*5890*/  @P1 BRA `(.L_x_96) ;  /* 0x00000000000c1947 */ /* 0x002fea0003800000 */
[----:B------:R-:W2:Y:S02]  /*58a0*/  LDG.E.U8 R16, desc[UR50][R14.64] ;  /* 0x000000320e107981 */ /* 0x000ea4000c1e1100 */
[----:B--2---:R-:W-:-:S05]  /*58b0*/  PRMT R2, R16, 0x8880, RZ ;  /* 0x0000888010027816 */ /* 0x004fca00000000ff */
[----:B------:R-:W-:-:S07]  /*58c0*/  IMAD R2, R2, R18, RZ ;  /* 0x0000001202027224 */ /* 0x000fce00078e02ff */
.L_x_96:
[----:B------:R-:W-:Y:S05]  /*58d0*/  BSYNC B1 ;  /* 0x0000000000017941 */ /* 0x000fea0003800000 */
.L_x_95:
        /* <DEDUP_REMOVED lines=8> */
.L_x_98:
[----:B------:R-:W-:Y:S05]  /*5960*/  BSYNC B1 ;  /* 0x0000000000017941 */ /* 0x000fea0003800000 */
.L_x_97:
[----:B-1----:R-:W2:Y:S01]  /*5970*/  LDL.LU R9, [R1+0x104] ;  /* 0x0001040001097983 */ /* 0x002ea20000300800 */
[----:B------:R-:W-:-:S03]  /*5980*/  ISETP.GE.AND P2, PT, R22, 0x109, PT ;  /* 0x000001091600780c */ /* 0x000fc60003f46270 */
[----:B------:R1:W-:Y:S01]  /*5990*/  STL.64 [R1+0x1d8], R4 ;  /* 0x0001d80401007387 */ /* 0x0003e20000100a00 */
[----:B--2---:R-:W-:-:S05]  /*59a0*/  @!P0 IMAD R9, R9, R17, R2 ;  /* 0x0000001109098224 */ /* 0x004fca00078e0202 */
[----:B------:R-:W-:Y:S01]  /*59b0*/  @!P0 STG.E.U8 desc[UR50][R6.64+0x1], R9 ;  /* 0x0000010906008986 */ /* 0x000fe2000c101132 */
[----:B------:R-:W-:-:S13]  /*59c0*/  ISETP.LT.OR P0, PT, R0, 0x1, !P2 ;  /* 0x000000010000780c */ /* 0x000fda0005701670 */
[----:B-1----:R-:W-:-:S04]  /*59d0*/  @!P0 IADD3 R4, P1, R6, UR42, RZ ;  /* 0x0000002a06048c10 */ /* 0x002fc8000ff3e0ff */
[----:B------:R-:W-:-:S05]  /*59e0*/  @!P0 IADD3.X R5, R7, UR41, RZ, P1, !PT ;  /* 0x0000002907058c10 */ /* 0x000fca0008ffe4ff */
[----:B------:R1:W-:Y:S04]  /*59f0*/  @!P0 STL.64 [R1+0x140], R4 ;  /* 0x0001400401008387 */ /* 0x0003e80000100a00 */
[----:B-1----:R1:W5:Y:S01]  /*5a00*/  LDL.LU.64 R4, [R1+0x1d8] ;  /* 0x0001d80001047983 */ /* 0x0023620000300a00 */
[----:B------:R-:W-:Y:S04]  /*5a10*/  BSSY B1, `(.L_x_99) ;  /* 0x0000005000017945 */ /* 0x000fe80003800000 */
[----:B------:R-:W-:Y:S05]  /*5a20*/  @P0 BRA `(.L_x_100) ;  /* 0x00000000000c0947 */ /* 0x000fea0003800000 */
[----:B------:R-:W2:Y:S02]  /*5a30*/  LDG.E.U8 R16, desc[UR50][R232.64] ;  /* 0x00000032e8107981 */ /* 0x000ea4000c1e1100 */
[----:B--2---:R-:W-:-:S05]  /*5a40*/  PRMT R2, R16, 0x8880, RZ ;  /* 0x0000888010027816 */ /* 0x004fca00000000ff */
[----:B------:R-:W-:-:S07]  /*5a50*/  IMAD R2, R2, R18, RZ ;  /* 0x0000001202027224 */ /* 0x000fce00078e02ff */
.L_x_100:
[----:B------:R-:W-:Y:S05]  /*5a60*/  BSYNC B1 ;  /* 0x0000000000017941 */ /* 0x000fea0003800000 */
.L_x_99:
[----:B-----5:R2:W-:Y:S04]  /*5a70*/  STL.64 [R1+0x1e0], R10 ;  /* 0x0001e00a01007387 */ /* 0x0205e80000100a00 */
[----:B--2---:R-:W2:Y:S04]  /*5a80*/  LDL.LU.64 R10, [R1+0x140] ;  /* 0x00014000010a7983 */ /* 0x004ea80000300a00 */
[----:B------:R-:W3:Y:S01]  /*5a90*/  LDL.LU R9, [R1+0x108] ;  /* 0x0001080001097983 */ /* 0x000ee20000300800 */
[----:B------:R-:W-:-:S03]  /*5aa0*/  ISETP.LT.OR P1, PT, R0, 0x2, !P2 ;  /* 0x000000020000780c */ /* 0x000fc60005721670 */
[----:B------:R2:W-:Y:S02]  /*5ab0*/  STL.64 [R1+0x1d8], R4 ;  /* 0x0001d80401007387 */ /* 0x0005e40000100a00 */
[----:B--2---:R-:W-:-:S08]  /*5ac0*/  IMAD.MOV.U32 R4, RZ, RZ, R10 ;  /* 0x000000ffff047224 */ /* 0x004fd000078e000a */
[----:B------:R-:W-:Y:S01]  /*5ad0*/  @!P1 IADD3 R10, P4, R6, UR42, RZ ;  /* 0x0000002a060a9c10 */ /* 0x000fe2000ff9e0ff */
[----:B------:R-:W-:Y:S02]  /*5ae0*/  IMAD.MOV.U32 R5, RZ, RZ, R11 ;  /* 0x000000ffff057224 */ /* 0x000fe400078e000b */
[----:B---3--:R-:W-:Y:S01]  /*5af0*/  @!P0 IMAD R9, R9, R17, R2 ;  /* 0x0000001109098224 */ /* 0x008fe200078e0202 */
[----:B------:R-:W-:-:S04]  /*5b00*/  @!P1 IADD3.X R11, R7, UR41, RZ, P4, !PT ;  /* 0x00000029070b9c10 */ /* 0x000fc8000a7fe4ff */
[----:B------:R-:W-:Y:S04]  /*5b10*/  @!P0 STG.E.U8 desc[UR50][R4.64], R9 ;  /* 0x0000000904008986 */ /* 0x000fe8000c101132 */
[----:B------:R2:W-:Y:S04]  /*5b20*/  @!P1 STL.64 [R1+0x100], R10 ;  /* 0x0001000a01009387 */ /* 0x0005e80000100a00 */
[----:B--2---:R2:W5:Y:S04]  /*5b30*/  LDL.LU.64 R10, [R1+0x1e0] ;  /* 0x0001e000010a7983 */ /* 0x0045680000300a00 */
[----:B------:R2:W5:Y:S01]  /*5b40*/  LDL.LU.64 R4, [R1+0x1d8] ;  /* 0x0001d80001047983 */ /* 0x0005620000300a00 */
[----:B------:R-:W-:Y:S04]  /*5b50*/  BSSY B1, `(.L_x_101) ;  /* 0x0000005000017945 */ /* 0x000fe80003800000 */
[----:B------:R-:W-:Y:S05]  /*5b60*/  @P1 BRA `(.L_x_102) ;  /* 0x00000000000c1947 */ /* 0x000fea0003800000 */
[----:B------:R-:W3:Y:S02]  /*5b70*/  LDG.E.U8 R16, desc[UR50][R232.64+0x1] ;  /* 0x00000132e8107981 */ /* 0x000ee4000c1e1100 */
[----:B---3--:R-:W-:-:S05]  /*5b80*/  PRMT R2, R16, 0x8880, RZ ;  /* 0x0000888010027816 */ /* 0x008fca00000000ff */
[----:B------:R-:W-:-:S07]  /*5b90*/  IMAD R2, R2, R18, RZ ;  /* 0x0000001202027224 */ /* 0x000fce00078e02ff */
.L_x_102:
[----:B------:R-:W-:Y:S05]  /*5ba0*/  BSYNC B1 ;  /* 0x0000000000017941 */ /* 0x000fea0003800000 */
.L_x_101:
[----:B------:R-:W3:Y:S04]  /*5bb0*/  LDL.LU R9, [R1+0x10c] ;  /* 0x00010c0001097983 */ /* 0x000ee80000300800 */
[----:B-----5:R4:W-:Y:S04]  /*5bc0*/  STL.64 [R1+0x1d8], R4 ;  /* 0x0001d80401007387 */ /* 0x0209e80000100a00 */
[----:B----4-:R-:W4:Y:S01]  /*5bd0*/  LDL.LU.64 R4, [R1+0x100] ;  /* 0x0001000001047983 */ /* 0x010f220000300a00 */
[----:B---3--:R-:W-:-:S05]  /*5be0*/  @!P1 IMAD R9, R9, R17, R2 ;  /* 0x0000001109099224 */ /* 0x008fca00078e0202 */
[----:B----4-:R3:W-:Y:S04]  /*5bf0*/  @!P1 STG.E.U8 desc[UR50][R4.64+0x1], R9 ;  /* 0x0000010904009986 */ /* 0x0107e8000c101132 */
[----:B---3--:R3:W5:Y:S01]  /*5c00*/  LDL.LU.64 R4, [R1+0x1d8] ;  /* 0x0001d80001047983 */ /* 0x0087620000300a00 */
[----:B------:R-:W-:Y:S01]  /*5c10*/  ISETP.LT.OR P0, PT, R0, 0x9, !P5 ;  /* 0x000000090000780c */ /* 0x000fe20006f01670 */
[----:B------:R-:W-:-:S12]  /*5c20*/  BSSY B1, `(.L_x_103) ;  /* 0x0000005000017945 */ /* 0x000fd80003800000 */
[----:B---3--:R-:W-:Y:S05]  /*5c30*/  @P0 BRA `(.L_x_104) ;  /* 0x00000000000c0947 */ /* 0x008fea0003800000 */
[----:B------:R-:W3:Y:S02]  /*5c40*/  LDG.E.U8 R16, desc[UR50][R14.64+0x8] ;  /* 0x000008320e107981 */ /* 0x000ee4000c1e1100 */
[----:B---3--:R-:W-:-:S05]  /*5c50*/  PRMT R2, R16, 0x8880, RZ ;  /* 0x0000888010027816 */ /* 0x008fca00000000ff */
[----:B------:R-:W-:-:S07]  /*5c60*/  IMAD R2, R2, R18, RZ ;  /* 0x0000001202027224 */ /* 0x000fce00078e02ff */
.L_x_104:
[----:B------:R-:W-:Y:S05]  /*5c70*/  BSYNC B1 ;  /* 0x0000000000017941 */ /* 0x000fea0003800000 */
.L_x_103:
[----:B------:R-:W3:Y:S01]  /*5c80*/  LDL.LU R9, [R1+0x110] ;  /* 0x0001100001097983 */ /* 0x000ee20000300800 */
[----:B------:R-:W-:Y:S01]  /*5c90*/  ISETP.LT.OR P1, PT, R0, 0xa, !P5 ;  /* 0x0000000a0000780c */ /* 0x000fe20006f21670 */
[----:B------:R-:W-:Y:S01]  /*5ca0*/  BSSY B1, `(.L_x_105) ;  /* 0x0000007000017945 */ /* 0x000fe20003800000 */
[----:B---3--:R-:W-:-:S05]  /*5cb0*/  @!P0 IMAD R9, R9, R17, R2 ;  /* 0x0000001109098224 */ /* 0x008fca00078e0202 */
[----:B------:R3:W-:Y:S06]  /*5cc0*/  @!P0 STG.E.U8 desc[UR50][R6.64+0x8], R9 ;  /* 0x0000080906008986 */ /* 0x0007ec000c101132 */
[----:B------:R-:W-:Y:S05]  /*5cd0*/  @P1 BRA `(.L_x_106) ;  /* 0x00000000000c1947 */ /* 0x000fea0003800000 */
[----:B------:R-:W4:Y:S02]  /*5ce0*/  LDG.E.U8 R16, desc[UR50][R14.64+0x9] ;  /* 0x000009320e107981 */ /* 0x000f24000c1e1100 */
[----:B----4-:R-:W-:-:S05]  /*5cf0*/  PRMT R2, R16, 0x8880, RZ ;  /* 0x0000888010027816 */ /* 0x010fca00000000ff */
[----:B------:R-:W-:-:S07]  /*5d00*/  IMAD R2, R2, R18, RZ ;  /* 0x0000001202027224 */ /* 0x000fce00078e02ff */
.L_x_106:
[----:B------:R-:W-:Y:S05]  /*5d10*/  BSYNC B1 ;  /* 0x0000000000017941 */ /* 0x000fea0003800000 */
.L_x_105:
[----:B-----5:R4:W-:Y:S04]  /*5d20*/  STL.64 [R1+0x1d8], R4 ;  /* 0x0001d80401007387 */ /* 0x0209e80000100a00 */
[----:B---3--:R-:W3:Y:S01]  /*5d30*/  LDL.LU R9, [R1+0x114] ;  /* 0x0001140001097983 */ /* 0x008ee20000300800 */
[----:B------:R-:W-:-:S13]  /*5d40*/  ISETP.LT.OR P0, PT, R0, 0x9, !P2 ;  /* 0x000000090000780c */ /* 0x000fda0005701670 */
[----:B----4-:R-:W-:-:S04]  /*5d50*/  @!P0 IADD3 R4, P4, R6, UR42, RZ ;  /* 0x0000002a06048c10 */ /* 0x010fc8000ff9e0ff */
[----:B------:R-:W-:-:S05]  /*5d60*/  @!P0 IADD3.X R5, R7, UR41, RZ, P4, !PT ;  /* 0x0000002907058c10 */ /* 0x000fca000a7fe4ff */
[----:B------:R4:W-:Y:S04]  /*5d70*/  @!P0 STL.64 [R1+0x108], R4 ;  /* 0x0001080401008387 */ /* 0x0009e80000100a00 */
[----:B----4-:R4:W5:Y:S01]  /*5d80*/  LDL.LU.64 R4, [R1+0x1d8] ;  /* 0x0001d80001047983 */ /* 0x0109620000300a00 */
[----:B------:R-:W-:Y:S01]  /*5d90*/  BSSY B1, `(.L_x_107) ;  /* 0x0000007000017945 */ /* 0x000fe20003800000 */
[----:B---3--:R-:W-:-:S05]  /*5da0*/  @!P1 IMAD R9, R9, R17, R2 ;  /* 0x0000001109099224 */ /* 0x008fca00078e0202 */
[----:B------:R4:W-:Y:S01]  /*5db0*/  @!P1 STG.E.U8 desc[UR50][R6.64+0x9], R9 ;  /* 0x0000090906009986 */ /* 0x0009e2000c101132 */
[----:B------:R-:W-:Y:S05]  /*5dc0*/  @P0 BRA `(.L_x_108) ;  /* 0x00000000000c0947 */ /* 0x000fea0003800000 */
[----:B------:R-:W3:Y:S02]  /*5dd0*/  LDG.E.U8 R16, desc[UR50][R232.64+0x8] ;  /* 0x00000832e8107981 */ /* 0x000ee4000c1e1100 */
[----:B---3--:R-:W-:-:S05]  /*5de0*/  PRMT R2, R16, 0x8880, RZ ;  /* 0x0000888010027816 */ /* 0x008fca00000000ff */
[----:B------:R-:W-:-:S07]  /*5df0*/  IMAD R2, R2, R18, RZ ;  /* 0x0000001202027224 */ /* 0x000fce00078e02ff */
.L_x_108:
[----:B------:R-:W-:Y:S05]  /*5e00*/  BSYNC B1 ;  /* 0x0000000000017941 */ /* 0x000fea0003800000 */
.L_x_107:
[----:B------:R-:W-:Y:S04]  /*5e10*/  STL.64 [R1+0x1e0], R10 ;  /* 0x0001e00a01007387 */ /* 0x000fe80000100a00 */
[----:B----4-:R-:W3:Y:S04]  /*5e20*/  LDL.LU R9, [R1+0x118] ;  /* 0x0001180001097983 */ /* 0x010ee80000300800 */
[----:B-----5:R4:W-:Y:S04]  /*5e30*/  STL.64 [R1+0x1d8], R4 ;  /* 0x0001d80401007387 */ /* 0x0209e80000100a00 */
[----:B----4-:R-:W4:Y:S01]  /*5e40*/  LDL.LU.64 R4, [R1+0x108] ;  /* 0x0001080001047983 */ /* 0x010f220000300a00 */
[----:B------:R-:W-:-:S13]  /*5e50*/  ISETP.LT.OR P1, PT, R0, 0xa, !P2 ;  /* 0x0000000a0000780c */ /* 0x000fda0005721670 */
[----:B------:R-:W-:-:S04]  /*5e60*/  @!P1 IADD3 R10, P4, R6, UR42, RZ ;  /* 0x0000002a060a9c10 */ /* 0x000fc8000ff9e0ff */
[----:B------:R-:W-:-:S05]  /*5e70*/  @!P1 IADD3.X R11, R7, UR41, RZ, P4, !PT ;  /* 0x00000029070b9c10 */ /* 0x000fca000a7fe4ff */
[----:B------:R0:W-:Y:S04]  /*5e80*/  @!P1 STL.64 [R1+0x100], R10 ;  /* 0x0001000a01009387 */ /* 0x0001e80000100a00 */
[----:B0-----:R0:W5:Y:S01]  /*5e90*/  LDL.LU.64 R10, [R1+0x1e0] ;  /* 0x0001e000010a7983 */ /* 0x0011620000300a00 */
[----:B---3--:R-:W-:-:S05]  /*5ea0*/  @!P0 IMAD R9, R9, R17, R2 ;  /* 0x0000001109098224 */ /* 0x008fca00078e0202 */
[----:B----4-:R3:W-:Y:S04]  /*5eb0*/  @!P0 STG.E.U8 desc[UR50][R4.64+0x8], R9 ;  /* 0x0000080904008986 */ /* 0x0107e8000c101132 */
[----:B---3--:R0:W5:Y:S01]  /*5ec0*/  LDL.LU.64 R4, [R1+0x1d8] ;  /* 0x0001d80001047983 */ /* 0x0081620000300a00 */
[----:B------:R-:W-:Y:S04]  /*5ed0*/  BSSY B1, `(.L_x_109) ;  /* 0x0000005000017945 */ /* 0x000fe80003800000 */
[----:B------:R-:W-:Y:S05]  /*5ee0*/  @P1 BRA `(.L_x_110) ;  /* 0x00000000000c1947 */ /* 0x000fea0003800000 */
[----:B------:R-:W3:Y:S02]  /*5ef0*/  LDG.E.U8 R16, desc[UR50][R232.64+0x9] ;  /* 0x00000932e8107981 */ /* 0x000ee4000c1e1100 */
[----:B---3--:R-:W-:-:S05]  /*5f00*/  PRMT R2, R16, 0x8880, RZ ;  /* 0x0000888010027816 */ /* 0x008fca00000000ff */
[----:B------:R-:W-:-:S07]  /*5f10*/  IMAD R2, R2, R18, RZ ;  /* 0x0000001202027224 */ /* 0x000fce00078e02ff */
.L_x_110:
[----:B------:R-:W-:Y:S05]  /*5f20*/  BSYNC B1 ;  /* 0x0000000000017941 */ /* 0x000fea0003800000 */
.L_x_109:
        /* <DEDUP_REMOVED lines=12> */
.L_x_112:
[----:B------:R-:W-:Y:S05]  /*5ff0*/  BSYNC B1 ;  /* 0x0000000000017941 */ /* 0x000fea0003800000 */
.L_x_111:
        /* <DEDUP_REMOVED lines=9> */
.L_x_114:
[----:B------:R-:W-:Y:S05]  /*6090*/  BSYNC B1 ;  /* 0x0000000000017941 */ /* 0x000fea0003800000 */
.L_x_113:
        /* <DEDUP_REMOVED lines=14> */
.L_x_116:
[----:B------:R-:W-:Y:S05]  /*6180*/  BSYNC B1 ;  /* 0x0000000000017941 */ /* 0x000fea0003800000 */
.L_x_115:
        /* <DEDUP_REMOVED lines=17> */
.L_x_118:
[----:B------:R-:W-:Y:S05]  /*62a0*/  BSYNC B1 ;  /* 0x0000000000017941 */ /* 0x000fea0003800000 */
.L_x_117:
        /* <DEDUP_REMOVED lines=12> */
.L_x_120:
[----:B------:R-:W-:Y:S05]  /*6370*/  BSYNC B1 ;  /* 0x0000000000017941 */ /* 0x000fea0003800000 */
.L_x_119:
        /* <DEDUP_REMOVED lines=9> */
.L_x_122:
[----:B------:R-:W-:Y:S05]  /*6410*/  BSYNC B1 ;  /* 0x0000000000017941 */ /* 0x000fea0003800000 */
.L_x_121:
        /* <DEDUP_REMOVED lines=14> */
.L_x_124:
[----:B------:R-:W-:Y:S05]  /*6500*/  BSYNC B1 ;  /* 0x0000000000017941 */ /* 0x000fea0003800000 */
.L_x_123:
        /* <DEDUP_REMOVED lines=17> */
.L_x_126:
[----:B------:R-:W-:Y:S05]  /*6620*/  BSYNC B1 ;  /* 0x0000000000017941 */ /* 0x000fea0003800000 */
.L_x_125:
[----:B------:R-:W3:Y:S04]  /*6630*/  LDL.LU R9, [R1+0x13c] ;  /* 0x00013c0001097983 */ /* 0x000ee80000300800 */
[----:B------:R4:W-:Y:S04]  /*6640*/  STL.64 [R1+0x1e8], R14 ;  /* 0x0001e80e01007387 */ /* 0x0009e80000100a00 */
[----:B----4-:R-:W4:Y:S04]  /*6650*/  LDL.LU.64 R14, [R1+0x1c8] ;  /* 0x0001c800010e7983 */ /* 0x010f280000300a00 */
[----:B-----5:R0:W-:Y:S04]  /*6660*/  STL.64 [R1+0x1e0], R10 ;  /* 0x0001e00a01007387 */ /* 0x0201e80000100a00 */
[----:B0-----:R-:W2:Y:S04]  /*6670*/  LDL.LU.64 R10, [R1+0x100] ;  /* 0x00010000010a7983 */ /* 0x001ea80000300a00 */
[----:B------:R0:W-:Y:S04]  /*6680*/  STL.64 [R1+0x1d8], R6 ;  /* 0x0001d80601007387 */ /* 0x0001e80000100a00 */
[----:B0-----:R-:W2:Y:S01]  /*6690*/  LDL.LU R7, [R1+0x148] ;  /* 0x0001480001077983 */ /* 0x001ea20000300800 */
[----:B---3--:R-:W-:-:S02]  /*66a0*/  @!P1 IMAD R23, R9, R17, R2 ;  /* 0x0000001109179224 */ /* 0x008fc400078e0202 */
[----:B----4-:R-:W-:Y:S02]  /*66b0*/  IMAD.WIDE.U32 R8, R3, R8, R14 ;  /* 0x0000000803087225 */ /* 0x010fe400078e000e */
[----:B------:R0:W5:Y:S01]  /*66c0*/  LDL.LU.64 R14, [R1+0x1e8] ;  /* 0x0001e800010e7983 */ /* 0x0001620000300a00 */
[----:B------:R-:W-:-:S03]  /*66d0*/  IADD3 R12, P0, R8, R12, RZ ;  /* 0x0000000c080c7210 */ /* 0x000fc60007f1e0ff */
[----:B--2---:R2:W-:Y:S01]  /*66e0*/  @!P1 STG.E.U8 desc[UR50][R10.64+0x19], R23 ;  /* 0x000019170a009986 */ /* 0x0045e2000c101132 */
[----:B------:R-:W-:-:S03]  /*66f0*/  ISETP.GE.AND P1, PT, R22, 0x181, PT ;  /* 0x000001811600780c */ /* 0x000fc60003f26270 */
[----:B--2---:R0:W5:Y:S01]  /*6700*/  LDL.LU.64 R10, [R1+0x1e0] ;  /* 0x0001e000010a7983 */ /* 0x0041620000300a00 */
[----:B------:R-:W-:-:S03]  /*6710*/  IADD3.X R13, R13, R9, R7, P0, !PT ;  /* 0x000000090d0d7210 */ /* 0x000fc600007fe407 */
[----:B------:R-:W2:Y:S01]  /*6720*/  LDL.LU R23, [R1+0xc0] ;  /* 0x0000c00001177983 */ /* 0x000ea20000300800 */
[----:B------:R-:W-:-:S13]  /*6730*/  ISETP.LT.OR P0, PT, R0, 0x1, !P1 ;  /* 0x000000010000780c */ /* 0x000fda0004f01670 */
[----:B------:R-:W3:Y:S01]  /*6740*/  @!P0 LDG.E.U8 R16, desc[UR50][R12.64] ;  /* 0x000000320c108981 */ /* 0x000ee2000c1e1100 */
[----:B------:R-:W-:Y:S02]  /*6750*/  IMAD.U32 R8, RZ, RZ, UR13 ;  /* 0x0000000dff087e24 */ /* 0x000fe4000f8e00ff */
[----:B------:R-:W-:Y:S02]  /*6760*/  IMAD.U32 R9, RZ, RZ, UR12 ;  /* 0x0000000cff097e24 */ /* 0x000fe4000f8e00ff */
[----:B------:R-:W-:Y:S02]  /*6770*/  IMAD R7, R8, 0x180, RZ ;  /* 0x0000018008077824 */ /* 0x000fe400078e02ff */
[----:B------:R-:W-:-:S04]  /*6780*/  IMAD.WIDE.U32 R8, R9, 0x180, R4 ;  /* 0x0000018009087825 */ /* 0x000fc800078e0004 */
[----:B------:R-:W-:Y:S02]  /*6790*/  IMAD.IADD R7, R9, 0x1, R7 ;  /* 0x0000000109077824 */ /* 0x000fe400078e0207 */
[----:B------:R-:W-:-:S05]  /*67a0*/  @!P0 IMAD.MOV.U32 R6, RZ, RZ, R8 ;  /* 0x000000ffff068224 */ /* 0x000fca00078e0008 */
[----:B------:R-:W-:Y:S01]  /*67b0*/  STL.64 [R1+0x100], R6 ;  /* 0x0001000601007387 */ /* 0x000fe20000100a00 */
[----:B---3--:R-:W-:-:S05]  /*67c0*/  @!P0 PRMT R3, R16, 0x8880, RZ ;  /* 0x0000888010038816 */ /* 0x008fca00000000ff */
[----:B------:R-:W-:-:S04]  /*67d0*/  @!P0 IMAD R2, R3, R18, RZ ;  /* 0x0000001203028224 */ /* 0x000fc800078e02ff */
[----:B--2---:R-:W-:-:S05]  /*67e0*/  @!P0 IMAD R3, R23, R17, R2 ;  /* 0x0000001117038224 */ /* 0x004fca00078e0202 */
[----:B------:R2:W-:Y:S04]  /*67f0*/  @!P0 STG.E.U8 desc[UR50][R6.64], R3 ;  /* 0x0000000306008986 */ /* 0x0005e8000c101132 */
[----:B--2---:R0:W5:Y:S01]  /*6800*/  LDL.LU.64 R6, [R1+0x1d8] ;  /* 0x0001d80001067983 */ /* 0x0041620000300a00 */
[----:B------:R-:W-:Y:S01]  /*6810*/  ISETP.LT.OR P5, PT, R0, 0x2, !P1 ;  /* 0x000000020000780c */ /* 0x000fe20004fa1670 */
[----:B------:R-:W-:-:S12]  /*6820*/  BSSY B1, `(.L_x_127) ;  /* 0x0000005000017945 */ /* 0x000fd80003800000 */
[----:B0-----:R-:W-:Y:S05]  /*6830*/  @P5 BRA `(.L_x_128) ;  /* 0x00000000000c5947 */ /* 0x001fea0003800000 */
[----:B------:R-:W2:Y:S02]  /*6840*/  LDG.E.U8 R16, desc[UR50][R12.64+0x1] ;  /* 0x000001320c107981 */ /* 0x000ea4000c1e1100 */
[----:B--2---:R-:W-:-:S05]  /*6850*/  PRMT R2, R16, 0x8880, RZ ;  /* 0x0000888010027816 */ /* 0x004fca00000000ff */
[----:B------:R-:W-:-:S07]  /*6860*/  IMAD R2, R2, R18, RZ ;  /* 0x0000001202027224 */ /* 0x000fce00078e02ff */
.L_x_128:
[----:B------:R-:W-:Y:S05]  /*6870*/  BSYNC B1 ;  /* 0x0000000000017941 */ /* 0x000fea0003800000 */
.L_x_127:
[----:B------:R0:W-:Y:S01]  /*6880*/  STL.64 [R1+0x1d8], R4 ;  /* 0x0001d80401007387 */ /* 0x0001e20000100a00 */
[----:B------:R-:W-:-:S03]  /*6890*/  ISETP.GE.AND P0, PT, R22, 0x189, PT ;  /* 0x000001891600780c */ /* 0x000fc60003f06270 */
[----:B------:R-:W2:Y:S01]  /*68a0*/  LDL.LU R3, [R1+0xc4] ;  /* 0x0000c40001037983 */ /* 0x000ea20000300800 */
[----:B------:R-:W-:-:S03]  /*68b0*/  LOP3.LUT R19, R19, 0xffffffbf, RZ, 0xc0, !PT ;  /* 0xffffffbf13137812 */ /* 0x000fc600078ec0ff */
[----:B------:R-:W3:Y:S01]  /*68c0*/  LDL.64 R22, [R1+0x100] ;  /* 0x0001000001167983 */ /* 0x000ee20000100a00 */
[----:B------:R-:W-:Y:S02]  /*68d0*/  ISETP.LT.OR P4, PT, R0, 0x1, !P0 ;  /* 0x000000010000780c */ /* 0x000fe40004781670 */
[----:B------:R-:W-:-:S11]  /*68e0*/  @P1 LOP3.LUT R19, R19, 0x40, RZ, 0xfc, !PT ;  /* 0x0000004013131812 */ /* 0x000fd600078efcff */
[----:B0-----:R-:W-:-:S04]  /*68f0*/  @!P4 IADD3 R4, P1, R8, UR42, RZ ;  /* 0x0000002a0804cc10 */ /* 0x001fc8000ff3e0ff */
[----:B---3--:R-:W-:-:S05]  /*6900*/  @!P4 IADD3.X R5, R23, UR41, RZ, P1, !PT ;  /* 0x000000291705cc10 */ /* 0x008fca0008ffe4ff */
[----:B------:R0:W-:Y:S04]  /*6910*/  @!P4 STL.64 [R1+0x108], R4 ;  /* 0x000108040100c387 */ /* 0x0001e80000100a00 */
[----:B0-----:R0:W5:Y:S01]  /*6920*/  LDL.LU.64 R4, [R1+0x1d8] ;  /* 0x0001d80001047983 */ /* 0x0011620000300a00 */
[----:B--2---:R-:W-:Y:S02]  /*6930*/  @!P5 IMAD R3, R3, R17, R2 ;  /* 0x000000110303d224 */ /* 0x004fe400078e0202 */
[----:B------:R-:W-:-:S05]  /*6940*/  @!P5 IMAD.MOV.U32 R22, RZ, RZ, R8 ;  /* 0x000000ffff16d224 */ /* 0x000fca00078e0008 */
[----:B------:R0:W-:Y:S01]  /*6950*/  @!P5 STG.E.U8 desc[UR50][R22.64+0x1], R3 ;  /* 0x000001031600d986 */ /* 0x0001e2000c101132 */
[----:B------:R-:W-:Y:S01]  /*6960*/  BSSY B1, `(.L_x_129) ;  /* 0x0000006000017945 */ /* 0x000fe20003800000 */
[----:B------:R-:W-:-:S03]  /*6970*/  LOP3.LUT P1, RZ, R19, 0x40, RZ, 0xc0, !PT ;  /* 0x0000004013ff7812 */ /* 0x000fc6000782c0ff */
[----:B------:R-:W-:Y:S10]  /*6980*/  @P4 BRA `(.L_x_130) ;  /* 0x00000000000c4947 */ /* 0x000ff40003800000 */
[----:B------:R-:W2:Y:S02]  /*6990*/  LDG.E.U8 R16, desc[UR50][R20.64] ;  /* 0x0000003214107981 */ /* 0x000ea4000c1e1100 */
[----:B--2---:R-:W-:-:S05]  /*69a0*/  PRMT R2, R16, 0x8880, RZ ;  /* 0x0000888010027816 */ /* 0x004fca00000000ff */
[----:B------:R-:W-:-:S07]  /*69b0*/  IMAD R2, R2, R18, RZ ;  /* 0x0000001202027224 */ /* 0x000fce00078e02ff */
.L_x_130:
[----:B------:R-:W-:Y:S05]  /*69c0*/  BSYNC B1 ;  /* 0x0000000000017941 */ /* 0x000fea0003800000 */
.L_x_129:
[----:B-----5:R2:W-:Y:S04]  /*69d0*/  STL.64 [R1+0x1e0], R6 ;  /* 0x0001e00601007387 */ /* 0x0205e80000100a00 */
[----:B--2---:R-:W2:Y:S04]  /*69e0*/  LDL.64 R6, [R1+0x100] ;  /* 0x0001000001067983 */ /* 0x004ea80000100a00 */
[----:B0-----:R-:W3:Y:S04]  /*69f0*/  LDL.LU R3, [R1+0xc8] ;  /* 0x0000c80001037983 */ /* 0x001ee80000300800 */
[----:B------:R0:W-:Y:S04]  /*6a00*/  STL.64 [R1+0x1d8], R4 ;  /* 0x0001d80401007387 */ /* 0x0001e80000100a00 */
[----:B0-----:R-:W4:Y:S01]  /*6a10*/  LDL.LU.64 R4, [R1+0x108] ;  /* 0x0001080001047983 */ /* 0x001f220000300a00 */
[----:B------:R-:W-:-:S02]  /*6a20*/  ISETP.LT.OR P5, PT, R0, 0x2, !P0 ;  /* 0x000000020000780c */ /* 0x000fc400047a1670 */
[----:B------:R-:W-:-:S04]  /*6a30*/  LOP3.LUT R19, R19, 0xffffffbf, RZ, 0xc0, !PT ;  /* 0xffffffbf13137812 */ /* 0x000fc800078ec0ff */
[----:B------:R-:W-:-:S07]  /*6a40*/  @P1 LOP3.LUT R19, R19, 0x40, RZ, 0xfc, !PT ;  /* 0x0000004013131812 */ /* 0x000fce00078efcff */
[----:B------:R-:W-:-:S04]  /*6a50*/  @!P5 IADD3 R22, P1, R8, UR42, RZ ;  /* 0x0000002a0816dc10 */ /* 0x000fc8000ff3e0ff */
[----:B--2---:R-:W-:Y:S02]  /*6a60*/  @!P5 IADD3.X R23, R7, UR41, RZ, P1, !PT ;  /* 0x000000290717dc10 */ /* 0x004fe40008ffe4ff */
[----:B------:R0:W5:Y:S01]  /*6a70*/  LDL.LU.64 R6, [R1+0x1e0] ;  /* 0x0001e00001067983 */ /* 0x0001620000300a00 */
[----:B------:R-:W-:Y:S01]  /*6a80*/  BSSY B1, `(.L_x_131) ;  /* 0x0000009000017945 */ /* 0x000fe20003800000 */
[----:B---3--:R-:W-:Y:S01]  /*6a90*/  @!P4 IMAD R3, R3, R17, R2 ;  /* 0x000000110303c224 */ /* 0x008fe200078e0202 */
[----:B------:R-:W-:-:S04]  /*6aa0*/  LOP3.LUT P1, RZ, R19, 0x40, RZ, 0xc0, !PT ;  /* 0x0000004013ff7812 */ /* 0x000fc8000782c0ff */
[----:B----4-:R2:W-:Y:S04]  /*6ab0*/  @!P4 STG.E.U8 desc[UR50][R4.64], R3 ;  /* 0x000000030400c986 */ /* 0x0105e8000c101132 */
[----:B--2---:R0:W5:Y:S01]  /*6ac0*/  LDL.LU.64 R4, [R1+0x1d8] ;  /* 0x0001d80001047983 */ /* 0x0041620000300a00 */
[----:B------:R-:W-:Y:S05]  /*6ad0*/  @P5 BRA `(.L_x_132) ;  /* 0x00000000000c5947 */ /* 0x000fea0003800000 */
[----:B------:R-:W2:Y:S02]  /*6ae0*/  LDG.E.U8 R16, desc[UR50][R20.64+0x1] ;  /* 0x0000013214107981 */ /* 0x000ea4000c1e1100 */
[----:B--2---:R-:W-:-:S05]  /*6af0*/  PRMT R2, R16, 0x8880, RZ ;  /* 0x0000888010027816 */ /* 0x004fca00000000ff */
[----:B------:R-:W-:-:S07]  /*6b00*/  IMAD R2, R2, R18, RZ ;  /* 0x0000001202027224 */ /* 0x000fce00078e02ff */
.L_x_132:
[----:B------:R-:W-:Y:S05]  /*6b10*/  BSYNC B1 ;  /* 0x0000000000017941 */ /* 0x000fea0003800000 */
.L_x_131:
[----:B------:R-:W2:Y:S01]  /*6b20*/  LDL.LU R3, [R1+0xcc] ;  /* 0x0000cc0001037983 */ /* 0x000ea20000300800 */
[----:B------:R-:W-:Y:S01]  /*6b30*/  ISETP.LT.OR P4, PT, R0, 0x9, !P1 ;  /* 0x000000090000780c */ /* 0x000fe20004f81670 */
[----:B------:R-:W-:Y:S01]  /*6b40*/  BSSY B1, `(.L_x_133) ;  /* 0x0000007000017945 */ /* 0x000fe20003800000 */
[----:B--2---:R-:W-:-:S05]  /*6b50*/  @!P5 IMAD R3, R3, R17, R2 ;  /* 0x000000110303d224 */ /* 0x004fca00078e0202 */
[----:B------:R2:W-:Y:S06]  /*6b60*/  @!P5 STG.E.U8 desc[UR50][R22.64+0x1], R3 ;  /* 0x000001031600d986 */ /* 0x0005ec000c101132 */
[----:B------:R-:W-:Y:S05]  /*6b70*/  @P4 BRA `(.L_x_134) ;  /* 0x00000000000c4947 */ /* 0x000fea0003800000 */
[----:B------:R-:W3:Y:S02]  /*6b80*/  LDG.E.U8 R16, desc[UR50][R12.64+0x8] ;  /* 0x000008320c107981 */ /* 0x000ee4000c1e1100 */
[----:B---3--:R-:W-:-:S05]  /*6b90*/  PRMT R2, R16, 0x8880, RZ ;  /* 0x0000888010027816 */ /* 0x008fca00000000ff */
[----:B------:R-:W-:-:S07]  /*6ba0*/  IMAD R2, R2, R18, RZ ;  /* 0x0000001202027224 */ /* 0x000fce00078e02ff */
.L_x_134:
[----:B------:R-:W-:Y:S05]  /*6bb0*/  BSYNC B1 ;  /* 0x0000000000017941 */ /* 0x000fea0003800000 */
.L_x_133:
[----:B--2---:R-:W2:Y:S04]  /*6bc0*/  LDL.LU R3, [R1+0xd0] ;  /* 0x0000d00001037983 */ /* 0x004ea80000300800 */
[----:B------:R-:W3:Y:S01]  /*6bd0*/  LDL.64 R22, [R1+0x100] ;  /* 0x0001000001167983 */ /* 0x000ee20000100a00 */
[----:B------:R-:W-:Y:S01]  /*6be0*/  ISETP.LT.OR P5, PT, R0, 0xa, !P1 ;  /* 0x0000000a0000780c */ /* 0x000fe20004fa1670 */
[----:B------:R-:W-:Y:S01]  /*6bf0*/  BSSY B1, `(.L_x_135) ;  /* 0x0000008000017945 */ /* 0x000fe20003800000 */
[----:B--2---:R-:W-:Y:S02]  /*6c00*/  @!P4 IMAD R3, R3, R17, R2 ;  /* 0x000000110303c224 */ /* 0x004fe400078e0202 */
[----:B---3--:R-:W-:-:S05]  /*6c10*/  @!P4 IMAD.MOV.U32 R22, RZ, RZ, R8 ;  /* 0x000000ffff16c224 */ /* 0x008fca00078e0008 */
[----:B------:R2:W-:Y:S04]  /*6c20*/  @!P4 STG.E.U8 desc[UR50][R22.64+0x8], R3 ;  /* 0x000008031600c986 */ /* 0x0005e8000c101132 */
[----:B------:R-:W-:Y:S05]  /*6c30*/  @P5 BRA `(.L_x_136) ;  /* 0x00000000000c5947 */ /* 0x000fea0003800000 */
[----:B------:R-:W3:Y:S02]  /*6c40*/  LDG.E.U8 R16, desc[UR50][R12.64+0x9] ;  /* 0x000009320c107981 */ /* 0x000ee4000c1e1100 */
[----:B---3--:R-:W-:-:S05]  /*6c50*/  PRMT R2, R16, 0x8880, RZ ;  /* 0x0000888010027816 */ /* 0x008fca00000000ff */
[----:B------:R-:W-:-:S07]  /*6c60*/  IMAD R2, R2, R18, RZ ;  /* 0x0000001202027224 */ /* 0x000fce00078e02ff */
.L_x_136:
[----:B------:R-:W-:Y:S05]  /*6c70*/  BSYNC B1 ;  /* 0x0000000000017941 */ /* 0x000fea0003800000 */
.L_x_135:
[----:B-----5:R3:W-:Y:S04]  /*6c80*/  STL.64 [R1+0x1d8], R4 ;  /* 0x0001d80401007387 */ /* 0x0207e80000100a00 */
[----:B--2---:R-:W2:Y:S04]  /*6c90*/  LDL.LU R3, [R1+0xd4] ;  /* 0x0000d40001037983 */ /* 0x004ea80000300800 */
[----:B------:R-:W4:Y:S01]  /*6ca0*/  LDL.64 R22, [R1+0x100] ;  /* 0x0001000001167983 */ /* 0x000f220000100a00 */
[----:B------:R-:W-:Y:S02]  /*6cb0*/  ISETP.LT.OR P4, PT, R0, 0x9, !P0 ;  /* 0x000000090000780c */ /* 0x000fe40004781670 */
[----:B------:R-:W-:-:S04]  /*6cc0*/  LOP3.LUT R19, R19, 0xffffffbf, RZ, 0xc0, !PT ;  /* 0xffffffbf13137812 */ /* 0x000fc800078ec0ff */
[----:B------:R-:W-:-:S07]  /*6cd0*/  @P1 LOP3.LUT R19, R19, 0x40, RZ, 0xfc, !PT ;  /* 0x0000004013131812 */ /* 0x000fce00078efcff */
[----:B---3--:R-:W-:-:S04]  /*6ce0*/  @!P4 IADD3 R4, P1, R8, UR42, RZ ;  /* 0x0000002a0804cc10 */ /* 0x008fc8000ff3e0ff */
[----:B----4-:R-:W-:-:S05]  /*6cf0*/  @!P4 IADD3.X R5, R23, UR41, RZ, P1, !PT ;  /* 0x000000291705cc10 */ /* 0x010fca0008ffe4ff */
[----:B------:R3:W-:Y:S04]  /*6d00*/  @!P4 STL.64 [R1+0xc0], R4 ;  /* 0x0000c0040100c387 */ /* 0x0007e80000100a00 */
[----:B---3--:R3:W5:Y:S01]  /*6d10*/  LDL.LU.64 R4, [R1+0x1d8] ;  /* 0x0001d80001047983 */ /* 0x0087620000300a00 */
[----:B--2---:R-:W-:Y:S01]  /*6d20*/  @!P5 IMAD R3, R3, R17, R2 ;  /* 0x000000110303d224 */ /* 0x004fe200078e0202 */
[----:B------:R-:W-:Y:S01]  /*6d30*/  BSSY B1, `(.L_x_137) ;  /* 0x0000008000017945 */ /* 0x000fe20003800000 */
[----:B------:R-:W-:Y:S01]  /*6d40*/  @!P5 IMAD.MOV.U32 R22, RZ, RZ, R8 ;  /* 0x000000ffff16d224 */ /* 0x000fe200078e0008 */
[----:B------:R-:W-:-:S04]  /*6d50*/  LOP3.LUT P1, RZ, R19, 0x40, RZ, 0xc0, !PT ;  /* 0x0000004013ff7812 */ /* 0x000fc8000782c0ff */
[----:B------:R3:W-:Y:S01]  /*6d60*/  @!P5 STG.E.U8 desc[UR50][R22.64+0x9], R3 ;  /* 0x000009031600d986 */ /* 0x0007e2000c101132 */
[----:B------:R-:W-:Y:S08]  /*6d70*/  @P4 BRA `(.L_x_138) ;  /* 0x00000000000c4947 */ /* 0x000ff00003800000 */
[----:B------:R-:W2:Y:S02]  /*6d80*/  LDG.E.U8 R16, desc[UR50][R20.64+0x8] ;  /* 0x0000083214107981 */ /* 0x000ea4000c1e1100 */
[----:B--2---:R-:W-:-:S05]  /*6d90*/  PRMT R2, R16, 0x8880, RZ ;  /* 0x0000888010027816 */ /* 0x004fca00000000ff */
[----:B------:R-:W-:-:S07]  /*6da0*/  IMAD R2, R2, R18, RZ ;  /* 0x0000001202027224 */ /* 0x000fce00078e02ff */
.L_x_138:
[----:B------:R-:W-:Y:S05]  /*6db0*/  BSYNC B1 ;  /* 0x0000000000017941 */ /* 0x000fea0003800000 */
.L_x_137:
[----:B------:R2:W-:Y:S04]  /*6dc0*/  STL.64 [R1+0x1e0], R6 ;  /* 0x0001e00601007387 */ /* 0x0005e80000100a00 */
[----:B--2---:R-:W2:Y:S04]  /*6dd0*/  LDL.64 R6, [R1+0x100] ;  /* 0x0001000001067983 */ /* 0x004ea80000100a00 */
[----:B---3--:R-:W3:Y:S04]  /*6de0*/  LDL.LU R3, [R1+0xd8] ;  /* 0x0000d80001037983 */ /* 0x008ee80000300800 */
[----:B-----5:R4:W-:Y:S04]  /*6df0*/  STL.64 [R1+0x1d8], R4 ;  /* 0x0001d80401007387 */ /* 0x0209e80000100a00 */
[----:B----4-:R-:W4:Y:S01]  /*6e00*/  LDL.LU.64 R4, [R1+0xc0] ;  /* 0x0000c00001047983 */ /* 0x010f220000300a00 */
        /* <DEDUP_REMOVED lines=10> */
[----:B---3--:R2:W5:Y:S01]  /*6eb0*/  LDL.LU.64 R4, [R1+0x1d8] ;  /* 0x0001d80001047983 */ /* 0x0085620000300a00 */
[----:B------:R-:W-:Y:S05]  /*6ec0*/  @P5 BRA `(.L_x_140) ;  /* 0x00000000000c5947 */ /* 0x000fea0003800000 */
[----:B------:R-:W3:Y:S02]  /*6ed0*/  LDG.E.U8 R16, desc[UR50][R20.64+0x9] ;  /* 0x0000093214107981 */ /* 0x000ee4000c1e1100 */
[----:B---3--:R-:W-:-:S05]  /*6ee0*/  PRMT R2, R16, 0x8880, RZ ;  /* 0x0000888010027816 */ /* 0x008fca00000000ff */
[----:B------:R-:W-:-:S07]  /*6ef0*/  IMAD R2, R2, R18, RZ ;  /* 0x0000001202027224 */ /* 0x000fce00078e02ff */
.L_x_140:
[----:B------:R-:W-:Y:S05]  /*6f00*/  BSYNC B1 ;  /* 0x0000000000017941 */ /* 0x000fea0003800000 */
.L_x_139:
        /* <DEDUP_REMOVED lines=9> */
.L_x_142:
[----:B------:R-:W-:Y:S05]  /*6fa0*/  BSYNC B1 ;  /* 0x0000000000017941 */ /* 0x000fea0003800000 */
.L_x_141:
[----:B---3--:R-:W3:Y:S04]  /*6fb0*/  LDL.LU R3, [R1+0xe0] ;  /* 0x0000e00001037983 */ /* 0x008ee80000300800 */
[----:B------:R-:W4:Y:S01]  /*6fc0*/  LDL.64 R22, [R1+0x100] ;  /* 0x0001000001167983 */ /* 0x000f220000100a00 */
[----:B------:R-:W-:Y:S01]  /*6fd0*/  ISETP.LT.OR P5, PT, R0, 0x12, !P1 ;  /* 0x000000120000780c */ /* 0x000fe20004fa1670 */
[----:B------:R-:W-:Y:S01]  /*6fe0*/  BSSY B1, `(.L_x_143) ;  /* 0x0000008000017945 */ /* 0x000fe20003800000 */
[----:B---3--:R-:W-:Y:S02]  /*6ff0*/  @!P4 IMAD R3, R3, R17, R2 ;  /* 0x000000110303c224 */ /* 0x008fe400078e0202 */
[----:B----4-:R-:W-:-:S05]  /*7000*/  @!P4 IMAD.MOV.U32 R22, RZ, RZ, R8 ;  /* 0x000000ffff16c224 */ /* 0x010fca00078e0008 */
[----:B------:R3:W-:Y:S04]  /*7010*/  @!P4 STG.E.U8 desc[UR50][R22.64+0x10], R3 ;  /* 0x000010031600c986 */ /* 0x0007e8000c101132 */
[----:B------:R-:W-:Y:S05]  /*7020*/  @P5 BRA `(.L_x_144) ;  /* 0x00000000000c5947 */ /* 0x000fea0003800000 */
[----:B------:R-:W4:Y:S02]  /*7030*/  LDG.E.U8 R16, desc[UR50][R12.64+0x11] ;  /* 0x000011320c107981 */ /* 0x000f24000c1e1100 */
[----:B----4-:R-:W-:-:S05]  /*7040*/  PRMT R2, R16, 0x8880, RZ ;  /* 0x0000888010027816 */ /* 0x010fca00000000ff */
[----:B------:R-:W-:-:S07]  /*7050*/  IMAD R2, R2, R18, RZ ;  /* 0x0000001202027224 */ /* 0x000fce00078e02ff */
.L_x_144:
[----:B------:R-:W-:Y:S05]  /*7060*/  BSYNC B1 ;  /* 0x0000000000017941 */ /* 0x000fea0003800000 */
.L_x_143:
[----:B-----5:R4:W-:Y:S04]  /*7070*/  STL.64 [R1+0x1d8], R4 ;  /* 0x0001d80401007387 */ /* 0x0209e80000100a00 */
[----:B---3--:R-:W3:Y:S04]  /*7080*/  LDL.LU R3, [R1+0xe4] ;  /* 0x0000e40001037983 */ /* 0x008ee80000300800 */
[----:B------:R-:W2:Y:S01]  /*7090*/  LDL.64 R22, [R1+0x100] ;  /* 0x0001000001167983 */ /* 0x000ea20000100a00 */
[----:B------:R-:W-:Y:S02]  /*70a0*/  ISETP.LT.OR P4, PT, R0, 0x11, !P0 ;  /* 0x000000110000780c */ /* 0x000fe40004781670 */
[----:B------:R-:W-:-:S04]  /*70b0*/  LOP3.LUT R19, R19, 0xffffffbf, RZ, 0xc0, !PT ;  /* 0xffffffbf13137812 */ /* 0x000fc800078ec0ff */
[----:B------:R-:W-:-:S07]  /*70c0*/  @P1 LOP3.LUT R19, R19, 0x40, RZ, 0xfc, !PT ;  /* 0x0000004013131812 */ /* 0x000fce00078efcff */
[----:B----4-:R-:W-:-:S04]  /*70d0*/  @!P4 IADD3 R4, P1, R8, UR42, RZ ;  /* 0x0000002a0804cc10 */ /* 0x010fc8000ff3e0ff */
[----:B--2---:R-:W-:-:S05]  /*70e0*/  @!P4 IADD3.X R5, R23, UR41, RZ, P1, !PT ;  /* 0x000000291705cc10 */ /* 0x004fca0008ffe4ff */
[----:B------:R2:W-:Y:S04]  /*70f0*/  @!P4 STL.64 [R1+0xc0], R4 ;  /* 0x0000c0040100c387 */ /* 0x0005e80000100a00 */
[----:B--2---:R2:W5:Y:S01]  /*7100*/  LDL.LU.64 R4, [R1+0x1d8] ;  /* 0x0001d80001047983 */ /* 0x0045620000300a00 */
[----:B---3--:R-:W-:Y:S01]  /*7110*/  @!P5 IMAD R3, R3, R17, R2 ;  /* 0x000000110303d224 */ /* 0x008fe200078e0202 */
[----:B------:R-:W-:Y:S01]  /*7120*/  BSSY B1, `(.L_x_145) ;  /* 0x0000008000017945 */ /* 0x000fe20003800000 */
[----:B------:R-:W-:Y:S01]  /*7130*/  @!P5 IMAD.MOV.U32 R22, RZ, RZ, R8 ;  /* 0x000000ffff16d224 */ /* 0x000fe200078e0008 */
[----:B------:R-:W-:-:S04]  /*7140*/  LOP3.LUT P1, RZ, R19, 0x40, RZ, 0xc0, !PT ;  /* 0x0000004013ff7812 */ /* 0x000fc8000782c0ff */
[----:B------:R2:W-:Y:S01]  /*7150*/  @!P5 STG.E.U8 desc[UR50][R22.64+0x11], R3 ;  /* 0x000011031600d986 */ /* 0x0005e2000c101132 */
[----:B------:R-:W-:Y:S08]  /*7160*/  @P4 BRA `(.L_x_146) ;  /* 0x00000000000c4947 */ /* 0x000ff00003800000 */
[----:B------:R-:W3:Y:S02]  /*7170*/  LDG.E.U8 R16, desc[UR50][R20.64+0x10] ;  /* 0x0000103214107981 */ /* 0x000ee4000c1e1100 */
[----:B---3--:R-:W-:-:S05]  /*7180*/  PRMT R2, R16, 0x8880, RZ ;  /* 0x0000888010027816 */ /* 0x008fca00000000ff */
[----:B------:R-:W-:-:S07]  /*7190*/  IMAD R2, R2, R18, RZ ;  /* 0x0000001202027224 */ /* 0x000fce00078e02ff */
.L_x_146:
[----:B------:R-:W-:Y:S05]  /*71a0*/  BSYNC B1 ;  /* 0x0000000000017941 */ /* 0x000fea0003800000 */
.L_x_145:
[----:B------:R3:W-:Y:S04]  /*71b0*/  STL.64 [R1+0x1e0], R6 ;  /* 0x0001e00601007387 */ /* 0x0007e80000100a00 */
[----:B---3--:R-:W3:Y:S04]  /*71c0*/  LDL.64 R6, [R1+0x100] ;  /* 0x0001000001067983 */ /* 0x008ee80000100a00 */
[----:B--2---:R-:W2:Y:S04]  /*71d0*/  LDL.LU R3, [R1+0xe8] ;  /* 0x0000e80001037983 */ /* 0x004ea80000300800 */
[----:B-----5:R4:W-:Y:S04]  /*71e0*/  STL.64 [R1+0x1d8], R4 ;  /* 0x0001d80401007387 */ /* 0x0209e80000100a00 */
[----:B----4-:R-:W4:Y:S01]  /*71f0*/  LDL.LU.64 R4, [R1+0xc0] ;  /* 0x0000c00001047983 */ /* 0x010f220000300a00 */
[----:B------:R-:W-:-:S02]  /*7200*/  ISETP.LT.OR P5, PT, R0, 0x12, !P0 ;  /* 0x000000120000780c */ /* 0x000fc400047a1670 */
[----:B------:R-:W-:-:S04]  /*7210*/  LOP3.LUT R19, R19, 0xffffffbf, RZ, 0xc0, !PT ;  /* 0xffffffbf13137812 */ /* 0x000fc800078ec0ff */
[----:B------:R-:W-:-:S07]  /*7220*/  @P1 LOP3.LUT R19, R19, 0x40, RZ, 0xfc, !PT ;  /* 0x0000004013131812 */ /* 0x000fce00078efcff */
[----:B------:R-:W-:-:S04]  /*7230*/  @!P5 IADD3 R22, P1, R8, UR42, RZ ;  /* 0x0000002a0816dc10 */ /* 0x000fc8000ff3e0ff */
[----:B---3--:R-:W-:Y:S02]  /*7240*/  @!P5 IADD3.X R23, R7, UR41, RZ, P1, !PT ;  /* 0x000000290717dc10 */ /* 0x008fe40008ffe4ff */
[----:B------:R3:W5:Y:S01]  /*7250*/  LDL.LU.64 R6, [R1+0x1e0] ;  /* 0x0001e00001067983 */ /* 0x0007620000300a00 */
[----:B------:R-:W-:Y:S01]  /*7260*/  BSSY B1, `(.L_x_147) ;  /* 0x0000009000017945 */ /* 0x000fe20003800000 */
[----:B--2---:R-:W-:Y:S01]  /*7270*/  @!P4 IMAD R3, R3, R17, R2 ;  /* 0x000000110303c224 */ /* 0x004fe200078e0202 */
[----:B------:R-:W-:-:S04]  /*7280*/  LOP3.LUT P1, RZ, R19, 0x40, RZ, 0xc0, !PT ;  /* 0x0000004013ff7812 */ /* 0x000fc8000782c0ff */
[----:B----4-:R2:W-:Y:S04]  /*7290*/  @!P4 STG.E.U8 desc[UR50][R4.64+0x10], R3 ;  /* 0x000010030400c986 */ /* 0x0105e8000c101132 */
[----:B--2---:R3:W5:Y:S01]  /*72a0*/  LDL.LU.64 R4, [R1+0x1d8] ;  /* 0x0001d80001047983 */ /* 0x0047620000300a00 */
[----:B------:R-:W-:Y:S05]  /*72b0*/  @P5 BRA `(.L_x_148) ;  /* 0x00000000000c5947 */ /* 0x000fea0003800000 */
[----:B------:R-:W2:Y:S02]  /*72c0*/  LDG.E.U8 R16, desc[UR50][R20.64+0x11] ;  /* 0x0000113214107981 */ /* 0x000ea4000c1e1100 */
[----:B--2---:R-:W-:-:S05]  /*72d0*/  PRMT R2, R16, 0x8880, RZ ;  /* 0x0000888010027816 */ /* 0x004fca00000000ff */
[----:B------:R-:W-:-:S07]  /*72e0*/  IMAD R2, R2, R18, RZ ;  /* 0x0000001202027224 */ /* 0x000fce00078e02ff */
.L_x_148:
[----:B------:R-:W-:Y:S05]  /*72f0*/  BSYNC B1 ;  /* 0x0000000000017941 */ /* 0x000fea0003800000 */
.L_x_147:
[----:B------:R-:W2:Y:S01]  /*7300*/  LDL.LU R3, [R1+0xec] ;  /* 0x0000ec0001037983 */ /* 0x000ea20000300800 */
[----:B------:R-:W-:Y:S01]  /*7310*/  ISETP.LT.OR P4, PT, R0, 0x19, !P1 ;  /* 0x000000190000780c */ /* 0x000fe20004f81670 */
[----:B------:R-:W-:Y:S01]  /*7320*/  BSSY B1, `(.L_x_149) ;  /* 0x0000007000017945 */ /* 0x000fe20003800000 */
[----:B--2---:R-:W-:-:S05]  /*7330*/  @!P5 IMAD R3, R3, R17, R2 ;  /* 0x000000110303d224 */ /* 0x004fca00078e0202 */
[----:B------:R2:W-:Y:S06]  /*7340*/  @!P5 STG.E.U8 desc[UR50][R22.64+0x11], R3 ;  /* 0x000011031600d986 */ /* 0x0005ec000c101132 */
[----:B------:R-:W-:Y:S05]  /*7350*/  @P4 BRA `(.L_x_150) ;  /* 0x00000000000c4947 */ /* 0x000fea0003800000 */
[----:B------:R-:W4:Y:S02]  /*7360*/  LDG.E.U8 R16, desc[UR50][R12.64+0x18] ;  /* 0x000018320c107981 */ /* 0x000f24000c1e1100 */
[----:B----4-:R-:W-:-:S05]  /*7370*/  PRMT R2, R16, 0x8880, RZ ;  /* 0x0000888010027816 */ /* 0x010fca00000000ff */
[----:B------:R-:W-:-:S07]  /*7380*/  IMAD R2, R2, R18, RZ ;  /* 0x0000001202027224 */ /* 0x000fce00078e02ff */
.L_x_150:
[----:B------:R-:W-:Y:S05]  /*7390*/  BSYNC B1 ;  /* 0x0000000000017941 */ /* 0x000fea0003800000 */
.L_x_149:
[----:B--2---:R-:W2:Y:S04]  /*73a0*/  LDL.LU R3, [R1+0xf0] ;  /* 0x0000f00001037983 */ /* 0x004ea80000300800 */
[----:B------:R-:W4:Y:S01]  /*73b0*/  LDL.64 R22, [R1+0x100] ;  /* 0x0001000001167983 */ /* 0x000f220000100a00 */
[----:B------:R-:W-:Y:S01]  /*73c0*/  ISETP.LT.OR P5, PT, R0, 0x1a, !P1 ;  /* 0x0000001a0000780c */ /* 0x000fe20004fa1670 */
[----:B------:R-:W-:Y:S01]  /*73d0*/  BSSY B1, `(.L_x_151) ;  /* 0x0000008000017945 */ /* 0x000fe20003800000 */
[----:B--2---:R-:W-:Y:S02]  /*73e0*/  @!P4 IMAD R3, R3, R17, R2 ;  /* 0x000000110303c224 */ /* 0x004fe400078e0202 */
[----:B----4-:R-:W-:-:S05]  /*73f0*/  @!P4 IMAD.MOV.U32 R22, RZ, RZ, R8 ;  /* 0x000000ffff16c224 */ /* 0x010fca00078e0008 */
[----:B------:R2:W-:Y:S04]  /*7400*/  @!P4 STG.E.U8 desc[UR50][R22.64+0x18], R3 ;  /* 0x000018031600c986 */ /* 0x0005e8000c101132 */
[----:B------:R-:W-:Y:S05]  /*7410*/  @P5 BRA `(.L_x_152) ;  /* 0x00000000000c5947 */ /* 0x000fea0003800000 */
[----:B------:R-:W4:Y:S02]  /*7420*/  LDG.E.U8 R16, desc[UR50][R12.64+0x19] ;  /* 0x000019320c107981 */ /* 0x000f24000c1e1100 */
[----:B----4-:R-:W-:-:S05]  /*7430*/  PRMT R2, R16, 0x8880, RZ ;  /* 0x0000888010027816 */ /* 0x010fca00000000ff */
[----:B------:R-:W-:-:S07]  /*7440*/  IMAD R2, R2, R18, RZ ;  /* 0x0000001202027224 */ /* 0x000fce00078e02ff */
.L_x_152:
[----:B------:R-:W-:Y:S05]  /*7450*/  BSYNC B1 ;  /* 0x0000000000017941 */ /* 0x000fea0003800000 */
.L_x_151:
[----:B-----5:R4:W-:Y:S04]  /*7460*/  STL.64 [R1+0x1d8], R4 ;  /* 0x0001d80401007387 */ /* 0x0209e80000100a00 */
[----:B--2---:R-:W2:Y:S04]  /*7470*/  LDL.LU R3, [R1+0xf4] ;  /* 0x0000f40001037983 */ /* 0x004ea80000300800 */
[----:B------:R-:W3:Y:S01]  /*7480*/  LDL.64 R22, [R1+0x100] ;  /* 0x0001000001167983 */ /* 0x000ee20000100a00 */
[----:B------:R-:W-:Y:S02]  /*7490*/  ISETP.LT.OR P4, PT, R0, 0x19, !P0 ;  /* 0x000000190000780c */ /* 0x000fe40004781670 */
[----:B------:R-:W-:-:S04]  /*74a0*/  LOP3.LUT R19, R19, 0xffffffbf, RZ, 0xc0, !PT ;  /* 0xffffffbf13137812 */ /* 0x000fc800078ec0ff */
[----:B------:R-:W-:-:S07]  /*74b0*/  @P1 LOP3.LUT R19, R19, 0x40, RZ, 0xfc, !PT ;  /* 0x0000004013131812 */ /* 0x000fce00078efcff */
[----:B----4-:R-:W-:-:S04]  /*74c0*/  @!P4 IADD3 R4, P1, R8, UR42, RZ ;  /* 0x0000002a0804cc10 */ /* 0x010fc8000ff3e0ff */
[----:B---3--:R-:W-:-:S05]  /*74d0*/  @!P4 IADD3.X R5, R23, UR41, RZ, P1, !PT ;  /* 0x000000291705cc10 */ /* 0x008fca0008ffe4ff */
        /* <DEDUP_REMOVED lines=11> */
.L_x_154:
[----:B------:R-:W-:Y:S05]  /*7590*/  BSYNC B1 ;  /* 0x0000000000017941 */ /* 0x000fea0003800000 */
.L_x_153:
[----:B------:R2:W-:Y:S04]  /*75a0*/  STL.64 [R1+0x1e0], R6 ;  /* 0x0001e00601007387 */ /* 0x0005e80000100a00 */
[----:B--2---:R-:W2:Y:S04]  /*75b0*/  LDL.LU.64 R6, [R1+0x100] ;  /* 0x0001000001067983 */ /* 0x004ea80000300a00 */
        /* <DEDUP_REMOVED lines=18> */
.L_x_156:
[----:B------:R-:W-:Y:S05]  /*76e0*/  BSYNC B1 ;  /* 0x0000000000017941 */ /* 0x000fea0003800000 */
.L_x_155:
[----:B------:R-:W3:Y:S01]  /*76f0*/  LDL.LU R3, [R1+0xfc] ;  /* 0x0000fc0001037983 */ /* 0x000ee20000300800 */
[----:B------:R-:W-:Y:S01]  /*7700*/  BSSY B1, `(.L_x_157) ;  /* 0x000000a000017945 */ /* 0x000fe20003800000 */
[----:B---3--:R-:W-:-:S05]  /*7710*/  @!P5 IMAD R3, R3, R17, R2 ;  /* 0x000000110303d224 */ /* 0x008fca00078e0202 */
[----:B------:R3:W-:Y:S04]  /*7720*/  @!P5 STG.E.U8 desc[UR50][R22.64+0x19], R3 ;  /* 0x000019031600d986 */ /* 0x0007e8000c101132 */
[----:B---3--:R3:W5:Y:S01]  /*7730*/  LDL.64 R22, [R1+0x1c0] ;  /* 0x0001c00001167983 */ /* 0x0087620000100a00 */
[----:B------:R-:W-:-:S04]  /*7740*/  LOP3.LUT P5, RZ, R19, 0x10, RZ, 0xc0, !PT ;  /* 0x0000001013ff7812 */ /* 0x000fc800078ac0ff */
[----:B------:R-:W-:-:S13]  /*7750*/  ISETP.LT.OR P4, PT, R0, 0x21, !P5 ;  /* 0x000000210000780c */ /* 0x000fda0006f81670 */
[----:B---3--:R-:W-:Y:S05]  /*7760*/  @P4 BRA `(.L_x_158) ;  /* 0x00000000000c4947 */ /* 0x008fea0003800000 */
[----:B-----5:R-:W3:Y:S02]  /*7770*/  LDG.E.U8 R16, desc[UR50][R22.64+0x20] ;  /* 0x0000203216107981 */ /* 0x020ee4000c1e1100 */
[----:B---3--:R-:W-:-:S05]  /*7780*/  PRMT R2, R16, 0x8880, RZ ;  /* 0x0000888010027816 */ /* 0x008fca00000000ff */
[----:B------:R-:W-:-:S07]  /*7790*/  IMAD R2, R2, R18, RZ ;  /* 0x0000001202027224 */ /* 0x000fce00078e02ff */
.L_x_158:
[----:B------:R-:W-:Y:S05]  /*77a0*/  BSYNC B1 ;  /* 0x0000000000017941 */ /* 0x000fea0003800000 */
.L_x_157:
[----:B------:R-:W3:Y:S01]  /*77b0*/  LDL.LU R3, [R1+0x80] ;  /* 0x0000800001037983 */ /* 0x000ee20000300800 */
[----:B------:R-:W-:Y:S01]  /*77c0*/  ISETP.LT.OR P5, PT, R0, 0x22, !P5 ;  /* 0x000000220000780c */ /* 0x000fe20006fa1670 */
[----:B------:R-:W-:Y:S01]  /*77d0*/  BSSY B1, `(.L_x_159) ;  /* 0x0000007000017945 */ /* 0x000fe20003800000 */
[----:B---3--:R-:W-:-:S05]  /*77e0*/  @!P4 IMAD R3, R3, R17, R2 ;  /* 0x000000110303c224 */ /* 0x008fca00078e0202 */
[----:B-----5:R3:W-:Y:S06]  /*77f0*/  @!P4 STG.E.U8 desc[UR50][R4.64+0x20], R3 ;  /* 0x000020030400c986 */ /* 0x0207ec000c101132 */
[----:B------:R-:W-:Y:S05]  /*7800*/  @P5 BRA `(.L_x_160) ;  /* 0x00000000000c5947 */ /* 0x000fea0003800000 */
[----:B------:R-:W4:Y:S02]  /*7810*/  LDG.E.U8 R16, desc[UR50][R22.64+0x21] ;  /* 0x0000213216107981 */ /* 0x000f24000c1e1100 */
[----:B----4-:R-:W-:-:S05]  /*7820*/  PRMT R2, R16, 0x8880, RZ ;  /* 0x0000888010027816 */ /* 0x010fca00000000ff */
[----:B------:R-:W-:-:S07]  /*7830*/  IMAD R2, R2, R18, RZ ;  /* 0x0000001202027224 */ /* 0x000fce00078e02ff */
.L_x_160:
[----:B------:R-:W-:Y:S05]  /*7840*/  BSYNC B1 ;  /* 0x0000000000017941 */ /* 0x000fea0003800000 */
.L_x_159:
[----:B---3--:R-:W3:Y:S01]  /*7850*/  LDL.LU R3, [R1+0x84] ;  /* 0x0000840001037983 */ /* 0x008ee20000300800 */
[----:B------:R-:W-:Y:S01]  /*7860*/  ISETP.LT.OR P4, PT, R0, 0x21, !P6 ;  /* 0x000000210000780c */ /* 0x000fe20007781670 */
[----:B------:R-:W-:Y:S01]  /*7870*/  BSSY B1, `(.L_x_161) ;  /* 0x000000e000017945 */ /* 0x000fe20003800000 */
[----:B------:R-:W-:-:S04]  /*7880*/  LOP3.LUT R19, R19, 0xffffffbf, RZ, 0xc0, !PT ;  /* 0xffffffbf13137812 */ /* 0x000fc800078ec0ff */
[----:B------:R-:W-:-:S07]  /*7890*/  @P0 LOP3.LUT R19, R19, 0x40, RZ, 0xfc, !PT ;  /* 0x0000004013130812 */ /* 0x000fce00078efcff */
[----:B------:R-:W-:-:S04]  /*78a0*/  @!P4 IADD3 R22, P0, R4, UR42, RZ ;  /* 0x0000002a0416cc10 */ /* 0x000fc8000ff1e0ff */
[----:B------:R-:W-:Y:S02]  /*78b0*/  @!P4 IADD3.X R23, R5, UR41, RZ, P0, !PT ;  /* 0x000000290517cc10 */ /* 0x000fe400087fe4ff */
[----:B------:R-:W-:-:S03]  /*78c0*/  LOP3.LUT P0, RZ, R19, 0x40, RZ, 0xc0, !PT ;  /* 0x0000004013ff7812 */ /* 0x000fc6000780c0ff */
[----:B------:R4:W-:Y:S01]  /*78d0*/  @!P4 STL.64 [R1+0xc0], R22 ;  /* 0x0000c0160100c387 */ /* 0x0009e20000100a00 */
[----:B---3--:R-:W-:-:S05]  /*78e0*/  @!P5 IMAD R3, R3, R17, R2 ;  /* 0x000000110303d224 */ /* 0x008fca00078e0202 */
[----:B------:R4:W-:Y:S01]  /*78f0*/  @!P5 STG.E.U8 desc[UR50][R4.64+0x21], R3 ;  /* 0x000021030400d986 */ /* 0x0009e2000c101132 */
[----:B------:R-:W-:Y:S05]  /*7900*/  @P4 BRA `(.L_x_162) ;  /* 0x0000000000104947 */ /* 0x000fea0003800000 */
[----:B----4-:R-:W3:Y:S04]  /*7910*/  LDL.64 R22, [R1+0x180] ;  /* 0x0001800001167983 */ /* 0x010ee80000100a00 */
[----:B---3--:R-:W3:Y:S02]  /*7920*/  LDG.E.U8 R16, desc[UR50][R22.64+0x20] ;  /* 0x0000203216107981 */ /* 0x008ee4000c1e1100 */
[----:B---3--:R-:W-:-:S05]  /*7930*/  PRMT R2, R16, 0x8880, RZ ;  /* 0x0000888010027816 */ /* 0x008fca00000000ff */
[----:B------:R-:W-:-:S07]  /*7940*/  IMAD R2, R2, R18, RZ ;  /* 0x0000001202027224 */ /* 0x000fce00078e02ff */
.L_x_162:
[----:B------:R-:W-:Y:S05]  /*7950*/  BSYNC B1 ;  /* 0x0000000000017941 */ /* 0x000fea0003800000 */
.L_x_161:
[----:B----4-:R-:W3:Y:S04]  /*7960*/  LDL.LU R3, [R1+0x88] ;  /* 0x0000880001037983 */ /* 0x010ee80000300800 */
[----:B------:R4:W-:Y:S04]  /*7970*/  STL.64 [R1+0x1d8], R6 ;  /* 0x0001d80601007387 */ /* 0x0009e80000100a00 */
[----:B----4-:R-:W4:Y:S01]  /*7980*/  LDL.LU.64 R6, [R1+0xc0] ;  /* 0x0000c00001067983 */ /* 0x010f220000300a00 */
[----:B------:R-:W-:Y:S02]  /*7990*/  ISETP.LT.OR P5, PT, R0, 0x22, !P6 ;  /* 0x000000220000780c */ /* 0x000fe400077a1670 */
[----:B------:R-:W-:Y:S01]  /*79a0*/  LOP3.LUT R19, R19, 0xffffffbf, RZ, 0xc0, !PT ;  /* 0xffffffbf13137812 */ /* 0x000fe200078ec0ff */
[----:B------:R-:W-:Y:S03]  /*79b0*/  BSSY B1, `(.L_x_163) ;  /* 0x000000d000017945 */ /* 0x000fe60003800000 */
[----:B------:R-:W-:-:S07]  /*79c0*/  @P0 LOP3.LUT R19, R19, 0x40, RZ, 0xfc, !PT ;  /* 0x0000004013130812 */ /* 0x000fce00078efcff */
[----:B------:R-:W-:-:S04]  /*79d0*/  @!P5 IADD3 R22, P0, R4, UR42, RZ ;  /* 0x0000002a0416dc10 */ /* 0x000fc8000ff1e0ff */
[----:B------:R-:W-:Y:S02]  /*79e0*/  @!P5 IADD3.X R23, R5, UR41, RZ, P0, !PT ;  /* 0x000000290517dc10 */ /* 0x000fe400087fe4ff */
[----:B------:R-:W-:Y:S01]  /*79f0*/  LOP3.LUT P0, RZ, R19, 0x40, RZ, 0xc0, !PT ;  /* 0x0000004013ff7812 */ /* 0x000fe2000780c0ff */
[----:B---3--:R-:W-:-:S05]  /*7a00*/  @!P4 IMAD R3, R3, R17, R2 ;  /* 0x000000110303c224 */ /* 0x008fca00078e0202 */
[----:B----4-:R3:W-:Y:S04]  /*7a10*/  @!P4 STG.E.U8 desc[UR50][R6.64+0x20], R3 ;  /* 0x000020030600c986 */ /* 0x0107e8000c101132 */
[----:B---3--:R3:W5:Y:S01]  /*7a20*/  LDL.LU.64 R6, [R1+0x1d8] ;  /* 0x0001d80001067983 */ /* 0x0087620000300a00 */
[----:B------:R-:W-:Y:S05]  /*7a30*/  @P5 BRA `(.L_x_164) ;  /* 0x0000000000105947 */ /* 0x000fea0003800000 */
[----:B------:R-:W4:Y:S04]  /*7a40*/  LDL.64 R2, [R1+0x180] ;  /* 0x0001800001027983 */ /* 0x000f280000100a00 */
[----:B----4-:R-:W4:Y:S02]  /*7a50*/  LDG.E.U8 R16, desc[UR50][R2.64+0x21] ;  /* 0x0000213202107981 */ /* 0x010f24000c1e1100 */
[----:B----4-:R-:W-:-:S05]  /*7a60*/  PRMT R2, R16, 0x8880, RZ ;  /* 0x0000888010027816 */ /* 0x010fca00000000ff */
[----:B------:R-:W-:-:S07]  /*7a70*/  IMAD R2, R2, R18, RZ ;  /* 0x0000001202027224 */ /* 0x000fce00078e02ff */
.L_x_164:
[----:B------:R-:W-:Y:S05]  /*7a80*/  BSYNC B1 ;  /* 0x0000000000017941 */ /* 0x000fea0003800000 */
.L_x_163:
[----:B------:R-:W4:Y:S01]  /*7a90*/  LDL.LU R3, [R1+0x8c] ;  /* 0x00008c0001037983 */ /* 0x000f220000300800 */
[----:B------:R-:W-:Y:S01]  /*7aa0*/  BSSY B1, `(.L_x_165) ;  /* 0x000000a000017945 */ /* 0x000fe20003800000 */
[----:B----4-:R-:W-:-:S05]  /*7ab0*/  @!P5 IMAD R3, R3, R17, R2 ;  /* 0x000000110303d224 */ /* 0x010fca00078e0202 */
[----:B------:R4:W-:Y:S04]  /*7ac0*/  @!P5 STG.E.U8 desc[UR50][R22.64+0x21], R3 ;  /* 0x000021031600d986 */ /* 0x0009e8000c101132 */
[----:B----4-:R4:W5:Y:S01]  /*7ad0*/  LDL.64 R22, [R1+0x1c0] ;  /* 0x0001c00001167983 */ /* 0x0109620000100a00 */
[----:B------:R-:W-:-:S04]  /*7ae0*/  LOP3.LUT P5, RZ, R19, 0x10, RZ, 0xc0, !PT ;  /* 0x0000001013ff7812 */ /* 0x000fc800078ac0ff */
[----:B------:R-:W-:-:S13]  /*7af0*/  ISETP.LT.OR P4, PT, R0, 0x29, !P5 ;  /* 0x000000290000780c */ /* 0x000fda0006f81670 */
[----:B----4-:R-:W-:Y:S05]  /*7b00*/  @P4 BRA `(.L_x_166) ;  /* 0x00000000000c4947 */ /* 0x010fea0003800000 */
[----:B-----5:R-:W4:Y:S02]  /*7b10*/  LDG.E.U8 R16, desc[UR50][R22.64+0x28] ;  /* 0x0000283216107981 */ /* 0x020f24000c1e1100 */
[----:B----4-:R-:W-:-:S05]  /*7b20*/  PRMT R2, R16, 0x8880, RZ ;  /* 0x0000888010027816 */ /* 0x010fca00000000ff */
[----:B------:R-:W-:-:S07]  /*7b30*/  IMAD R2, R2, R18, RZ ;  /* 0x0000001202027224 */ /* 0x000fce00078e02ff */
.L_x_166:
[----:B------:R-:W-:Y:S05]  /*7b40*/  BSYNC B1 ;  /* 0x0000000000017941 */ /* 0x000fea0003800000 */
.L_x_165:
[----:B------:R-:W4:Y:S01]  /*7b50*/  LDL.LU R3, [R1+0x90] ;  /* 0x0000900001037983 */ /* 0x000f220000300800 */
[----:B------:R-:W-:Y:S01]  /*7b60*/  ISETP.LT.OR P5, PT, R0, 0x2a, !P5 ;  /* 0x0000002a0000780c */ /* 0x000fe20006fa1670 */
[----:B------:R-:W-:Y:S01]  /*7b70*/  BSSY B1, `(.L_x_167) ;  /* 0x0000007000017945 */ /* 0x000fe20003800000 */
[----:B----4-:R-:W-:-:S05]  /*7b80*/  @!P4 IMAD R3, R3, R17, R2 ;  /* 0x000000110303c224 */ /* 0x010fca00078e0202 */
[----:B------:R4:W-:Y:S06]  /*7b90*/  @!P4 STG.E.U8 desc[UR50][R4.64+0x28], R3 ;  /* 0x000028030400c986 */ /* 0x0009ec000c101132 */
[----:B------:R-:W-:Y:S05]  /*7ba0*/  @P5 BRA `(.L_x_168) ;  /* 0x00000000000c5947 */ /* 0x000fea0003800000 */
[----:B-----5:R-:W2:Y:S02]  /*7bb0*/  LDG.E.U8 R16, desc[UR50][R22.64+0x29] ;  /* 0x0000293216107981 */ /* 0x020ea4000c1e1100 */
[----:B--2---:R-:W-:-:S05]  /*7bc0*/  PRMT R2, R16, 0x8880, RZ ;  /* 0x0000888010027816 */ /* 0x004fca00000000ff */
[----:B------:R-:W-:-:S07]  /*7bd0*/  IMAD R2, R2, R18, RZ ;  /* 0x0000001202027224 */ /* 0x000fce00078e02ff */
.L_x_168:
[----:B------:R-:W-:Y:S05]  /*7be0*/  BSYNC B1 ;  /* 0x0000000000017941 */ /* 0x000fea0003800000 */
.L_x_167:
[----:B----4-:R-:W4:Y:S01]  /*7bf0*/  LDL.LU R3, [R1+0x94] ;  /* 0x0000940001037983 */ /* 0x010f220000300800 */
[----:B------:R-:W-:Y:S01]  /*7c00*/  ISETP.LT.OR P4, PT, R0, 0x29, !P6 ;  /* 0x000000290000780c */ /* 0x000fe20007781670 */
[----:B------:R-:W-:Y:S01]  /*7c10*/  BSSY B1, `(.L_x_169) ;  /* 0x000000e000017945 */ /* 0x000fe20003800000 */
[----:B------:R-:W-:-:S04]  /*7c20*/  LOP3.LUT R19, R19, 0xffffffbf, RZ, 0xc0, !PT ;  /* 0xffffffbf13137812 */ /* 0x000fc800078ec0ff */
[----:B------:R-:W-:-:S07]  /*7c30*/  @P0 LOP3.LUT R19, R19, 0x40, RZ, 0xfc, !PT ;  /* 0x0000004013130812 */ /* 0x000fce00078efcff */
[----:B-----5:R-:W-:-:S04]  /*7c40*/  @!P4 IADD3 R22, P0, R4, UR42, RZ ;  /* 0x0000002a0416cc10 */ /* 0x020fc8000ff1e0ff */
[----:B------:R-:W-:Y:S02]  /*7c50*/  @!P4 IADD3.X R23, R5, UR41, RZ, P0, !PT ;  /* 0x000000290517cc10 */ /* 0x000fe400087fe4ff */
[----:B------:R-:W-:-:S03]  /*7c60*/  LOP3.LUT P0, RZ, R19, 0x40, RZ, 0xc0, !PT ;  /* 0x0000004013ff7812 */ /* 0x000fc6000780c0ff */
[----:B------:R0:W-:Y:S01]  /*7c70*/  @!P4 STL.64 [R1+0x80], R22 ;  /* 0x000080160100c387 */ /* 0x0001e20000100a00 */
[----:B----4-:R-:W-:-:S05]  /*7c80*/  @!P5 IMAD R3, R3, R17, R2 ;  /* 0x000000110303d224 */ /* 0x010fca00078e0202 */
[----:B------:R0:W-:Y:S01]  /*7c90*/  @!P5 STG.E.U8 desc[UR50][R4.64+0x29], R3 ;  /* 0x000029030400d986 */ /* 0x0001e2000c101132 */
[----:B------:R-:W-:Y:S05]  /*7ca0*/  @P4 BRA `(.L_x_170) ;  /* 0x0000000000104947 */ /* 0x000fea0003800000 */
[----:B0-----:R-:W4:Y:S04]  /*7cb0*/  LDL.64 R22, [R1+0x180] ;  /* 0x0001800001167983 */ /* 0x001f280000100a00 */
[----:B----4-:R-:W4:Y:S02]  /*7cc0*/  LDG.E.U8 R16, desc[UR50][R22.64+0x28] ;  /* 0x0000283216107981 */ /* 0x010f24000c1e1100 */
[----:B----4-:R-:W-:-:S05]  /*7cd0*/  PRMT R2, R16, 0x8880, RZ ;  /* 0x0000888010027816 */ /* 0x010fca00000000ff */
[----:B------:R-:W-:-:S07]  /*7ce0*/  IMAD R2, R2, R18, RZ ;  /* 0x0000001202027224 */ /* 0x000fce00078e02ff */
.L_x_170:
[----:B------:R-:W-:Y:S05]  /*7cf0*/  BSYNC B1 ;  /* 0x0000000000017941 */ /* 0x000fea0003800000 */
.L_x_169:
[----:B0-----:R-:W4:Y:S04]  /*7d00*/  LDL.LU R3, [R1+0x98] ;  /* 0x0000980001037983 */ /* 0x001f280000300800 */
[----:B------:R0:W-:Y:S04]  /*7d10*/  STL.64 [R1+0x1d8], R6 ;  /* 0x0001d80601007387 */ /* 0x0001e80000100a00 */
[----:B0-----:R-:W2:Y:S01]  /*7d20*/  LDL.LU.64 R6, [R1+0x80] ;  /* 0x0000800001067983 */ /* 0x001ea20000300a00 */
[----:B------:R-:W-:Y:S02]  /*7d30*/  ISETP.LT.OR P5, PT, R0, 0x2a, !P6 ;  /* 0x0000002a0000780c */ /* 0x000fe400077a1670 */
[----:B------:R-:W-:Y:S01]  /*7d40*/  LOP3.LUT R19, R19, 0xffffffbf, RZ, 0xc0, !PT ;  /* 0xffffffbf13137812 */ /* 0x000fe200078ec0ff */
[----:B------:R-:W-:Y:S03]  /*7d50*/  BSSY B1, `(.L_x_171) ;  /* 0x000000d000017945 */ /* 0x000fe60003800000 */
[----:B------:R-:W-:-:S07]  /*7d60*/  @P0 LOP3.LUT R19, R19, 0x40, RZ, 0xfc, !PT ;  /* 0x0000004013130812 */ /* 0x000fce00078efcff */
[----:B------:R-:W-:-:S04]  /*7d70*/  @!P5 IADD3 R22, P0, R4, UR42, RZ ;  /* 0x0000002a0416dc10 */ /* 0x000fc8000ff1e0ff */
[----:B------:R-:W-:Y:S02]  /*7d80*/  @!P5 IADD3.X R23, R5, UR41, RZ, P0, !PT ;  /* 0x000000290517dc10 */ /* 0x000fe400087fe4ff */
[----:B------:R-:W-:Y:S01]  /*7d90*/  LOP3.LUT P0, RZ, R19, 0x40, RZ, 0xc0, !PT ;  /* 0x0000004013ff7812 */ /* 0x000fe2000780c0ff */
[----:B----4-:R-:W-:-:S05]  /*7da0*/  @!P4 IMAD R3, R3, R17, R2 ;  /* 0x000000110303c224 */ /* 0x010fca00078e0202 */
[----:B--2---:R0:W-:Y:S04]  /*7db0*/  @!P4 STG.E.U8 desc[UR50][R6.64+0x28], R3 ;  /* 0x000028030600c986 */ /* 0x0041e8000c101132 */
[----:B0-----:R0:W5:Y:S01]  /*7dc0*/  LDL.LU.64 R6, [R1+0x1d8] ;  /* 0x0001d80001067983 */ /* 0x0011620000300a00 */
[----:B------:R-:W-:Y:S05]  /*7dd0*/  @P5 BRA `(.L_x_172) ;  /* 0x0000000000105947 */ /* 0x000fea0003800000 */
[----:B------:R-:W2:Y:S04]  /*7de0*/  LDL.64 R2, [R1+0x180] ;  /* 0x0001800001027983 */ /* 0x000ea80000100a00 */
[----:B--2---:R-:W2:Y:S02]  /*7df0*/  LDG.E.U8 R16, desc[UR50][R2.64+0x29] ;  /* 0x0000293202107981 */ /* 0x004ea4000c1e1100 */
[----:B--2---:R-:W-:-:S05]  /*7e00*/  PRMT R2, R16, 0x8880, RZ ;  /* 0x0000888010027816 */ /* 0x004fca00000000ff */
[----:B------:R-:W-:-:S07]  /*7e10*/  IMAD R2, R2, R18, RZ ;  /* 0x0000001202027224 */ /* 0x000fce00078e02ff */
.L_x_172:
[----:B------:R-:W-:Y:S05]  /*7e20*/  BSYNC B1 ;  /* 0x0000000000017941 */ /* 0x000fea0003800000 */
.L_x_171:
[----:B------:R-:W2:Y:S01]  /*7e30*/  LDL.LU R3, [R1+0x9c] ;  /* 0x00009c0001037983 */ /* 0x000ea20000300800 */
[----:B------:R-:W-:Y:S01]  /*7e40*/  BSSY B1, `(.L_x_173) ;  /* 0x000000a000017945 */ /* 0x000fe20003800000 */
[----:B--2---:R-:W-:-:S05]  /*7e50*/  @!P5 IMAD R3, R3, R17, R2 ;  /* 0x000000110303d224 */ /* 0x004fca00078e0202 */
[----:B------:R2:W-:Y:S04]  /*7e60*/  @!P5 STG.E.U8 desc[UR50][R22.64+0x29], R3 ;  /* 0x000029031600d986 */ /* 0x0005e8000c101132 */
[----:B--2---:R2:W5:Y:S01]  /*7e70*/  LDL.64 R22, [R1+0x1c0] ;  /* 0x0001c00001167983 */ /* 0x0045620000100a00 */
[----:B------:R-:W-:-:S04]  /*7e80*/  LOP3.LUT P5, RZ, R19, 0x10, RZ, 0xc0, !PT ;  /* 0x0000001013ff7812 */ /* 0x000fc800078ac0ff */
[----:B------:R-:W-:-:S13]  /*7e90*/  ISETP.LT.OR P4, PT, R0, 0x31, !P5 ;  /* 0x000000310000780c */ /* 0x000fda0006f81670 */
[----:B--2---:R-:W-:Y:S05]  /*7ea0*/  @P4 BRA `(.L_x_174) ;  /* 0x00000000000c4947 */ /* 0x004fea0003800000 */
[----:B-----5:R-:W2:Y:S02]  /*7eb0*/  LDG.E.U8 R16, desc[UR50][R22.64+0x30] ;  /* 0x0000303216107981 */ /* 0x020ea4000c1e1100 */
[----:B--2---:R-:W-:-:S05]  /*7ec0*/  PRMT R2, R16, 0x8880, RZ ;  /* 0x0000888010027816 */ /* 0x004fca00000000ff */
[----:B------:R-:W-:-:S07]  /*7ed0*/  IMAD R2, R2, R18, RZ ;  /* 0x0000001202027224 */ /* 0x000fce00078e02ff */
.L_x_174:
[----:B------:R-:W-:Y:S05]  /*7ee0*/  BSYNC B1 ;  /* 0x0000000000017941 */ /* 0x000fea0003800000 */
.L_x_173:
[----:B------:R-:W2:Y:S01]  /*7ef0*/  LDL.LU R3, [R1+0xa0] ;  /* 0x0000a00001037983 */ /* 0x000ea20000300800 */
[----:B------:R-:W-:Y:S01]  /*7f00*/  ISETP.LT.OR P5, PT, R0, 0x32, !P5 ;  /* 0x000000320000780c */ /* 0x000fe20006fa1670 */
[----:B------:R-:W-:Y:S01]  /*7f10*/  BSSY B1, `(.L_x_175) ;  /* 0x0000007000017945 */ /* 0x000fe20003800000 */
[----:B--2---:R-:W-:-:S05]  /*7f20*/  @!P4 IMAD R3, R3, R17, R2 ;  /* 0x000000110303c224 */ /* 0x004fca00078e0202 */
[----:B------:R2:W-:Y:S06]  /*7f30*/  @!P4 STG.E.U8 desc[UR50][R4.64+0x30], R3 ;  /* 0x000030030400c986 */ /* 0x0005ec000c101132 */
[----:B------:R-:W-:Y:S05]  /*7f40*/  @P5 BRA `(.L_x_176) ;  /* 0x00000000000c5947 */ /* 0x000fea0003800000 */
[----:B-----5:R-:W4:Y:S02]  /*7f50*/  LDG.E.U8 R16, desc[UR50][R22.64+0x31] ;  /* 0x0000313216107981 */ /* 0x020f24000c1e1100 */
[----:B----4-:R-:W-:-:S05]  /*7f60*/  PRMT R2, R16, 0x8880, RZ ;  /* 0x0000888010027816 */ /* 0x010fca00000000ff */
[----:B------:R-:W-:-:S07]  /*7f70*/  IMAD R2, R2, R18, RZ ;  /* 0x0000001202027224 */ /* 0x000fce00078e02ff */
.L_x_176:
[----:B------:R-:W-:Y:S05]  /*7f80*/  BSYNC B1 ;  /* 0x0000000000017941 */ /* 0x000fea0003800000 */
.L_x_175:
[----:B--2---:R-:W2:Y:S01]  /*7f90*/  LDL.LU R3, [R1+0xa4] ;  /* 0x0000a40001037983 */ /* 0x004ea20000300800 */
        /* <DEDUP_REMOVED lines=8> */
[----:B--2---:R-:W-:-:S05]  /*8020*/  @!P5 IMAD R3, R3, R17, R2 ;  /* 0x000000110303d224 */ /* 0x004fca00078e0202 */
[----:B------:R4:W-:Y:S01]  /*8030*/  @!P5 STG.E.U8 desc[UR50][R4.64+0x31], R3 ;  /* 0x000031030400d986 */ /* 0x0009e2000c101132 */
[----:B------:R-:W-:Y:S05]  /*8040*/  @P4 BRA `(.L_x_178) ;  /* 0x0000000000104947 */ /* 0x000fea0003800000 */
[----:B----4-:R-:W2:Y:S04]  /*8050*/  LDL.64 R22, [R1+0x180] ;  /* 0x0001800001167983 */ /* 0x010ea80000100a00 */
[----:B--2---:R-:W2:Y:S02]  /*8060*/  LDG.E.U8 R16, desc[UR50][R22.64+0x30] ;  /* 0x0000303216107981 */ /* 0x004ea4000c1e1100 */
[----:B--2---:R-:W-:-:S05]  /*8070*/  PRMT R2, R16, 0x8880, RZ ;  /* 0x0000888010027816 */ /* 0x004fca00000000ff */
[----:B------:R-:W-:-:S07]  /*8080*/  IMAD R2, R2, R18, RZ ;  /* 0x0000001202027224 */ /* 0x000fce00078e02ff */
.L_x_178:
[----:B------:R-:W-:Y:S05]  /*8090*/  BSYNC B1 ;  /* 0x0000000000017941 */ /* 0x000fea0003800000 */
.L_x_177:
[----:B----4-:R-:W2:Y:S04]  /*80a0*/  LDL.LU R3, [R1+0xa8] ;  /* 0x0000a80001037983 */ /* 0x010ea80000300800 */
        /* <DEDUP_REMOVED lines=9> */
[----:B--2---:R-:W-:-:S05]  /*8140*/  @!P4 IMAD R3, R3, R17, R2 ;  /* 0x000000110303c224 */ /* 0x004fca00078e0202 */
[----:B----4-:R2:W-:Y:S04]  /*8150*/  @!P4 STG.E.U8 desc[UR50][R6.64+0x30], R3 ;  /* 0x000030030600c986 */ /* 0x0105e8000c101132 */
[----:B--2---:R2:W5:Y:S01]  /*8160*/  LDL.LU.64 R6, [R1+0x1d8] ;  /* 0x0001d80001067983 */ /* 0x0045620000300a00 */
[----:B------:R-:W-:Y:S05]  /*8170*/  @P5 BRA `(.L_x_180) ;  /* 0x0000000000105947 */ /* 0x000fea0003800000 */
[----:B------:R-:W4:Y:S04]  /*8180*/  LDL.64 R2, [R1+0x180] ;  /* 0x0001800001027983 */ /* 0x000f280000100a00 */
[----:B----4-:R-:W4:Y:S02]  /*8190*/  LDG.E.U8 R16, desc[UR50][R2.64+0x31] ;  /* 0x0000313202107981 */ /* 0x010f24000c1e1100 */
[----:B----4-:R-:W-:-:S05]  /*81a0*/  PRMT R2, R16, 0x8880, RZ ;  /* 0x0000888010027816 */ /* 0x010fca00000000ff */
[----:B------:R-:W-:-:S07]  /*81b0*/  IMAD R2, R2, R18, RZ ;  /* 0x0000001202027224 */ /* 0x000fce00078e02ff */
.L_x_180:
[----:B------:R-:W-:Y:S05]  /*81c0*/  BSYNC B1 ;  /* 0x0000000000017941 */ /* 0x000fea0003800000 */
.L_x_179:
        /* <DEDUP_REMOVED lines=11> */
.L_x_182:
[----:B------:R-:W-:Y:S05]  /*8280*/  BSYNC B1 ;  /* 0x0000000000017941 */ /* 0x000fea0003800000 */
.L_x_181:
        /* <DEDUP_REMOVED lines=9> */
.L_x_184:
[----:B------:R-:W-:Y:S05]  /*8320*/  BSYNC B1 ;  /* 0x0000000000017941 */ /* 0x000fea0003800000 */
.L_x_183:
        /* <DEDUP_REMOVED lines=16> */
.L_x_186:
[----:B------:R-:W-:Y:S05]  /*8430*/  BSYNC B1 ;  /* 0x0000000000017941 */ /* 0x000fea0003800000 */
.L_x_185:
        /* <DEDUP_REMOVED lines=18> */
.L_x_188:
[----:B------:R-:W-:Y:S05]  /*8560*/  BSYNC B1 ;  /* 0x0000000000017941 */ /* 0x000fea0003800000 */
.L_x_187:
[----:B------:R-:W2:Y:S01]  /*8570*/  LDL.LU R3, [R1+0xbc] ;  /* 0x0000bc0001037983 */ /* 0x000ea20000300800 */
[----:B------:R-:W-:Y:S01]  /*8580*/  LOP3.LUT P4, RZ, R19, 0x8, RZ, 0xc0, !PT ;  /* 0x0000000813ff7812 */ /* 0x000fe2000788c0ff */
[----:B------:R-:W-:Y:S03]  /*8590*/  BSSY B1, `(.L_x_189) ;  /* 0x0000008000017945 */ /* 0x000fe60003800000 */
[----:B------:R-:W-:Y:S01]  /*85a0*/  ISETP.LT.OR P4, PT, R0, 0x21, !P4 ;  /* 0x000000210000780c */ /* 0x000fe20006781670 */
[----:B--2---:R-:W-:-:S05]  /*85b0*/  @!P5 IMAD R3, R3, R17, R2 ;  /* 0x000000110303d224 */ /* 0x004fca00078e0202 */
[----:B------:R2:W-:Y:S07]  /*85c0*/  @!P5 STG.E.U8 desc[UR50][R22.64+0x39], R3 ;  /* 0x000039031600d986 */ /* 0x0005ee000c101132 */
[----:B------:R-:W-:Y:S05]  /*85d0*/  @P4 BRA `(.L_x_190) ;  /* 0x00000000000c4947 */ /* 0x000fea0003800000 */
[----:B------:R-:W4:Y:S02]  /*85e0*/  LDG.E.U8 R16, desc[UR50][R236.64+0x20] ;  /* 0x00002032ec107981 */ /* 0x000f24000c1e1100 */
[----:B----4-:R-:W-:-:S05]  /*85f0*/  PRMT R2, R16, 0x8880, RZ ;  /* 0x0000888010027816 */ /* 0x010fca00000000ff */
[----:B------:R-:W-:-:S07]  /*8600*/  IMAD R2, R2, R18, RZ ;  /* 0x0000001202027224 */ /* 0x000fce00078e02ff */
.L_x_190:
[----:B------:R-:W-:Y:S05]  /*8610*/  BSYNC B1 ;  /* 0x0000000000017941 */ /* 0x000fea0003800000 */
.L_x_189:
[----:B--2---:R-:W2:Y:S01]  /*8620*/  LDL.LU R3, [R1+0x40] ;  /* 0x0000400001037983 */ /* 0x004ea20000300800 */
[----:B------:R-:W-:-:S03]  /*8630*/  LOP3.LUT R19, R19, 0xfffffbff, RZ, 0xc0, !PT ;  /* 0xfffffbff13137812 */ /* 0x000fc600078ec0ff */
[----:B------:R-:W4:Y:S01]  /*8640*/  LDL.LU R22, [R1+0x44] ;  /* 0x0000440001167983 */ /* 0x000f220000300800 */
[----:B------:R-:W-:Y:S02]  /*8650*/  @P1 LOP3.LUT R19, R19, 0x400, RZ, 0xfc, !PT ;  /* 0x0000040013131812 */ /* 0x000fe400078efcff */
[----:B------:R-:W-:Y:S01]  /*8660*/  ISETP.LT.OR P1, PT, R0, 0x41, !P6 ;  /* 0x000000410000780c */ /* 0x000fe20007721670 */
[----:B------:R0:W-:Y:S01]  /*8670*/  STL.64 [R1+0x1e0], R36 ;  /* 0x0001e02401007387 */ /* 0x0001e20000100a00 */
[----:B------:R-:W-:-:S03]  /*8680*/  LOP3.LUT R19, R19, 0xfffffdff, RZ, 0xc0, !PT ;  /* 0xfffffdff13137812 */ /* 0x000fc600078ec0ff */
[----:B------:R1:W-:Y:S01]  /*8690*/  STL.64 [R1+0x1d8], R38 ;  /* 0x0001d82601007387 */ /* 0x0003e20000100a00 */
[----:B------:R-:W-:-:S04]  /*86a0*/  @P0 LOP3.LUT R19, R19, 0x200, RZ, 0xfc, !PT ;  /* 0x0000020013130812 */ /* 0x000fc800078efcff */
[----:B------:R-:W-:-:S03]  /*86b0*/  LOP3.LUT P0, RZ, R19, 0x8, RZ, 0xc0, !PT ;  /* 0x0000000813ff7812 */ /* 0x000fc6000780c0ff */
[----:B0-----:R-:W-:-:S04]  /*86c0*/  @!P1 IADD3 R36, P5, R4, UR42, RZ ;  /* 0x0000002a04249c10 */ /* 0x001fc8000ffbe0ff */
[----:B------:R-:W-:Y:S02]  /*86d0*/  @!P1 IADD3.X R37, R5, UR41, RZ, P5, !PT ;  /* 0x0000002905259c10 */ /* 0x000fe4000affe4ff */
[----:B------:R-:W-:-:S13]  /*86e0*/  ISETP.LT.OR P1, PT, R0, 0x42, !P6 ;  /* 0x000000420000780c */ /* 0x000fda0007721670 */
[----:B-1----:R-:W-:-:S04]  /*86f0*/  @!P1 IADD3 R38, P5, R4, UR42, RZ ;  /* 0x0000002a04269c10 */ /* 0x002fc8000ffbe0ff */
[----:B------:R-:W-:Y:S02]  /*8700*/  @!P1 IADD3.X R39, R5, UR41, RZ, P5, !PT ;  /* 0x0000002905279c10 */ /* 0x000fe4000affe4ff */
[----:B------:R-:W-:Y:S01]  /*8710*/  LOP3.LUT P1, RZ, R19, 0x400, RZ, 0xc0, !PT ;  /* 0x0000040013ff7812 */ /* 0x000fe2000782c0ff */
[----:B--2---:R-:W-:-:S05]  /*8720*/  @!P4 IMAD R3, R3, R17, R2 ;  /* 0x000000110303c224 */ /* 0x004fca00078e0202 */
[----:B------:R0:W-:Y:S01]  /*8730*/  @!P4 STG.E.U8 desc[UR50][R10.64+0x20], R3 ;  /* 0x000020030a00c986 */ /* 0x0001e2000c101132 */
[----:B------:R-:W-:-:S13]  /*8740*/  ISETP.LT.OR P4, PT, R0, 0x22, !P0 ;  /* 0x000000220000780c */ /* 0x000fda0004781670 */
[----:B------:R-:W0:Y:S02]  /*8750*/  @!P4 LDG.E.U8 R16, desc[UR50][R236.64+0x21] ;  /* 0x00002132ec10c981 */ /* 0x000e24000c1e1100 */
[----:B0-----:R-:W-:-:S05]  /*8760*/  @!P4 PRMT R3, R16, 0x8880, RZ ;  /* 0x000088801003c816 */ /* 0x001fca00000000ff */
[----:B------:R-:W-:-:S04]  /*8770*/  @!P4 IMAD R2, R3, R18, RZ ;  /* 0x000000120302c224 */ /* 0x000fc800078e02ff */
[----:B----4-:R-:W-:-:S05]  /*8780*/  @!P4 IMAD R3, R22, R17, R2 ;  /* 0x000000111603c224 */ /* 0x010fca00078e0202 */
[----:B------:R0:W-:Y:S01]  /*8790*/  @!P4 STG.E.U8 desc[UR50][R10.64+0x21], R3 ;  /* 0x000021030a00c986 */ /* 0x0001e2000c101132 */
[----:B------:R-:W-:-:S13]  /*87a0*/  ISETP.LT.OR P4, PT, R0, 0x21, !P3 ;  /* 0x000000210000780c */ /* 0x000fda0005f81670 */
[----:B------:R-:W0:Y:S01]  /*87b0*/  @!P4 LDG.E.U8 R16, desc[UR50][R234.64+0x20] ;  /* 0x00002032ea10c981 */ /* 0x000e22000c1e1100 */
[----:B------:R-:W-:-:S04]  /*87c0*/  @!P4 IADD3 R22, P5, R10, UR42, RZ ;  /* 0x0000002a0a16cc10 */ /* 0x000fc8000ffbe0ff */
[----:B------:R-:W-:Y:S02]  /*87d0*/  @!P4 IADD3.X R23, R11, UR41, RZ, P5, !PT ;  /* 0x000000290b17cc10 */ /* 0x000fe4000affe4ff */
[----:B0-----:R-:W-:-:S05]  /*87e0*/  @!P4 PRMT R3, R16, 0x8880, RZ ;  /* 0x000088801003c816 */ /* 0x001fca00000000ff */
[----:B------:R-:W-:Y:S02]  /*87f0*/  @!P4 IMAD R2, R3, R18, RZ ;  /* 0x000000120302c224 */ /* 0x000fe400078e02ff */
[----:B------:R-:W2:Y:S02]  /*8800*/  LDL.LU R3, [R1+0x48] ;  /* 0x0000480001037983 */ /* 0x000ea40000300800 */
[----:B--2---:R-:W-:-:S05]  /*8810*/  @!P4 IMAD R3, R3, R17, R2 ;  /* 0x000000110303c224 */ /* 0x004fca00078e0202 */
[----:B------:R0:W-:Y:S01]  /*8820*/  @!P4 STG.E.U8 desc[UR50][R22.64+0x20], R3 ;  /* 0x000020031600c986 */ /* 0x0001e2000c101132 */
[----:B------:R-:W-:-:S13]  /*8830*/  ISETP.LT.OR P4, PT, R0, 0x22, !P3 ;  /* 0x000000220000780c */ /* 0x000fda0005f81670 */
[----:B------:R-:W0:Y:S02]  /*8840*/  @!P4 LDG.E.U8 R16, desc[UR50][R234.64+0x21] ;  /* 0x00002132ea10c981 */ /* 0x000e24000c1e1100 */
[----:B0-----:R-:W-:-:S05]  /*8850*/  @!P4 PRMT R3, R16, 0x8880, RZ ;  /* 0x000088801003c816 */ /* 0x001fca00000000ff */
[----:B------:R-:W-:Y:S02]  /*8860*/  @!P4 IMAD R2, R3, R18, RZ ;  /* 0x000000120302c224 */ /* 0x000fe400078e02ff */
[----:B------:R-:W2:Y:S01]  /*8870*/  LDL.LU R3, [R1+0x4c] ;  /* 0x00004c0001037983 */ /* 0x000ea20000300800 */
[----:B------:R-:W-:-:S04]  /*8880*/  @!P4 IADD3 R22, P5, R10, UR42, RZ ;  /* 0x0000002a0a16cc10 */ /* 0x000fc8000ffbe0ff */
[----:B------:R-:W-:Y:S01]  /*8890*/  @!P4 IADD3.X R23, R11, UR41, RZ, P5, !PT ;  /* 0x000000290b17cc10 */ /* 0x000fe2000affe4ff */
[----:B--2---:R-:W-:-:S05]  /*88a0*/  @!P4 IMAD R3, R3, R17, R2 ;  /* 0x000000110303c224 */ /* 0x004fca00078e0202 */
[----:B------:R0:W-:Y:S01]  /*88b0*/  @!P4 STG.E.U8 desc[UR50][R22.64+0x21], R3 ;  /* 0x000021031600c986 */ /* 0x0001e2000c101132 */
[----:B------:R-:W-:-:S03]  /*88c0*/  ISETP.LT.OR P4, PT, R0, 0x29, !P0 ;  /* 0x000000290000780c */ /* 0x000fc60004781670 */
[----:B0-----:R-:W2:Y:S10]  /*88d0*/  LDL.LU R22, [R1+0x50] ;  /* 0x0000500001167983 */ /* 0x001eb40000300800 */
[----:B------:R-:W4:Y:S04]  /*88e0*/  @!P4 LDG.E.U8 R16, desc[UR50][R236.64+0x28] ;  /* 0x00002832ec10c981 */ /* 0x000f28000c1e1100 */
[----:B------:R-:W3:Y:S01]  /*88f0*/  LDL.LU R23, [R1+0x54] ;  /* 0x0000540001177983 */ /* 0x000ee20000300800 */
[----:B----4-:R-:W-:-:S05]  /*8900*/  @!P4 PRMT R3, R16, 0x8880, RZ ;  /* 0x000088801003c816 */ /* 0x010fca00000000ff */
[----:B------:R-:W-:-:S04]  /*8910*/  @!P4 IMAD R2, R3, R18, RZ ;  /* 0x000000120302c224 */ /* 0x000fc800078e02ff */
[----:B--2---:R-:W-:-:S05]  /*8920*/  @!P4 IMAD R3, R22, R17, R2 ;  /* 0x000000111603c224 */ /* 0x004fca00078e0202 */
[----:B------:R0:W-:Y:S01]  /*8930*/  @!P4 STG.E.U8 desc[UR50][R10.64+0x28], R3 ;  /* 0x000028030a00c986 */ /* 0x0001e2000c101132 */
[----:B------:R-:W-:-:S13]  /*8940*/  ISETP.LT.OR P4, PT, R0, 0x2a, !P0 ;  /* 0x0000002a0000780c */ /* 0x000fda0004781670 */
[----:B------:R-:W0:Y:S02]  /*8950*/  @!P4 LDG.E.U8 R16, desc[UR50][R236.64+0x29] ;  /* 0x00002932ec10c981 */ /* 0x000e24000c1e1100 */
[----:B0-----:R-:W-:-:S05]  /*8960*/  @!P4 PRMT R3, R16, 0x8880, RZ ;  /* 0x000088801003c816 */ /* 0x001fca00000000ff */
[----:B------:R-:W-:-:S04]  /*8970*/  @!P4 IMAD R2, R3, R18, RZ ;  /* 0x000000120302c224 */ /* 0x000fc800078e02ff */
[----:B---3--:R-:W-:-:S05]  /*8980*/  @!P4 IMAD R3, R23, R17, R2 ;  /* 0x000000111703c224 */ /* 0x008fca00078e0202 */
        /* <DEDUP_REMOVED lines=21> */
[----:B------:R-:W3:Y:S04]  /*8ae0*/  @!P4 LDG.E.U8 R16, desc[UR50][R236.64+0x30] ;  /* 0x00003032ec10c981 */ /* 0x000ee8000c1e1100 */
[----:B------:R-:W4:Y:S01]  /*8af0*/  LDL.LU R23, [R1+0x64] ;  /* 0x0000640001177983 */ /* 0x000f220000300800 */
[----:B---3--:R-:W-:-:S05]  /*8b00*/  @!P4 PRMT R3, R16, 0x8880, RZ ;  /* 0x000088801003c816 */ /* 0x008fca00000000ff */
[----:B------:R-:W-:-:S04]  /*8b10*/  @!P4 IMAD R2, R3, R18, RZ ;  /* 0x000000120302c224 */ /* 0x000fc800078e02ff */
        /* <DEDUP_REMOVED lines=50> */
[----:B------:R-:W0:Y:S01]  /*8e40*/  @!P4 LDG.E.U8 R16, desc[UR50][R234.64+0x39] ;  /* 0x00003932ea10c981 */ /* 0x000e22000c1e1100 */
[----:B------:R-:W-:Y:S02]  /*8e50*/  LOP3.LUT P0, RZ, R19, 0x200, RZ, 0xc0, !PT ;  /* 0x0000020013ff7812 */ /* 0x000fe4000780c0ff */
[----:B0-----:R-:W-:-:S05]  /*8e60*/  @!P4 PRMT R3, R16, 0x8880, RZ ;  /* 0x000088801003c816 */ /* 0x001fca00000000ff */
[----:B------:R-:W-:Y:S02]  /*8e70*/  @!P4 IMAD R2, R3, R18, RZ ;  /* 0x000000120302c224 */ /* 0x000fe400078e02ff */
[----:B------:R-:W2:Y:S01]  /*8e80*/  LDL.LU R3, [R1+0x7c] ;  /* 0x00007c0001037983 */ /* 0x000ea20000300800 */
[----:B------:R-:W-:Y:S02]  /*8e90*/  LOP3.LUT R19, R19, 0xffffff7f, RZ, 0xc0, !PT ;  /* 0xffffff7f13137812 */ /* 0x000fe400078ec0ff */
[----:B------:R-:W-:Y:S02]  /*8ea0*/  @!P4 IADD3 R22, P5, R10, UR42, RZ ;  /* 0x0000002a0a16cc10 */ /* 0x000fe4000ffbe0ff */
[----:B------:R-:W-:Y:S02]  /*8eb0*/  @P3 LOP3.LUT R19, R19, 0x80, RZ, 0xfc, !PT ;  /* 0x0000008013133812 */ /* 0x000fe400078efcff */
[----:B------:R-:W-:Y:S02]  /*8ec0*/  @!P4 IADD3.X R23, R11, UR41, RZ, P5, !PT ;  /* 0x000000290b17cc10 */ /* 0x000fe4000affe4ff */
[----:B------:R-:W-:Y:S01]  /*8ed0*/  LOP3.LUT P3, RZ, R19, 0x4, RZ, 0xc0, !PT ;  /* 0x0000000413ff7812 */ /* 0x000fe2000786c0ff */
[----:B--2---:R-:W-:-:S05]  /*8ee0*/  @!P4 IMAD R3, R3, R17, R2 ;  /* 0x000000110303c224 */ /* 0x004fca00078e0202 */
[----:B------:R0:W-:Y:S01]  /*8ef0*/  @!P4 STG.E.U8 desc[UR50][R22.64+0x39], R3 ;  /* 0x000039031600c986 */ /* 0x0001e2000c101132 */
[----:B------:R-:W-:-:S03]  /*8f00*/  ISETP.LT.OR P4, PT, R0, 0x21, !P3 ;  /* 0x000000210000780c */ /* 0x000fc60005f81670 */
[----:B0-----:R-:W2:Y:S10]  /*8f10*/  LDL.LU R22, [R1] ;  /* 0x0000000001167983 */ /* 0x001eb40000300800 */
[----:B------:R-:W3:Y:S04]  /*8f20*/  @!P4 LDG.E.U8 R16, desc[UR50][R14.64+0x20] ;  /* 0x000020320e10c981 */ /* 0x000ee8000c1e1100 */
[----:B------:R-:W4:Y:S01]  /*8f30*/  LDL.LU R23, [R1+0x4] ;  /* 0x0000040001177983 */ /* 0x000f220000300800 */
[----:B---3--:R-:W-:-:S05]  /*8f40*/  @!P4 PRMT R3, R16, 0x8880, RZ ;  /* 0x000088801003c816 */ /* 0x008fca00000000ff */
[----:B------:R-:W-:-:S04]  /*8f50*/  @!P4 IMAD R2, R3, R18, RZ ;  /* 0x000000120302c224 */ /* 0x000fc800078e02ff */
[----:B--2---:R-:W-:-:S05]  /*8f60*/  @!P4 IMAD R3, R22, R17, R2 ;  /* 0x000000111603c224 */ /* 0x004fca00078e0202 */
[----:B-----5:R0:W-:Y:S01]  /*8f70*/  @!P4 STG.E.U8 desc[UR50][R6.64+0x20], R3 ;  /* 0x000020030600c986 */ /* 0x0201e2000c101132 */
        /* <DEDUP_REMOVED lines=121> */
[----:B------:R-:W2:Y:S01]  /*9710*/  @!P4 LDG.E.U8 R16, desc[UR50][R12.64+0x20] ;  /* 0x000020320c10c981 */ /* 0x000ea2000c1e1100 */
[----:B0-----:R-:W-:-:S04]  /*9720*/  IMAD.U32 R23, RZ, RZ, UR13 ;  /* 0x0000000dff177e24 */ /* 0x001fc8000f8e00ff */
[----:B------:R-:W-:Y:S02]  /*9730*/  IMAD R23, R23, 0x180, RZ ;  /* 0x0000018017177824 */ /* 0x000fe400078e02ff */
[----:B------:R-:W-:Y:S02]  /*9740*/  @!P4 IMAD.MOV.U32 R22, RZ, RZ, R8 ;  /* 0x000000ffff16c224 */ /* 0x000fe400078e0008 */
[----:B------:R-:W-:Y:S01]  /*9750*/  IMAD.IADD R23, R23, 0x1, R9 ;  /* 0x0000000117177824 */ /* 0x000fe200078e0209 */
[----:B--2---:R-:W-:-:S05]  /*9760*/  @!P4 PRMT R3, R16, 0x8880, RZ ;  /* 0x000088801003c816 */ /* 0x004fca00000000ff */
[----:B------:R-:W-:-:S04]  /*9770*/  @!P4 IMAD R2, R3, R18, RZ ;  /* 0x000000120302c224 */ /* 0x000fc800078e02ff */
[----:B------:R-:W-:-:S05]  /*9780*/  @!P4 IMAD R216, R216, R17, R2 ;  /* 0x00000011d8d8c224 */ /* 0x000fca00078e0202 */
[----:B------:R0:W-:Y:S01]  /*9790*/  @!P4 STG.E.U8 desc[UR50][R22.64+0x20], R216 ;  /* 0x000020d81600c986 */ /* 0x0001e2000c101132 */
[----:B------:R-:W-:-:S13]  /*97a0*/  ISETP.LT.OR P4, PT, R0, 0x22, !P1 ;  /* 0x000000220000780c */ /* 0x000fda0004f81670 */
[----:B------:R-:W2:Y:S01]  /*97b0*/  @!P4 LDG.E.U8 R16, desc[UR50][R12.64+0x21] ;  /* 0x000021320c10c981 */ /* 0x000ea2000c1e1100 */
[----:B0-----:R-:W-:Y:S01]  /*97c0*/  @!P4 IMAD.MOV.U32 R216, RZ, RZ, R8 ;  /* 0x000000ffffd8c224 */ /* 0x001fe200078e0008 */
[----:B--2---:R-:W-:-:S05]  /*97d0*/  @!P4 PRMT R3, R16, 0x8880, RZ ;  /* 0x000088801003c816 */ /* 0x004fca00000000ff */
[----:B------:R-:W-:-:S04]  /*97e0*/  @!P4 IMAD R2, R3, R18, RZ ;  /* 0x000000120302c224 */ /* 0x000fc800078e02ff */
[----:B------:R-:W-:Y:S02]  /*97f0*/  @!P4 IMAD R3, R217, R17, R2 ;  /* 0x00000011d903c224 */ /* 0x000fe400078e0202 */
[----:B------:R-:W-:-:S05]  /*9800*/  @!P4 IMAD.MOV.U32 R217, RZ, RZ, R23 ;  /* 0x000000ffffd9c224 */ /* 0x000fca00078e0017 */
[----:B------:R0:W-:Y:S01]  /*9810*/  @!P4 STG.E.U8 desc[UR50][R216.64+0x21], R3 ;  /* 0x00002103d800c986 */ /* 0x0001e2000c101132 */
[----:B------:R-:W-:-:S13]  /*9820*/  ISETP.LT.OR P4, PT, R0, 0x21, !P0 ;  /* 0x000000210000780c */ /* 0x000fda0004781670 */
[----:B------:R-:W2:Y:S01]  /*9830*/  @!P4 LDG.E.U8 R16, desc[UR50][R20.64+0x20] ;  /* 0x000020321410c981 */ /* 0x000ea2000c1e1100 */
[----:B0-----:R-:W-:-:S04]  /*9840*/  @!P4 IADD3 R216, P5, R8, UR42, RZ ;  /* 0x0000002a08d8cc10 */ /* 0x001fc8000ffbe0ff */
[----:B------:R-:W-:Y:S02]  /*9850*/  @!P4 IADD3.X R217, R23, UR41, RZ, P5, !PT ;  /* 0x0000002917d9cc10 */ /* 0x000fe4000affe4ff */
[----:B--2---:R-:W-:-:S05]  /*9860*/  @!P4 PRMT R3, R16, 0x8880, RZ ;  /* 0x000088801003c816 */ /* 0x004fca00000000ff */
[----:B------:R-:W-:-:S04]  /*9870*/  @!P4 IMAD R2, R3, R18, RZ ;  /* 0x000000120302c224 */ /* 0x000fc800078e02ff */
[----:B------:R-:W-:-:S05]  /*9880*/  @!P4 IMAD R218, R218, R17, R2 ;  /* 0x00000011dadac224 */ /* 0x000fca00078e0202 */
        /* <DEDUP_REMOVED lines=11> */
[----:B0-----:R-:W-:Y:S02]  /*9940*/  @!P4 IMAD.MOV.U32 R216, RZ, RZ, R8 ;  /* 0x000000ffffd8c224 */ /* 0x001fe400078e0008 */
[----:B------:R-:W-:Y:S01]  /*9950*/  @!P4 IMAD.MOV.U32 R217, RZ, RZ, R23 ;  /* 0x000000ffffd9c224 */ /* 0x000fe200078e0017 */
        /* <DEDUP_REMOVED lines=12> */
[----:B------:R-:W-:-:S03]  /*9a20*/  ISETP.LT.OR P4, PT, R0, 0x29, !P0 ;  /* 0x000000290000780c */ /* 0x000fc60004781670 */
[----:B0-----:R-:W2:Y:S10]  /*9a30*/  LDL.LU.64 R220, [R1+0x180] ;  /* 0x0001800001dc7983 */ /* 0x001eb40000300a00 */
[----:B------:R-:W3:Y:S01]  /*9a40*/  @!P4 LDG.E.U8 R16, desc[UR50][R20.64+0x28] ;  /* 0x000028321410c981 */ /* 0x000ee2000c1e1100 */
[----:B------:R-:W-:-:S04]  /*9a50*/  @!P4 IADD3 R216, P5, R8, UR42, RZ ;  /* 0x0000002a08d8cc10 */ /* 0x000fc8000ffbe0ff */
[----:B------:R-:W-:Y:S02]  /*9a60*/  @!P4 IADD3.X R217, R23, UR41, RZ, P5, !PT ;  /* 0x0000002917d9cc10 */ /* 0x000fe4000affe4ff */
[----:B---3--:R-:W-:-:S05]  /*9a70*/  @!P4 PRMT R3, R16, 0x8880, RZ ;  /* 0x000088801003c816 */ /* 0x008fca00000000ff */
[----:B------:R-:W-:-:S04]  /*9a80*/  @!P4 IMAD R2, R3, R18, RZ ;  /* 0x000000120302c224 */ /* 0x000fc800078e02ff */
[----:B------:R-:W-:-:S05]  /*9a90*/  @!P4 IMAD R222, R222, R17, R2 ;  /* 0x00000011dedec224 */ /* 0x000fca00078e0202 */
[----:B------:R0:W-:Y:S01]  /*9aa0*/  @!P4 STG.E.U8 desc[UR50][R216.64+0x28], R222 ;  /* 0x000028ded800c986 */ /* 0x0001e2000c101132 */
[----:B------:R-:W-:-:S13]  /*9ab0*/  ISETP.LT.OR P4, PT, R0, 0x2a, !P0 ;  /* 0x0000002a0000780c */ /* 0x000fda0004781670 */
[----:B------:R-:W3:Y:S01]  /*9ac0*/  @!P4 LDG.E.U8 R16, desc[UR50][R20.64+0x29] ;  /* 0x000029321410c981 */ /* 0x000ee2000c1e1100 */
[----:B0-----:R-:W-:-:S04]  /*9ad0*/  @!P4 IADD3 R216, P5, R8, UR42, RZ ;  /* 0x0000002a08d8cc10 */ /* 0x001fc8000ffbe0ff */
[----:B------:R-:W-:Y:S02]  /*9ae0*/  @!P4 IADD3.X R217, R23, UR41, RZ, P5, !PT ;  /* 0x0000002917d9cc10 */ /* 0x000fe4000affe4ff */
[----:B---3--:R-:W-:-:S05]  /*9af0*/  @!P4 PRMT R3, R16, 0x8880, RZ ;  /* 0x000088801003c816 */ /* 0x008fca00000000ff */
[----:B------:R-:W-:-:S04]  /*9b00*/  @!P4 IMAD R2, R3, R18, RZ ;  /* 0x000000120302c224 */ /* 0x000fc800078e02ff */
[----:B------:R-:W-:-:S05]  /*9b10*/  @!P4 IMAD R223, R223, R17, R2 ;  /* 0x00000011dfdfc224 */ /* 0x000fca00078e0202 */
[----:B------:R0:W-:Y:S01]  /*9b20*/  @!P4 STG.E.U8 desc[UR50][R216.64+0x29], R223 ;  /* 0x000029dfd800c986 */ /* 0x0001e2000c101132 */
[----:B------:R-:W-:-:S03]  /*9b30*/  ISETP.LT.OR P4, PT, R0, 0x31, !P1 ;  /* 0x000000310000780c */ /* 0x000fc60004f81670 */
[----:B0-----:R-:W3:Y:S10]  /*9b40*/  LDL.LU.64 R222, [R1+0x1c0] ;  /* 0x0001c00001de7983 */ /* 0x001ef40000300a00 */
[----:B------:R-:W4:Y:S01]  /*9b50*/  @!P4 LDG.E.U8 R16, desc[UR50][R12.64+0x30] ;  /* 0x000030320c10c981 */ /* 0x000f22000c1e1100 */
[----:B------:R-:W-:-:S02]  /*9b60*/  @!P4 IMAD.MOV.U32 R216, RZ, RZ, R8 ;  /* 0x000000ffffd8c224 */ /* 0x000fc400078e0008 */
[----:B------:R-:W-:Y:S01]  /*9b70*/  @!P4 IMAD.MOV.U32 R217, RZ, RZ, R23 ;  /* 0x000000ffffd9c224 */ /* 0x000fe200078e0017 */
[----:B----4-:R-:W-:-:S05]  /*9b80*/  @!P4 PRMT R3, R16, 0x8880, RZ ;  /* 0x000088801003c816 */ /* 0x010fca00000000ff */
[----:B------:R-:W-:-:S04]  /*9b90*/  @!P4 IMAD R2, R3, R18, RZ ;  /* 0x000000120302c224 */ /* 0x000fc800078e02ff */
[----:B------:R-:W-:-:S05]  /*9ba0*/  @!P4 IMAD R224, R224, R17, R2 ;  /* 0x00000011e0e0c224 */ /* 0x000fca00078e0202 */
[----:B------:R0:W-:Y:S01]  /*9bb0*/  @!P4 STG.E.U8 desc[UR50][R216.64+0x30], R224 ;  /* 0x000030e0d800c986 */ /* 0x0001e2000c101132 */
[----:B------:R-:W-:-:S13]  /*9bc0*/  ISETP.LT.OR P4, PT, R0, 0x32, !P1 ;  /* 0x000000320000780c */ /* 0x000fda0004f81670 */
[----:B------:R-:W4:Y:S01]  /*9bd0*/  @!P4 LDG.E.U8 R16, desc[UR50][R12.64+0x31] ;  /* 0x000031320c10c981 */ /* 0x000f22000c1e1100 */
[----:B0-----:R-:W-:Y:S02]  /*9be0*/  @!P4 IMAD.MOV.U32 R216, RZ, RZ, R8 ;  /* 0x000000ffffd8c224 */ /* 0x001fe400078e0008 */
[----:B------:R-:W-:Y:S01]  /*9bf0*/  @!P4 IMAD.MOV.U32 R217, RZ, RZ, R23 ;  /* 0x000000ffffd9c224 */ /* 0x000fe200078e0017 */
[----:B----4-:R-:W-:-:S05]  /*9c00*/  @!P4 PRMT R3, R16, 0x8880, RZ ;  /* 0x000088801003c816 */ /* 0x010fca00000000ff */
[----:B------:R-:W-:-:S04]  /*9c10*/  @!P4 IMAD R2, R3, R18, RZ ;  /* 0x000000120302c224 */ /* 0x000fc800078e02ff */
[----:B------:R-:W-:-:S05]  /*9c20*/  @!P4 IMAD R225, R225, R17, R2 ;  /* 0x00000011e1e1c224 */ /* 0x000fca00078e0202 */
[----:B------:R0:W-:Y:S01]  /*9c30*/  @!P4 STG.E.U8 desc[UR50][R216.64+0x31], R225 ;  /* 0x000031e1d800c986 */ /* 0x0001e2000c101132 */
[----:B------:R-:W-:-:S13]  /*9c40*/  ISETP.LT.OR P4, PT, R0, 0x31, !P0 ;  /* 0x000000310000780c */ /* 0x000fda0004781670 */
[----:B------:R-:W4:Y:S01]  /*9c50*/  @!P4 LDG.E.U8 R16, desc[UR50][R20.64+0x30] ;  /* 0x000030321410c981 */ /* 0x000f22000c1e1100 */
[----:B0-----:R-:W-:-:S04]  /*9c60*/  @!P4 IADD3 R216, P5, R8, UR42, RZ ;  /* 0x0000002a08d8cc10 */ /* 0x001fc8000ffbe0ff */
[----:B------:R-:W-:Y:S02]  /*9c70*/  @!P4 IADD3.X R217, R23, UR41, RZ, P5, !PT ;  /* 0x0000002917d9cc10 */ /* 0x000fe4000affe4ff */
        /* <DEDUP_REMOVED lines=38> */
[----:B------:R-:W-:-:S04]  /*9ee0*/  LOP3.LUT R19, R19, 0xffffffbf, RZ, 0xc0, !PT ;  /* 0xffffffbf13137812 */ /* 0x000fc800078ec0ff */
[----:B------:R-:W-:Y:S02]  /*9ef0*/  @P2 LOP3.LUT R19, R19, 0x40, RZ, 0xfc, !PT ;  /* 0x0000004013132812 */ /* 0x000fe400078efcff */
[----:B0-----:R-:W-:Y:S02]  /*9f00*/  @!P4 IADD3 R216, P5, R8, UR42, RZ ;  /* 0x0000002a08d8cc10 */ /* 0x001fe4000ffbe0ff */
[----:B------:R-:W-:Y:S02]  /*9f10*/  LOP3.LUT R19, R19, 0xfffffeff, RZ, 0xc0, !PT ;  /* 0xfffffeff13137812 */ /* 0x000fe400078ec0ff */
[----:B------:R-:W-:Y:S02]  /*9f20*/  @!P4 IADD3.X R217, R23, UR41, RZ, P5, !PT ;  /* 0x0000002917d9cc10 */ /* 0x000fe4000affe4ff */
[----:B------:R-:W-:-:S04]  /*9f30*/  @P1 LOP3.LUT R19, R19, 0x100, RZ, 0xfc, !PT ;  /* 0x0000010013131812 */ /* 0x000fc800078efcff */
[----:B------:R-:W-:Y:S02]  /*9f40*/  LOP3.LUT P1, RZ, R19, 0x10, RZ, 0xc0, !PT ;  /* 0x0000001013ff7812 */ /* 0x000fe4000782c0ff */
[----:B----4-:R-:W-:-:S05]  /*9f50*/  @!P4 PRMT R3, R16, 0x8880, RZ ;  /* 0x000088801003c816 */ /* 0x010fca00000000ff */
[----:B------:R-:W-:-:S04]  /*9f60*/  @!P4 IMAD R2, R3, R18, RZ ;  /* 0x000000120302c224 */ /* 0x000fc800078e02ff */
[----:B------:R-:W-:-:S05]  /*9f70*/  @!P4 IMAD R231, R231, R17, R2 ;  /* 0x00000011e7e7c224 */ /* 0x000fca00078e0202 */
[----:B------:R0:W-:Y:S01]  /*9f80*/  @!P4 STG.E.U8 desc[UR50][R216.64+0x39], R231 ;  /* 0x000039e7d800c986 */ /* 0x0001e2000c101132 */
[----:B------:R-:W-:-:S13]  /*9f90*/  ISETP.LT.OR P4, PT, R0, 0x41, !P1 ;  /* 0x000000410000780c */ /* 0x000fda0004f81670 */
[----:B---3--:R-:W3:Y:S02]  /*9fa0*/  @!P4 LDG.E.U8 R16, desc[UR50][R222.64+0x40] ;  /* 0x00004032de10c981 */ /* 0x008ee4000c1e1100 */
[----:B---3--:R-:W-:-:S05]  /*9fb0*/  @!P4 PRMT R3, R16, 0x8880, RZ ;  /* 0x000088801003c816 */ /* 0x008fca00000000ff */
[----:B------:R-:W-:-:S04]  /*9fc0*/  @!P4 IMAD R2, R3, R18, RZ ;  /* 0x000000120302c224 */ /* 0x000fc800078e02ff */
[----:B------:R-:W-:-:S05]  /*9fd0*/  @!P4 IMAD R3, R200, R17, R2 ;  /* 0x00000011c803c224 */ /* 0x000fca00078e0202 */
[----:B------:R1:W-:Y:S01]  /*9fe0*/  @!P4 STG.E.U8 desc[UR50][R4.64+0x40], R3 ;  /* 0x000040030400c986 */ /* 0x0003e2000c101132 */
[----:B------:R-:W-:-:S13]  /*9ff0*/  ISETP.LT.OR P4, PT, R0, 0x42, !P1 ;  /* 0x000000420000780c */ /* 0x000fda0004f81670 */
[----:B------:R-:W3:Y:S01]  /*a000*/  @!P4 LDG.E.U8 R16, desc[UR50][R222.64+0x41] ;  /* 0x00004132de10c981 */ /* 0x000ee2000c1e1100 */
[----:B------:R-:W-:Y:S02]  /*a010*/  ISETP.LT.OR P3, PT, R0, 0x41, !P6 ;  /* 0x000000410000780c */ /* 0x000fe40007761670 */
[----:B---3--:R-:W-:-:S05]  /*a020*/  @!P4 PRMT R200, R16, 0x8880, RZ ;  /* 0x0000888010c8c816 */ /* 0x008fca00000000ff */
[----:B0-----:R-:W-:-:S04]  /*a030*/  @!P4 IMAD.MOV.U32 R217, RZ, RZ, R200 ;  /* 0x000000ffffd9c224 */ /* 0x001fc800078e00c8 */
[----:B------:R-:W-:-:S04]  /*a040*/  @!P4 IMAD R2, R217, R18, RZ ;  /* 0x00000012d902c224 */ /* 0x000fc800078e02ff */
[----:B------:R-:W-:-:S05]  /*a050*/  @!P4 IMAD R201, R201, R17, R2 ;  /* 0x00000011c9c9c224 */ /* 0x000fca00078e0202 */
[----:B------:R-:W-:Y:S04]  /*a060*/  @!P4 STG.E.U8 desc[UR50][R4.64+0x41], R201 ;  /* 0x000041c90400c986 */ /* 0x000fe8000c101132 */
[----:B--2---:R-:W1:Y:S01]  /*a070*/  @!P3 LDG.E.U8 R16, desc[UR50][R220.64+0x40] ;  /* 0x00004032dc10b981 */ /* 0x004e62000c1e1100 */
[C---:B------:R-:W-:Y:S02]  /*a080*/  ISETP.LT.OR P2, PT, R0.reuse, 0x42, !P6 ;  /* 0x000000420000780c */ /* 0x040fe40007741670 */
[----:B------:R-:W-:Y:S02]  /*a090*/  ISETP.LT.OR P4, PT, R0, 0x49, !P6 ;  /* 0x000000490000780c */ /* 0x000fe40007781670 */
[----:B-1----:R-:W-:-:S05]  /*a0a0*/  @!P3 PRMT R3, R16, 0x8880, RZ ;  /* 0x000088801003b816 */ /* 0x002fca00000000ff */
[----:B------:R-:W-:-:S04]  /*a0b0*/  @!P3 IMAD R2, R3, R18, RZ ;  /* 0x000000120302b224 */ /* 0x000fc800078e02ff */
[----:B------:R-:W-:-:S05]  /*a0c0*/  @!P3 IMAD R202, R202, R17, R2 ;  /* 0x00000011cacab224 */ /* 0x000fca00078e0202 */
[----:B------:R0:W-:Y:S04]  /*a0d0*/  @!P3 STG.E.U8 desc[UR50][R36.64+0x40], R202 ;  /* 0x000040ca2400b986 */ /* 0x0001e8000c101132 */
[----:B------:R-:W2:Y:S01]  /*a0e0*/  @!P2 LDG.E.U8 R16, desc[UR50][R220.64+0x41] ;  /* 0x00004132dc10a981 */ /* 0x000ea2000c1e1100 */
[----:B------:R-:W-:Y:S02]  /*a0f0*/  ISETP.LT.OR P3, PT, R0, 0x4a, !P6 ;  /* 0x0000004a0000780c */ /* 0x000fe40007761670 */
[----:B------:R-:W-:-:S04]  /*a100*/  @!P4 IADD3 R216, P5, R4, UR42, RZ ;  /* 0x0000002a04d8cc10 */ /* 0x000fc8000ffbe0ff */
[----:B------:R-:W-:Y:S01]  /*a110*/  @!P4 IADD3.X R217, R5, UR41, RZ, P5, !PT ;  /* 0x0000002905d9cc10 */ /* 0x000fe2000affe4ff */
[----:B0-----:R-:W3:Y:S06]  /*a120*/  LDL.LU.64 R36, [R1+0x1e0] ;  /* 0x0001e00001247983 */ /* 0x001eec0000300a00 */
[----:B------:R-:W-:-:S04]  /*a130*/  @!P3 IADD3 R200, P5, R4, UR42, RZ ;  /* 0x0000002a04c8bc10 */ /* 0x000fc8000ffbe0ff */
[----:B------:R-:W-:Y:S02]  /*a140*/  @!P3 IADD3.X R201, R5, UR41, RZ, P5, !PT ;  /* 0x0000002905c9bc10 */ /* 0x000fe4000affe4ff */
[----:B------:R-:W-:Y:S02]  /*a150*/  ISETP.LT.OR P5, PT, R0, 0x49, !P1 ;  /* 0x000000490000780c */ /* 0x000fe40004fa1670 */
[----:B--2---:R-:W-:-:S05]  /*a160*/  @!P2 PRMT R3, R16, 0x8880, RZ ;  /* 0x000088801003a816 */ /* 0x004fca00000000ff */
[----:B------:R-:W-:-:S04]  /*a170*/  @!P2 IMAD R2, R3, R18, RZ ;  /* 0x000000120302a224 */ /* 0x000fc800078e02ff */
[----:B------:R-:W-:-:S05]  /*a180*/  @!P2 IMAD R203, R203, R17, R2 ;  /* 0x00000011cbcba224 */ /* 0x000fca00078e0202 */
[----:B------:R0:W-:Y:S04]  /*a190*/  @!P2 STG.E.U8 desc[UR50][R38.64+0x41], R203 ;  /* 0x000041cb2600a986 */ /* 0x0001e8000c101132 */
[----:B------:R-:W2:Y:S04]  /*a1a0*/  @!P5 LDG.E.U8 R16, desc[UR50][R222.64+0x48] ;  /* 0x00004832de10d981 */ /* 0x000ea8000c1e1100 */
[----:B0-----:R-:W4:Y:S01]  /*a1b0*/  LDL.LU.64 R38, [R1+0x1d8] ;  /* 0x0001d80001267983 */ /* 0x001f220000300a00 */
[----:B--2---:R-:W-:-:S05]  /*a1c0*/  @!P5 PRMT R3, R16, 0x8880, RZ ;  /* 0x000088801003d816 */ /* 0x004fca00000000ff */
[----:B------:R-:W-:-:S04]  /*a1d0*/  @!P5 IMAD R2, R3, R18, RZ ;  /* 0x000000120302d224 */ /* 0x000fc800078e02ff */
[----:B------:R-:W-:-:S05]  /*a1e0*/  @!P5 IMAD R3, R204, R17, R2 ;  /* 0x00000011cc03d224 */ /* 0x000fca00078e0202 */
[----:B------:R0:W-:Y:S01]  /*a1f0*/  @!P5 STG.E.U8 desc[UR50][R4.64+0x48], R3 ;  /* 0x000048030400d986 */ /* 0x0001e2000c101132 */
[----:B------:R-:W-:-:S13]  /*a200*/  ISETP.LT.OR P5, PT, R0, 0x4a, !P1 ;  /* 0x0000004a0000780c */ /* 0x000fda0004fa1670 */
[----:B------:R-:W2:Y:S02]  /*a210*/  @!P5 LDG.E.U8 R16, desc[UR50][R222.64+0x49] ;  /* 0x00004932de10d981 */ /* 0x000ea4000c1e1100 */
[----:B--2---:R-:W-:-:S05]  /*a220*/  @!P5 PRMT R202, R16, 0x8880, RZ ;  /* 0x0000888010cad816 */ /* 0x004fca00000000ff */
[----:B------:R-:W-:-:S04]  /*a230*/  @!P5 IMAD.MOV.U32 R203, RZ, RZ, R202 ;  /* 0x000000ffffcbd224 */ /* 0x000fc800078e00ca */
[----:B------:R-:W-:-:S04]  /*a240*/  @!P5 IMAD R2, R203, R18, RZ ;  /* 0x00000012cb02d224 */ /* 0x000fc800078e02ff */
[----:B------:R-:W-:-:S05]  /*a250*/  @!P5 IMAD R205, R205, R17, R2 ;  /* 0x00000011cdcdd224 */ /* 0x000fca00078e0202 */
[----:B------:R1:W-:Y:S04]  /*a260*/  @!P5 STG.E.U8 desc[UR50][R4.64+0x49], R205 ;  /* 0x000049cd0400d986 */ /* 0x0003e8000c101132 */
[----:B------:R-:W0:Y:S01]  /*a270*/  @!P4 LDG.E.U8 R16, desc[UR50][R220.64+0x48] ;  /* 0x00004832dc10c981 */ /* 0x000e22000c1e1100 */
[----:B------:R-:W-:Y:S02]  /*a280*/  ISETP.LT.OR P2, PT, R0, 0x51, !P6 ;  /* 0x000000510000780c */ /* 0x000fe40007741670 */
[----:B0-----:R-:W-:-:S05]  /*a290*/  @!P4 PRMT R3, R16, 0x8880, RZ ;  /* 0x000088801003c816 */ /* 0x001fca00000000ff */
[----:B------:R-:W-:-:S04]  /*a2a0*/  @!P4 IMAD R2, R3, R18, RZ ;  /* 0x000000120302c224 */ /* 0x000fc800078e02ff */
[----:B------:R-:W-:-:S05]  /*a2b0*/  @!P4 IMAD R3, R206, R17, R2 ;  /* 0x00000011ce03c224 */ /* 0x000fca00078e0202 */
[----:B------:R0:W-:Y:S04]  /*a2c0*/  @!P4 STG.E.U8 desc[UR50][R216.64+0x48], R3 ;  /* 0x00004803d800c986 */ /* 0x0001e8000c101132 */
[----:B------:R-:W2:Y:S01]  /*a2d0*/  @!P3 LDG.E.U8 R16, desc[UR50][R220.64+0x49] ;  /* 0x00004932dc10b981 */ /* 0x000ea2000c1e1100 */
[----:B------:R-:W-:-:S04]  /*a2e0*/  @!P2 IADD3 R202, P5, R4, UR42, RZ ;  /* 0x0000002a04caac10 */ /* 0x000fc8000ffbe0ff */
[----:B------:R-:W-:Y:S02]  /*a2f0*/  @!P2 IADD3.X R203, R5, UR41, RZ, P5, !PT ;  /* 0x0000002905cbac10 */ /* 0x000fe4000affe4ff */
[----:B------:R-:W-:-:S13]  /*a300*/  ISETP.LT.OR P5, PT, R0, 0x52, !P6 ;  /* 0x000000520000780c */ /* 0x000fda00077a1670 */
[----:B------:R-:W-:-:S04]  /*a310*/  @!P5 IADD3 R204, P4, R4, UR42, RZ ;  /* 0x0000002a04ccdc10 */ /* 0x000fc8000ff9e0ff */
[----:B-1----:R-:W-:Y:S02]  /*a320*/  @!P5 IADD3.X R205, R5, UR41, RZ, P4, !PT ;  /* 0x0000002905cddc10 */ /* 0x002fe4000a7fe4ff */
[----:B------:R-:W-:Y:S02]  /*a330*/  ISETP.LT.OR P4, PT, R0, 0x51, !P1 ;  /* 0x000000510000780c */ /* 0x000fe40004f81670 */
[----:B--2---:R-:W-:-:S05]  /*a340*/  @!P3 PRMT R219, R16, 0x8880, RZ ;  /* 0x0000888010dbb816 */ /* 0x004fca00000000ff */
[----:B------:R-:W-:-:S04]  /*a350*/  @!P3 IMAD R2, R219, R18, RZ ;  /* 0x00000012db02b224 */ /* 0x000fc800078e02ff */
[----:B------:R-:W-:-:S05]  /*a360*/  @!P3 IMAD R207, R207, R17, R2 ;  /* 0x00000011cfcfb224 */ /* 0x000fca00078e0202 */
[----:B------:R1:W-:Y:S04]  /*a370*/  @!P3 STG.E.U8 desc[UR50][R200.64+0x49], R207 ;  /* 0x000049cfc800b986 */ /* 0x0003e8000c101132 */
[----:B------:R-:W0:Y:S02]  /*a380*/  @!P4 LDG.E.U8 R16, desc[UR50][R222.64+0x50] ;  /* 0x00005032de10c981 */ /* 0x000e24000c1e1100 */
[----:B0-----:R-:W-:-:S05]  /*a390*/  @!P4 PRMT R3, R16, 0x8880, RZ ;  /* 0x000088801003c816 */ /* 0x001fca00000000ff */
[----:B------:R-:W-:-:S04]  /*a3a0*/  @!P4 IMAD R2, R3, R18, RZ ;  /* 0x000000120302c224 */ /* 0x000fc800078e02ff */
[----:B------:R-:W-:-:S05]  /*a3b0*/  @!P4 IMAD R3, R208, R17, R2 ;  /* 0x00000011d003c224 */ /* 0x000fca00078e0202 */
[----:B------:R0:W-:Y:S01]  /*a3c0*/  @!P4 STG.E.U8 desc[UR50][R4.64+0x50], R3 ;  /* 0x000050030400c986 */ /* 0x0001e2000c101132 */
[----:B------:R-:W-:-:S13]  /*a3d0*/  ISETP.LT.OR P4, PT, R0, 0x52, !P1 ;  /* 0x000000520000780c */ /* 0x000fda0004f81670 */
[----:B------:R-:W2:Y:S02]  /*a3e0*/  @!P4 LDG.E.U8 R16, desc[UR50][R222.64+0x51] ;  /* 0x00005132de10c981 */ /* 0x000ea4000c1e1100 */
[----:B--2---:R-:W-:-:S05]  /*a3f0*/  @!P4 PRMT R206, R16, 0x8880, RZ ;  /* 0x0000888010cec816 */ /* 0x004fca00000000ff */
[----:B-1----:R-:W-:-:S04]  /*a400*/  @!P4 IMAD.MOV.U32 R201, RZ, RZ, R206 ;  /* 0x000000ffffc9c224 */ /* 0x002fc800078e00ce */
[----:B------:R-:W-:-:S04]  /*a410*/  @!P4 IMAD R2, R201, R18, RZ ;  /* 0x00000012c902c224 */ /* 0x000fc800078e02ff */
[----:B------:R-:W-:-:S05]  /*a420*/  @!P4 IMAD R209, R209, R17, R2 ;  /* 0x00000011d1d1c224 */ /* 0x000fca00078e0202 */
[----:B------:R-:W-:Y:S04]  /*a430*/  @!P4 STG.E.U8 desc[UR50][R4.64+0x51], R209 ;  /* 0x000051d10400c986 */ /* 0x000fe8000c101132 */
[----:B------:R-:W0:Y:S02]  /*a440*/  @!P2 LDG.E.U8 R16, desc[UR50][R220.64+0x50] ;  /* 0x00005032dc10a981 */ /* 0x000e24000c1e1100 */
[----:B0-----:R-:W-:-:S05]  /*a450*/  @!P2 PRMT R3, R16, 0x8880, RZ ;  /* 0x000088801003a816 */ /* 0x001fca00000000ff */
[----:B------:R-:W-:-:S04]  /*a460*/  @!P2 IMAD R2, R3, R18, RZ ;  /* 0x000000120302a224 */ /* 0x000fc800078e02ff */
[----:B------:R-:W-:-:S05]  /*a470*/  @!P2 IMAD R3, R210, R17, R2 ;  /* 0x00000011d203a224 */ /* 0x000fca00078e0202 */
[----:B------:R0:W-:Y:S04]  /*a480*/  @!P2 STG.E.U8 desc[UR50][R202.64+0x50], R3 ;  /* 0x00005003ca00a986 */ /* 0x0001e8000c101132 */
[----:B------:R-:W2:Y:S02]  /*a490*/  @!P5 LDG.E.U8 R16, desc[UR50][R220.64+0x51] ;  /* 0x00005132dc10d981 */ /* 0x000ea4000c1e1100 */
[----:B--2---:R-:W-:-:S05]  /*a4a0*/  @!P5 PRMT R207, R16, 0x8880, RZ ;  /* 0x0000888010cfd816 */ /* 0x004fca00000000ff */
[----:B------:R-:W-:-:S04]  /*a4b0*/  @!P5 IMAD R2, R207, R18, RZ ;  /* 0x00000012cf02d224 */ /* 0x000fc800078e02ff */
[----:B------:R-:W-:-:S05]  /*a4c0*/  @!P5 IMAD R211, R211, R17, R2 ;  /* 0x00000011d3d3d224 */ /* 0x000fca00078e0202 */
[----:B------:R1:W-:Y:S01]  /*a4d0*/  @!P5 STG.E.U8 desc[UR50][R204.64+0x51], R211 ;  /* 0x000051d3cc00d986 */ /* 0x0003e2000c101132 */
[----:B------:R-:W-:-:S13]  /*a4e0*/  ISETP.LT.OR P5, PT, R0, 0x59, !P1 ;  /* 0x000000590000780c */ /* 0x000fda0004fa1670 */
[----:B------:R-:W0:Y:S02]  /*a4f0*/  @!P5 LDG.E.U8 R16, desc[UR50][R222.64+0x58] ;  /* 0x00005832de10d981 */ /* 0x000e24000c1e1100 */
[----:B0-----:R-:W-:-:S05]  /*a500*/  @!P5 PRMT R3, R16, 0x8880, RZ ;  /* 0x000088801003d816 */ /* 0x001fca00000000ff */
[----:B------:R-:W-:-:S04]  /*a510*/  @!P5 IMAD R2, R3, R18, RZ ;  /* 0x000000120302d224 */ /* 0x000fc800078e02ff */
[----:B------:R-:W-:-:S05]  /*a520*/  @!P5 IMAD R3, R212, R17, R2 ;  /* 0x00000011d403d224 */ /* 0x000fca00078e0202 */
[----:B------:R0:W-:Y:S01]  /*a530*/  @!P5 STG.E.U8 desc[UR50][R4.64+0x58], R3 ;  /* 0x000058030400d986 */ /* 0x0001e2000c101132 */
[----:B------:R-:W-:-:S13]  /*a540*/  ISETP.LT.OR P5, PT, R0, 0x5a, !P1 ;  /* 0x0000005a0000780c */ /* 0x000fda0004fa1670 */
[----:B------:R-:W2:Y:S01]  /*a550*/  @!P5 LDG.E.U8 R16, desc[UR50][R222.64+0x59] ;  /* 0x00005932de10d981 */ /* 0x000ea2000c1e1100 */
[----:B------:R-:W-:Y:S02]  /*a560*/  ISETP.LT.OR P3, PT, R0, 0x59, !P6 ;  /* 0x000000590000780c */ /* 0x000fe40007761670 */
[----:B--2---:R-:W-:-:S05]  /*a570*/  @!P5 PRMT R206, R16, 0x8880, RZ ;  /* 0x0000888010ced816 */ /* 0x004fca00000000ff */
[----:B-1----:R-:W-:-:S04]  /*a580*/  @!P5 IMAD.MOV.U32 R205, RZ, RZ, R206 ;  /* 0x000000ffffcdd224 */ /* 0x002fc800078e00ce */
[----:B------:R-:W-:-:S04]  /*a590*/  @!P5 IMAD R2, R205, R18, RZ ;  /* 0x00000012cd02d224 */ /* 0x000fc800078e02ff */
[----:B------:R-:W-:-:S05]  /*a5a0*/  @!P5 IMAD R213, R213, R17, R2 ;  /* 0x00000011d5d5d224 */ /* 0x000fca00078e0202 */
[----:B------:R-:W-:Y:S04]  /*a5b0*/  @!P5 STG.E.U8 desc[UR50][R4.64+0x59], R213 ;  /* 0x000059d50400d986 */ /* 0x000fe8000c101132 */
[----:B------:R-:W0:Y:S01]  /*a5c0*/  @!P3 LDG.E.U8 R16, desc[UR50][R220.64+0x58] ;  /* 0x00005832dc10b981 */ /* 0x000e22000c1e1100 */
[----:B------:R-:W-:-:S04]  /*a5d0*/  @!P3 IADD3 R200, P4, R4, UR42, RZ ;  /* 0x0000002a04c8bc10 */ /* 0x000fc8000ff9e0ff */
[----:B------:R-:W-:Y:S02]  /*a5e0*/  @!P3 IADD3.X R201, R5, UR41, RZ, P4, !PT ;  /* 0x0000002905c9bc10 */ /* 0x000fe4000a7fe4ff */
        /* <DEDUP_REMOVED lines=8> */
[----:B------:R-:W-:Y:S02]  /*a670*/  LOP3.LUT P2, RZ, R19, 0x8, RZ, 0xc0, !PT ;  /* 0x0000000813ff7812 */ /* 0x000fe4000784c0ff */
[----:B--2---:R-:W-:-:S05]  /*a680*/  @!P4 PRMT R209, R16, 0x8880, RZ ;  /* 0x0000888010d1c816 */ /* 0x004fca00000000ff */
[----:B------:R-:W-:-:S04]  /*a690*/  @!P4 IMAD R2, R209, R18, RZ ;  /* 0x00000012d102c224 */ /* 0x000fc800078e02ff */
[----:B------:R-:W-:-:S05]  /*a6a0*/  @!P4 IMAD R215, R215, R17, R2 ;  /* 0x00000011d7d7c224 */ /* 0x000fca00078e0202 */
[----:B------:R-:W-:Y:S01]  /*a6b0*/  @!P4 STG.E.U8 desc[UR50][R202.64+0x59], R215 ;  /* 0x000059d7ca00c986 */ /* 0x000fe2000c101132 */
        /* <DEDUP_REMOVED lines=8> */
[C---:B------:R-:W-:Y:S02]  /*a740*/  ISETP.LT.OR P1, PT, R0.reuse, 0x61, !P6 ;  /* 0x000000610000780c */ /* 0x040fe40007721670 */
[----:B------:R-:W-:-:S11]  /*a750*/  ISETP.LT.OR P3, PT, R0, 0x62, !P6 ;  /* 0x000000620000780c */ /* 0x000fd60007761670 */
[----:B------:R-:W-:-:S04]  /*a760*/  @!P1 IADD3 R204, P5, R4, UR42, RZ ;  /* 0x0000002a04cc9c10 */ /* 0x000fc8000ffbe0ff */
[----:B------:R-:W-:Y:S02]  /*a770*/  @!P1 IADD3.X R205, R5, UR41, RZ, P5, !PT ;  /* 0x0000002905cd9c10 */ /* 0x000fe4000affe4ff */
[----:B------:R-:W-:-:S04]  /*a780*/  @!P3 IADD3 R206, P5, R4, UR42, RZ ;  /* 0x0000002a04cebc10 */ /* 0x000fc8000ffbe0ff */
[----:B------:R-:W-:Y:S02]  /*a790*/  @!P3 IADD3.X R207, R5, UR41, RZ, P5, !PT ;  /* 0x0000002905cfbc10 */ /* 0x000fe4000affe4ff */
[----:B------:R-:W-:Y:S02]  /*a7a0*/  LOP3.LUT P3, RZ, R19, 0x80, RZ, 0xc0, !PT ;  /* 0x0000008013ff7812 */ /* 0x000fe4000786c0ff */
[----:B--2---:R-:W-:-:S05]  /*a7b0*/  @!P4 PRMT R201, R16, 0x8880, RZ ;  /* 0x0000888010c9c816 */ /* 0x004fca00000000ff */
[----:B------:R-:W-:-:S04]  /*a7c0*/  @!P4 IMAD R2, R201, R18, RZ ;  /* 0x00000012c902c224 */ /* 0x000fc800078e02ff */
[----:B------:R-:W-:-:S05]  /*a7d0*/  @!P4 IMAD R201, R185, R17, R2 ;  /* 0x00000011b9c9c224 */ /* 0x000fca00078e0202 */
[----:B------:R1:W-:Y:S01]  /*a7e0*/  @!P4 STG.E.U8 desc[UR50][R10.64+0x41], R201 ;  /* 0x000041c90a00c986 */ /* 0x0003e2000c101132 */
[----:B------:R-:W-:-:S13]  /*a7f0*/  ISETP.LT.OR P4, PT, R0, 0x41, !P3 ;  /* 0x000000410000780c */ /* 0x000fda0005f81670 */
[----:B------:R-:W0:Y:S01]  /*a800*/  @!P4 LDG.E.U8 R16, desc[UR50][R234.64+0x40] ;  /* 0x00004032ea10c981 */ /* 0x000e22000c1e1100 */
[----:B------:R-:W-:-:S04]  /*a810*/  @!P4 IADD3 R184, P5, R10, UR42, RZ ;  /* 0x0000002a0ab8cc10 */ /* 0x000fc8000ffbe0ff */
[----:B------:R-:W-:Y:S02]  /*a820*/  @!P4 IADD3.X R185, R11, UR41, RZ, P5, !PT ;  /* 0x000000290bb9cc10 */ /* 0x000fe4000affe4ff */
[----:B0-----:R-:W-:-:S05]  /*a830*/  @!P4 PRMT R3, R16, 0x8880, RZ ;  /* 0x000088801003c816 */ /* 0x001fca00000000ff */
[----:B------:R-:W-:-:S04]  /*a840*/  @!P4 IMAD R2, R3, R18, RZ ;  /* 0x000000120302c224 */ /* 0x000fc800078e02ff */
[----:B------:R-:W-:-:S05]  /*a850*/  @!P4 IMAD R3, R186, R17, R2 ;  /* 0x00000011ba03c224 */ /* 0x000fca00078e0202 */
[----:B------:R0:W-:Y:S01]  /*a860*/  @!P4 STG.E.U8 desc[UR50][R184.64+0x40], R3 ;  /* 0x00004003b800c986 */ /* 0x0001e2000c101132 */
[----:B------:R-:W-:-:S13]  /*a870*/  ISETP.LT.OR P4, PT, R0, 0x42, !P3 ;  /* 0x000000420000780c */ /* 0x000fda0005f81670 */
[----:B------:R-:W2:Y:S01]  /*a880*/  @!P4 LDG.E.U8 R16, desc[UR50][R234.64+0x41] ;  /* 0x00004132ea10c981 */ /* 0x000ea2000c1e1100 */
[----:B------:R-:W-:-:S04]  /*a890*/  @!P4 IADD3 R200, P5, R10, UR42, RZ ;  /* 0x0000002a0ac8cc10 */ /* 0x000fc8000ffbe0ff */
[----:B-1----:R-:W-:Y:S02]  /*a8a0*/  @!P4 IADD3.X R201, R11, UR41, RZ, P5, !PT ;  /* 0x000000290bc9cc10 */ /* 0x002fe4000affe4ff */
        /* <DEDUP_REMOVED lines=25> */
[----:B------:R-:W1:Y:S01]  /*aa40*/  @!P4 LDG.E.U8 R16, desc[UR50][R234.64+0x49] ;  /* 0x00004932ea10c981 */ /* 0x000e62000c1e1100 */
[----:B------:R-:W-:-:S04]  /*aa50*/  @!P4 IADD3 R186, P5, R10, UR42, RZ ;  /* 0x0000002a0abacc10 */ /* 0x000fc8000ffbe0ff */
[----:B------:R-:W-:Y:S02]  /*aa60*/  @!P4 IADD3.X R187, R11, UR41, RZ, P5, !PT ;  /* 0x000000290bbbcc10 */ /* 0x000fe4000affe4ff */
[----:B-1----:R-:W-:-:S05]  /*aa70*/  @!P4 PRMT R189, R16, 0x8880, RZ ;  /* 0x0000888010bdc816 */ /* 0x002fca00000000ff */
        /* <DEDUP_REMOVED lines=14> */
[----:B------:R-:W-:Y:S01]  /*ab60*/  @!P4 STG.E.U8 desc[UR50][R10.64+0x51], R193 ;  /* 0x000051c10a00c986 */ /* 0x000fe2000c101132 */
        /* <DEDUP_REMOVED lines=11> */
[----:B------:R-:W-:Y:S02]  /*ac20*/  @!P4 IADD3.X R187, R11, UR41, RZ, P5, !PT ;  /* 0x000000290bbbcc10 */ /* 0x000fe4000affe4ff */
        /* <DEDUP_REMOVED lines=26> */
[----:B------:R-:W-:Y:S02]  /*add0*/  @!P4 IADD3 R186, P5, R10, UR42, RZ ;  /* 0x0000002a0abacc10 */ /* 0x000fe4000ffbe0ff */
[----:B0-----:R-:W-:Y:S02]  /*ade0*/  P2R R3, PR, RZ, 0x8 ;  /* 0x00000008ff037803 */ /* 0x001fe40000000000 */
[----:B------:R-:W-:Y:S02]  /*adf0*/  @!P4 IADD3.X R187, R11, UR41, RZ, P5, !PT ;  /* 0x000000290bbbcc10 */ /* 0x000fe4000affe4ff */
[----:B------:R-:W-:Y:S02]  /*ae00*/  LOP3.LUT P3, RZ, R19, 0x4, RZ, 0xc0, !PT ;  /* 0x0000000413ff7812 */ /* 0x000fe4000786c0ff */
[----:B--2---:R-:W-:-:S05]  /*ae10*/  @!P4 PRMT R189, R16, 0x8880, RZ ;  /* 0x0000888010bdc816 */ /* 0x004fca00000000ff */
        /* <DEDUP_REMOVED lines=10> */
[----:B------:R-:W2:Y:S01]  /*aec0*/  @!P4 LDG.E.U8 R16, desc[UR50][R14.64+0x41] ;  /* 0x000041320e10c981 */ /* 0x000ea2000c1e1100 */
[----:B------:R-:W-:Y:S02]  /*aed0*/  LOP3.LUT P2, RZ, R19, 0x40, RZ, 0xc0, !PT ;  /* 0x0000004013ff7812 */ /* 0x000fe4000784c0ff */
[----:B--2---:R-:W-:-:S05]  /*aee0*/  @!P4 PRMT R168, R16, 0x8880, RZ ;  /* 0x0000888010a8c816 */ /* 0x004fca00000000ff */
[----:B0-----:R-:W-:-:S04]  /*aef0*/  @!P4 IMAD.MOV.U32 R187, RZ, RZ, R168 ;  /* 0x000000ffffbbc224 */ /* 0x001fc800078e00a8 */
        /* <DEDUP_REMOVED lines=20> */
[----:B------:R-:W1:Y:S02]  /*b040*/  @!P4 LDG.E.U8 R16, desc[UR50][R14.64+0x48] ;  /* 0x000048320e10c981 */ /* 0x000e64000c1e1100 */
[----:B-1----:R-:W-:-:S05]  /*b050*/  @!P4 PRMT R169, R16, 0x8880, RZ ;  /* 0x0000888010a9c816 */ /* 0x002fca00000000ff */
[----:B------:R-:W-:-:S04]  /*b060*/  @!P4 IMAD R2, R169, R18, RZ ;  /* 0x00000012a902c224 */ /* 0x000fc800078e02ff */
[----:B------:R-:W-:-:S05]  /*b070*/  @!P4 IMAD R187, R172, R17, R2 ;  /* 0x00000011acbbc224 */ /* 0x000fca00078e0202 */
[----:B------:R-:W-:Y:S01]  /*b080*/  @!P4 STG.E.U8 desc[UR50][R6.64+0x48], R187 ;  /* 0x000048bb0600c986 */ /* 0x000fe2000c101132 */
        /* <DEDUP_REMOVED lines=35> */
[----:B------:R-:W1:Y:S01]  /*b2c0*/  @!P4 LDG.E.U8 R16, desc[UR50][R232.64+0x50] ;  /* 0x00005032e810c981 */ /* 0x000e62000c1e1100 */
[----:B------:R-:W-:-:S04]  /*b2d0*/  @!P4 IADD3 R168, P5, R6, UR42, RZ ;  /* 0x0000002a06a8cc10 */ /* 0x000fc8000ffbe0ff */
[----:B------:R-:W-:Y:S02]  /*b2e0*/  @!P4 IADD3.X R169, R7, UR41, RZ, P5, !PT ;  /* 0x0000002907a9cc10 */ /* 0x000fe4000affe4ff */
[----:B-1----:R-:W-:-:S05]  /*b2f0*/  @!P4 PRMT R171, R16, 0x8880, RZ ;  /* 0x0000888010abc816 */ /* 0x002fca00000000ff */
[----:B------:R-:W-:-:S04]  /*b300*/  @!P4 IMAD R2, R171, R18, RZ ;  /* 0x00000012ab02c224 */ /* 0x000fc800078e02ff */
[----:B0-----:R-:W-:-:S05]  /*b310*/  @!P4 IMAD R173, R178, R17, R2 ;  /* 0x00000011b2adc224 */ /* 0x001fca00078e0202 */
        /* <DEDUP_REMOVED lines=31> */
[----:B------:R-:W-:Y:S02]  /*b510*/  @!P4 IADD3 R170, P5, R6, UR42, RZ ;  /* 0x0000002a06aacc10 */ /* 0x000fe4000ffbe0ff */
[----:B------:R-:W-:Y:S02]  /*b520*/  LOP3.LUT P1, RZ, R19, 0x100, RZ, 0xc0, !PT ;  /* 0x0000010013ff7812 */ /* 0x000fe4000782c0ff */
[----:B------:R-:W-:Y:S02]  /*b530*/  @!P4 IADD3.X R171, R7, UR41, RZ, P5, !PT ;  /* 0x0000002907abcc10 */ /* 0x000fe4000affe4ff */
        /* <DEDUP_REMOVED lines=8> */
[----:B------:R-:W-:Y:S02]  /*b5c0*/  @!P4 IMAD R2, R169, R18, RZ ;  /* 0x00000012a902c224 */ /* 0x000fe400078e02ff */
[----:B------:R-:W-:Y:S02]  /*b5d0*/  @!P4 IMAD.MOV.U32 R169, RZ, RZ, R23 ;  /* 0x000000ffffa9c224 */ /* 0x000fe400078e0017 */
[----:B------:R-:W-:-:S05]  /*b5e0*/  @!P4 IMAD R173, R152, R17, R2 ;  /* 0x0000001198adc224 */ /* 0x000fca00078e0202 */
[----:B------:R0:W-:Y:S01]  /*b5f0*/  @!P4 STG.E.U8 desc[UR50][R168.64+0x40], R173 ;  /* 0x000040ada800c986 */ /* 0x0001e2000c101132 */
[----:B------:R-:W-:-:S13]  /*b600*/  ISETP.LT.OR P4, PT, R0, 0x42, !P1 ;  /* 0x000000420000780c */ /* 0x000fda0004f81670 */
[----:B------:R-:W1:Y:S01]  /*b610*/  @!P4 LDG.E.U8 R16, desc[UR50][R12.64+0x41] ;  /* 0x000041320c10c981 */ /* 0x000e62000c1e1100 */
[----:B------:R-:W-:Y:S01]  /*b620*/  @!P4 IMAD.MOV.U32 R152, RZ, RZ, R8 ;  /* 0x000000ffff98c224 */ /* 0x000fe200078e0008 */
[----:B-1----:R-:W-:-:S05]  /*b630*/  @!P4 PRMT R171, R16, 0x8880, RZ ;  /* 0x0000888010abc816 */ /* 0x002fca00000000ff */
[----:B------:R-:W-:-:S04]  /*b640*/  @!P4 IMAD R2, R171, R18, RZ ;  /* 0x00000012ab02c224 */ /* 0x000fc800078e02ff */
[----:B------:R-:W-:Y:S02]  /*b650*/  @!P4 IMAD R175, R153, R17, R2 ;  /* 0x0000001199afc224 */ /* 0x000fe400078e0202 */
[----:B------:R-:W-:-:S05]  /*b660*/  @!P4 IMAD.MOV.U32 R153, RZ, RZ, R23 ;  /* 0x000000ffff99c224 */ /* 0x000fca00078e0017 */
        /* <DEDUP_REMOVED lines=8> */
[----:B------:R-:W-:Y:S01]  /*b6f0*/  @!P4 STG.E.U8 desc[UR50][R170.64+0x40], R169 ;  /* 0x000040a9aa00c986 */ /* 0x000fe2000c101132 */
[----:B------:R-:W-:-:S13]  /*b700*/  ISETP.LT.OR P4, PT, R0, 0x42, !P0 ;  /* 0x000000420000780c */ /* 0x000fda0004781670 */
[----:B------:R-:W2:Y:S01]  /*b710*/  @!P4 LDG.E.U8 R16, desc[UR50][R20.64+0x41] ;  /* 0x000041321410c981 */ /* 0x000ea2000c1e1100 */
[----:B-1----:R-:W-:-:S04]  /*b720*/  @!P4 IADD3 R152, P5, R8, UR42, RZ ;  /* 0x0000002a0898cc10 */ /* 0x002fc8000ffbe0ff */
        /* <DEDUP_REMOVED lines=94> */
[----:B------:R-:W2:Y:S01]  /*bd10*/  @!P4 LDG.E.U8 R16, desc[UR50][R20.64+0x59] ;  /* 0x000059321410c981 */ /* 0x000ea2000c1e1100 */
[----:B0-----:R-:W-:Y:S02]  /*bd20*/  @!P4 IADD3 R152, P5, R8, UR42, RZ ;  /* 0x0000002a0898cc10 */ /* 0x001fe4000ffbe0ff */
[----:B------:R-:W-:Y:S02]  /*bd30*/  P2R R156, PR, RZ, 0x2 ;  /* 0x00000002ff9c7803 */ /* 0x000fe40000000000 */
[----:B------:R-:W-:Y:S02]  /*bd40*/  @!P4 IADD3.X R153, R23, UR41, RZ, P5, !PT ;  /* 0x000000291799cc10 */ /* 0x000fe4000affe4ff */
[----:B------:R-:W-:Y:S02]  /*bd50*/  LOP3.LUT P1, RZ, R19, 0x10, RZ, 0xc0, !PT ;  /* 0x0000001013ff7812 */ /* 0x000fe4000782c0ff */
[----:B--2---:R-:W-:-:S05]  /*bd60*/  @!P4 PRMT R159, R16, 0x8880, RZ ;  /* 0x00008880109fc816 */ /* 0x004fca00000000ff */
        /* <DEDUP_REMOVED lines=8> */
[----:B------:R1:W-:Y:S01]  /*bdf0*/  @!P4 STG.E.U8 desc[UR50][R4.64+0x60], R155 ;  /* 0x0000609b0400c986 */ /* 0x0003e2000c101132 */
[----:B------:R-:W-:-:S13]  /*be00*/  ISETP.LT.OR P4, PT, R0, 0x62, !P1 ;  /* 0x000000620000780c */ /* 0x000fda0004f81670 */
[----:B------:R-:W2:Y:S01]  /*be10*/  @!P4 LDG.E.U8 R16, desc[UR50][R222.64+0x61] ;  /* 0x00006132de10c981 */ /* 0x000ea2000c1e1100 */
[----:B------:R-:W-:Y:S02]  /*be20*/  ISETP.LT.OR P3, PT, R0, 0x61, !P6 ;  /* 0x000000610000780c */ /* 0x000fe40007761670 */
[----:B--2---:R-:W-:-:S05]  /*be30*/  @!P4 PRMT R136, R16, 0x8880, RZ ;  /* 0x000088801088c816 */ /* 0x004fca00000000ff */
[----:B0-----:R-:W-:-:S04]  /*be40*/  @!P4 IMAD.MOV.U32 R153, RZ, RZ, R136 ;  /* 0x000000ffff99c224 */ /* 0x001fc800078e0088 */
[----:B------:R-:W-:-:S04]  /*be50*/  @!P4 IMAD R2, R153, R18, RZ ;  /* 0x000000129902c224 */ /* 0x000fc800078e02ff */
[----:B------:R-:W-:-:S05]  /*be60*/  @!P4 IMAD R153, R137, R17, R2 ;  /* 0x000000118999c224 */ /* 0x000fca00078e0202 */
[----:B------:R0:W-:Y:S04]  /*be70*/  @!P4 STG.E.U8 desc[UR50][R4.64+0x61], R153 ;  /* 0x000061990400c986 */ /* 0x0001e8000c101132 */
[----:B------:R-:W1:Y:S01]  /*be80*/  @!P3 LDG.E.U8 R16, desc[UR50][R220.64+0x60] ;  /* 0x00006032dc10b981 */ /* 0x000e62000c1e1100 */
[----:B------:R-:W-:Y:S02]  /*be90*/  P2R R172, PR, RZ, 0x4 ;  /* 0x00000004ffac7803 */ /* 0x000fe40000000000 */
        /* <DEDUP_REMOVED lines=9> */
[----:B------:R-:W-:-:S07]  /*bf30*/  @!P4 IADD3.X R137, R5, UR41, RZ, P5, !PT ;  /* 0x000000290589cc10 */ /* 0x000fce000affe4ff */
[----:B------:R-:W-:-:S04]  /*bf40*/  @!P3 IADD3 R152, P5, R4, UR42, RZ ;  /* 0x0000002a0498bc10 */ /* 0x000fc8000ffbe0ff */
[----:B0-----:R-:W-:Y:S02]  /*bf50*/  @!P3 IADD3.X R153, R5, UR41, RZ, P5, !PT ;  /* 0x000000290599bc10 */ /* 0x001fe4000affe4ff */
[----:B------:R-:W-:Y:S02]  /*bf60*/  ISETP.LT.OR P5, PT, R0, 0x69, !P1 ;  /* 0x000000690000780c */ /* 0x000fe40004fa1670 */
[----:B--2---:R-:W-:-:S05]  /*bf70*/  @!P2 PRMT R157, R16, 0x8880, RZ ;  /* 0x00008880109da816 */ /* 0x004fca00000000ff */
[----:B------:R-:W-:-:S04]  /*bf80*/  @!P2 IMAD R2, R157, R18, RZ ;  /* 0x000000129d02a224 */ /* 0x000fc800078e02ff */
[----:B------:R-:W-:-:S05]  /*bf90*/  @!P2 IMAD R139, R139, R17, R2 ;  /* 0x000000118b8ba224 */ /* 0x000fca00078e0202 */
[----:B------:R0:W-:Y:S04]  /*bfa0*/  @!P2 STG.E.U8 desc[UR50][R206.64+0x61], R139 ;  /* 0x0000618bce00a986 */ /* 0x0001e8000c101132 */
[----:B------:R-:W1:Y:S02]  /*bfb0*/  @!P5 LDG.E.U8 R16, desc[UR50][R222.64+0x68] ;  /* 0x00006832de10d981 */ /* 0x000e64000c1e1100 */
[----:B-1----:R-:W-:-:S05]  /*bfc0*/  @!P5 PRMT R155, R16, 0x8880, RZ ;  /* 0x00008880109bd816 */ /* 0x002fca00000000ff */
[----:B------:R-:W-:-:S04]  /*bfd0*/  @!P5 IMAD R2, R155, R18, RZ ;  /* 0x000000129b02d224 */ /* 0x000fc800078e02ff */
[----:B------:R-:W-:-:S05]  /*bfe0*/  @!P5 IMAD R155, R140, R17, R2 ;  /* 0x000000118c9bd224 */ /* 0x000fca00078e0202 */
[----:B------:R1:W-:Y:S01]  /*bff0*/  @!P5 STG.E.U8 desc[UR50][R4.64+0x68], R155 ;  /* 0x0000689b0400d986 */ /* 0x0003e2000c101132 */
[----:B------:R-:W-:-:S13]  /*c000*/  ISETP.LT.OR P5, PT, R0, 0x6a, !P1 ;  /* 0x0000006a0000780c */ /* 0x000fda0004fa1670 */
[----:B------:R-:W2:Y:S02]  /*c010*/  @!P5 LDG.E.U8 R16, desc[UR50][R222.64+0x69] ;  /* 0x00006932de10d981 */ /* 0x000ea4000c1e1100 */
[----:B--2---:R-:W-:-:S05]  /*c020*/  @!P5 PRMT R138, R16, 0x8880, RZ ;  /* 0x00008880108ad816 */ /* 0x004fca00000000ff */
[----:B0-----:R-:W-:-:S04]  /*c030*/  @!P5 IMAD.MOV.U32 R139, RZ, RZ, R138 ;  /* 0x000000ffff8bd224 */ /* 0x001fc800078e008a */
[----:B------:R-:W-:-:S04]  /*c040*/  @!P5 IMAD R2, R139, R18, RZ ;  /* 0x000000128b02d224 */ /* 0x000fc800078e02ff */
[----:B------:R-:W-:-:S05]  /*c050*/  @!P5 IMAD R141, R141, R17, R2 ;  /* 0x000000118d8dd224 */ /* 0x000fca00078e0202 */
[----:B------:R0:W-:Y:S04]  /*c060*/  @!P5 STG.E.U8 desc[UR50][R4.64+0x69], R141 ;  /* 0x0000698d0400d986 */ /* 0x0001e8000c101132 */
[----:B------:R-:W1:Y:S01]  /*c070*/  @!P4 LDG.E.U8 R16, desc[UR50][R220.64+0x68] ;  /* 0x00006832dc10c981 */ /* 0x000e62000c1e1100 */
[----:B------:R-:W-:Y:S02]  /*c080*/  ISETP.LT.OR P2, PT, R0, 0x71, !P6 ;  /* 0x000000710000780c */ /* 0x000fe40007741670 */
[----:B-1----:R-:W-:-:S05]  /*c090*/  @!P4 PRMT R155, R16, 0x8880, RZ ;  /* 0x00008880109bc816 */ /* 0x002fca00000000ff */
        /* <DEDUP_REMOVED lines=25> */
[----:B------:R-:W-:Y:S04]  /*c230*/  @!P4 STG.E.U8 desc[UR50][R4.64+0x71], R145 ;  /* 0x000071910400c986 */ /* 0x000fe8000c101132 */
[----:B------:R-:W1:Y:S02]  /*c240*/  @!P2 LDG.E.U8 R16, desc[UR50][R220.64+0x70] ;  /* 0x00007032dc10a981 */ /* 0x000e64000c1e1100 */
[----:B-1----:R-:W-:-:S05]  /*c250*/  @!P2 PRMT R137, R16, 0x8880, RZ ;  /* 0x000088801089a816 */ /* 0x002fca00000000ff */
[----:B------:R-:W-:-:S04]  /*c260*/  @!P2 IMAD R2, R137, R18, RZ ;  /* 0x000000128902a224 */ /* 0x000fc800078e02ff */
[----:B------:R-:W-:-:S05]  /*c270*/  @!P2 IMAD R137, R146, R17, R2 ;  /* 0x000000119289a224 */ /* 0x000fca00078e0202 */
[----:B------:R0:W-:Y:S04]  /*c280*/  @!P2 STG.E.U8 desc[UR50][R138.64+0x70], R137 ;  /* 0x000070898a00a986 */ /* 0x0001e8000c101132 */
[----:B------:R-:W2:Y:S02]  /*c290*/  @!P5 LDG.E.U8 R16, desc[UR50][R220.64+0x71] ;  /* 0x00007132dc10d981 */ /* 0x000ea4000c1e1100 */
        /* <DEDUP_REMOVED lines=14> */
[----:B------:R-:W-:-:S04]  /*c380*/  @!P5 IMAD R2, R137, R18, RZ ;  /* 0x000000128902d224 */ /* 0x000fc800078e02ff */
[----:B------:R-:W-:-:S05]  /*c390*/  @!P5 IMAD R149, R149, R17, R2 ;  /* 0x000000119595d224 */ /* 0x000fca00078e0202 */
[----:B------:R-:W-:Y:S04]  /*c3a0*/  @!P5 STG.E.U8 desc[UR50][R4.64+0x79], R149 ;  /* 0x000079950400d986 */ /* 0x000fe8000c101132 */
[----:B------:R-:W0:Y:S01]  /*c3b0*/  @!P3 LDG.E.U8 R16, desc[UR50][R220.64+0x78] ;  /* 0x00007832dc10b981 */ /* 0x000e22000c1e1100 */
[----:B------:R-:W-:-:S04]  /*c3c0*/  @!P3 IADD3 R142, P4, R4, UR42, RZ ;  /* 0x0000002a048ebc10 */ /* 0x000fc8000ff9e0ff */
[----:B------:R-:W-:Y:S02]  /*c3d0*/  @!P3 IADD3.X R143, R5, UR41, RZ, P4, !PT ;  /* 0x00000029058fbc10 */ /* 0x000fe4000a7fe4ff */
[C---:B------:R-:W-:Y:S02]  /*c3e0*/  ISETP.LT.OR P4, PT, R0.reuse, 0x7a, !P6 ;  /* 0x0000007a0000780c */ /* 0x040fe40007781670 */
[----:B------:R-:W-:Y:S02]  /*c3f0*/  ISETP.LT.OR P1, PT, R0, 0x81, !P6 ;  /* 0x000000810000780c */ /* 0x000fe40007721670 */
[----:B0-----:R-:W-:-:S05]  /*c400*/  @!P3 PRMT R139, R16, 0x8880, RZ ;  /* 0x00008880108bb816 */ /* 0x001fca00000000ff */
        /* <DEDUP_REMOVED lines=8> */
[----:B------:R-:W-:Y:S02]  /*c490*/  @!P3 IADD3.X R139, R5, UR41, RZ, P5, !PT ;  /* 0x00000029058bbc10 */ /* 0x000fe4000affe4ff */
[----:B------:R-:W-:Y:S02]  /*c4a0*/  ISETP.NE.AND P3, PT, R3, RZ, PT ;  /* 0x000000ff0300720c */ /* 0x000fe40003f65270 */
        /* <DEDUP_REMOVED lines=28> */
[----:B------:R-:W2:Y:S01]  /*c670*/  @!P4 LDG.E.U8 R16, desc[UR50][R234.64+0x61] ;  /* 0x00006132ea10c981 */ /* 0x000ea2000c1e1100 */
[----:B------:R-:W-:-:S04]  /*c680*/  @!P4 IADD3 R140, P5, R10, UR42, RZ ;  /* 0x0000002a0a8ccc10 */ /* 0x000fc8000ffbe0ff */
[----:B0-----:R-:W-:Y:S02]  /*c690*/  @!P4 IADD3.X R141, R11, UR41, RZ, P5, !PT ;  /* 0x000000290b8dcc10 */ /* 0x001fe4000affe4ff */
[----:B--2---:R-:W-:-:S05]  /*c6a0*/  @!P4 PRMT R143, R16, 0x8880, RZ ;  /* 0x00008880108fc816 */ /* 0x004fca00000000ff */
[----:B------:R-:W-:-:S04]  /*c6b0*/  @!P4 IMAD R2, R143, R18, RZ ;  /* 0x000000128f02c224 */ /* 0x000fc800078e02ff */
[----:B------:R-:W-:-:S05]  /*c6c0*/  @!P4 IMAD R123, R123, R17, R2 ;  /* 0x000000117b7bc224 */ /* 0x000fca00078e0202 */
[----:B------:R-:W-:Y:S01]  /*c6d0*/  @!P4 STG.E.U8 desc[UR50][R140.64+0x61], R123 ;  /* 0x0000617b8c00c986 */ /* 0x000fe2000c101132 */
[----:B------:R-:W-:-:S13]  /*c6e0*/  ISETP.LT.OR P4, PT, R0, 0x69, !P2 ;  /* 0x000000690000780c */ /* 0x000fda0005781670 */
        /* <DEDUP_REMOVED lines=78> */
[----:B------:R-:W-:Y:S02]  /*cbd0*/  P2R R124, PR, RZ, 0x8 ;  /* 0x00000008ff7c7803 */ /* 0x000fe40000000000 */
        /* <DEDUP_REMOVED lines=14> */
[----:B------:R-:W-:Y:S02]  /*ccc0*/  ISETP.NE.AND P2, PT, R172, RZ, PT ;  /* 0x000000ffac00720c */ /* 0x000fe40003f45270 */
        /* <DEDUP_REMOVED lines=99> */
[----:B------:R-:W-:Y:S02]  /*d300*/  ISETP.NE.AND P1, PT, R156, RZ, PT ;  /* 0x000000ff9c00720c */ /* 0x000fe40003f25270 */
        /* <DEDUP_REMOVED lines=154> */
[----:B------:R1:W-:Y:S01]  /*dcb0*/  @!P3 STG.E.U8 desc[UR50][R136.64+0x80], R3 ;  /* 0x000080038800b986 */ /* 0x0003e2000c101132 */
[----:B------:R-:W-:-:S13]  /*dcc0*/  ISETP.LT.OR P3, PT, R0, 0x82, !P6 ;  /* 0x000000820000780c */ /* 0x000fda0007761670 */
[----:B------:R-:W2:Y:S01]  /*dcd0*/  @!P3 LDG.E.U8 R16, desc[UR50][R220.64+0x81] ;  /* 0x00008132dc10b981 */ /* 0x000ea2000c1e1100 */
[----:B------:R-:W-:-:S04]  /*dce0*/  @!P5 IADD3 R72, P4, R4, UR42, RZ ;  /* 0x0000002a0448dc10 */ /* 0x000fc8000ff9e0ff */
[----:B------:R-:W-:Y:S02]  /*dcf0*/  @!P5 IADD3.X R73, R5, UR41, RZ, P4, !PT ;  /* 0x000000290549dc10 */ /* 0x000fe4000a7fe4ff */
[----:B------:R-:W-:Y:S02]  /*dd00*/  ISETP.LT.OR P4, PT, R0, 0x8a, !P6 ;  /* 0x0000008a0000780c */ /* 0x000fe40007781670 */
[----:B------:R-:W-:-:S11]  /*dd10*/  P2R R108, PR, RZ, 0x4 ;  /* 0x00000004ff6c7803 */ /* 0x000fd60000000000 */
        /* <DEDUP_REMOVED lines=43> */
[----:B------:R-:W-:Y:S02]  /*dfd0*/  ISETP.LT.OR P5, PT, R0, 0x92, !P6 ;  /* 0x000000920000780c */ /* 0x000fe400077a1670 */
[----:B------:R-:W-:-:S04]  /*dfe0*/  @!P2 IADD3 R74, P3, R4, UR42, RZ ;  /* 0x0000002a044aac10 */ /* 0x000fc8000ff7e0ff */
[----:B------:R-:W-:Y:S02]  /*dff0*/  @!P2 IADD3.X R75, R5, UR41, RZ, P3, !PT ;  /* 0x00000029054bac10 */ /* 0x000fe40009ffe4ff */
[----:B0-----:R-:W-:-:S05]  /*e000*/  @!P2 PRMT R3, R16, 0x8880, RZ ;  /* 0x000088801003a816 */ /* 0x001fca00000000ff */
[----:B------:R-:W-:-:S04]  /*e010*/  @!P2 IMAD R2, R3, R18, RZ ;  /* 0x000000120302a224 */ /* 0x000fc800078e02ff */
[----:B------:R-:W-:-:S05]  /*e020*/  @!P2 IMAD R3, R82, R17, R2 ;  /* 0x000000115203a224 */ /* 0x000fca00078e0202 */
[----:B------:R0:W-:Y:S04]  /*e030*/  @!P2 STG.E.U8 desc[UR50][R74.64+0x90], R3 ;  /* 0x000090034a00a986 */ /* 0x0001e8000c101132 */
        /* <DEDUP_REMOVED lines=44> */
[----:B------:R-:W-:-:S04]  /*e300*/  ISETP.NE.AND P3, PT, R124, RZ, PT ;  /* 0x000000ff7c00720c */ /* 0x000fc80003f65270 */
        /* <DEDUP_REMOVED lines=33> */
[----:B------:R1:W-:Y:S04]  /*e520*/  @!P4 STG.E.U8 desc[UR50][R10.64+0x89], R61 ;  /* 0x0000893d0a00c986 */ /* 0x0003e8000c101132 */
        /* <DEDUP_REMOVED lines=28> */
[----:B------:R-:W2:Y:S01]  /*e6f0*/  @!P4 LDG.E.U8 R16, desc[UR50][R234.64+0x90] ;  /* 0x00009032ea10c981 */ /* 0x000ea2000c1e1100 */
[----:B------:R-:W-:Y:S02]  /*e700*/  ISETP.LT.OR P6, PT, R0, 0x92, !P3 ;  /* 0x000000920000780c */ /* 0x000fe40005fc1670 */
[----:B------:R-:W-:-:S04]  /*e710*/  @!P4 IADD3 R4, P1, R10, UR42, RZ ;  /* 0x0000002a0a04cc10 */ /* 0x000fc8000ff3e0ff */
[----:B------:R-:W-:Y:S02]  /*e720*/  @!P4 IADD3.X R5, R11, UR41, RZ, P1, !PT ;  /* 0x000000290b05cc10 */ /* 0x000fe40008ffe4ff */
[----:B--2---:R-:W-:-:S05]  /*e730*/  @!P4 PRMT R57, R16, 0x8880, RZ ;  /* 0x000088801039c816 */ /* 0x004fca00000000ff */
[----:B------:R-:W-:-:S04]  /*e740*/  @!P4 IMAD R2, R57, R18, RZ ;  /* 0x000000123902c224 */ /* 0x000fc800078e02ff */
[----:B0-----:R-:W-:-:S05]  /*e750*/  @!P4 IMAD R3, R66, R17, R2 ;  /* 0x000000114203c224 */ /* 0x001fca00078e0202 */
[----:B------:R0:W-:Y:S04]  /*e760*/  @!P4 STG.E.U8 desc[UR50][R4.64+0x90], R3 ;  /* 0x000090030400c986 */ /* 0x0001e8000c101132 */
[----:B------:R-:W2:Y:S01]  /*e770*/  @!P6 LDG.E.U8 R16, desc[UR50][R234.64+0x91] ;  /* 0x00009132ea10e981 */ /* 0x000ea2000c1e1100 */
[----:B------:R-:W-:Y:S02]  /*e780*/  ISETP.LT.OR P4, PT, R0, 0x99, !P2 ;  /* 0x000000990000780c */ /* 0x000fe40005781670 */
[----:B------:R-:W-:-:S04]  /*e790*/  @!P6 IADD3 R58, P1, R10, UR42, RZ ;  /* 0x0000002a0a3aec10 */ /* 0x000fc8000ff3e0ff */
[----:B------:R-:W-:Y:S02]  /*e7a0*/  @!P6 IADD3.X R59, R11, UR41, RZ, P1, !PT ;  /* 0x000000290b3bec10 */ /* 0x000fe40008ffe4ff */
[----:B--2---:R-:W-:-:S05]  /*e7b0*/  @!P6 PRMT R57, R16, 0x8880, RZ ;  /* 0x000088801039e816 */ /* 0x004fca00000000ff */
[----:B------:R-:W-:-:S04]  /*e7c0*/  @!P6 IMAD R2, R57, R18, RZ ;  /* 0x000000123902e224 */ /* 0x000fc800078e02ff */
[----:B------:R-:W-:-:S05]  /*e7d0*/  @!P6 IMAD R67, R67, R17, R2 ;  /* 0x000000114343e224 */ /* 0x000fca00078e0202 */
[----:B------:R-:W-:Y:S04]  /*e7e0*/  @!P6 STG.E.U8 desc[UR50][R58.64+0x91], R67 ;  /* 0x000091433a00e986 */ /* 0x000fe8000c101132 */
[----:B------:R-:W2:Y:S01]  /*e7f0*/  @!P4 LDG.E.U8 R16, desc[UR50][R236.64+0x98] ;  /* 0x00009832ec10c981 */ /* 0x000ea2000c1e1100 */
[----:B------:R-:W-:Y:S02]  /*e800*/  ISETP.LT.OR P5, PT, R0, 0x9a, !P2 ;  /* 0x0000009a0000780c */ /* 0x000fe400057a1670 */
[----:B--2---:R-:W-:-:S05]  /*e810*/  @!P4 PRMT R57, R16, 0x8880, RZ ;  /* 0x000088801039c816 */ /* 0x004fca00000000ff */
[----:B------:R-:W-:-:S04]  /*e820*/  @!P4 IMAD R2, R57, R18, RZ ;  /* 0x000000123902c224 */ /* 0x000fc800078e02ff */
[----:B0-----:R-:W-:-:S05]  /*e830*/  @!P4 IMAD R3, R68, R17, R2 ;  /* 0x000000114403c224 */ /* 0x001fca00078e0202 */
[----:B------:R0:W-:Y:S04]  /*e840*/  @!P4 STG.E.U8 desc[UR50][R10.64+0x98], R3 ;  /* 0x000098030a00c986 */ /* 0x0001e8000c101132 */
[----:B------:R-:W2:Y:S01]  /*e850*/  @!P5 LDG.E.U8 R16, desc[UR50][R236.64+0x99] ;  /* 0x00009932ec10d981 */ /* 0x000ea2000c1e1100 */
[----:B------:R-:W-:Y:S02]  /*e860*/  ISETP.LT.OR P4, PT, R0, 0x99, !P3 ;  /* 0x000000990000780c */ /* 0x000fe40005f81670 */
[----:B--2---:R-:W-:-:S05]  /*e870*/  @!P5 PRMT R5, R16, 0x8880, RZ ;  /* 0x000088801005d816 */ /* 0x004fca00000000ff */
[----:B------:R-:W-:-:S04]  /*e880*/  @!P5 IMAD R2, R5, R18, RZ ;  /* 0x000000120502d224 */ /* 0x000fc800078e02ff */
[----:B------:R-:W-:-:S05]  /*e890*/  @!P5 IMAD R69, R69, R17, R2 ;  /* 0x000000114545d224 */ /* 0x000fca00078e0202 */
[----:B------:R1:W-:Y:S04]  /*e8a0*/  @!P5 STG.E.U8 desc[UR50][R10.64+0x99], R69 ;  /* 0x000099450a00d986 */ /* 0x0003e8000c101132 */
[----:B------:R-:W2:Y:S01]  /*e8b0*/  @!P4 LDG.E.U8 R16, desc[UR50][R234.64+0x98] ;  /* 0x00009832ea10c981 */ /* 0x000ea2000c1e1100 */
[----:B------:R-:W-:Y:S02]  /*e8c0*/  ISETP.LT.OR P3, PT, R0, 0x9a, !P3 ;  /* 0x0000009a0000780c */ /* 0x000fe40005f61670 */
[----:B------:R-:W-:Y:S02]  /*e8d0*/  @!P4 IADD3 R4, P5, R10, UR42, RZ ;  /* 0x0000002a0a04cc10 */ /* 0x000fe4000ffbe0ff */
[----:B--2---:R-:W-:-:S05]  /*e8e0*/  @!P4 PRMT R5, R16, 0x8880, RZ ;  /* 0x000088801005c816 */ /* 0x004fca00000000ff */
[----:B------:R-:W-:Y:S01]  /*e8f0*/  @!P4 IMAD R2, R5, R18, RZ ;  /* 0x000000120502c224 */ /* 0x000fe200078e02ff */
[----:B------:R-:W-:-:S03]  /*e900*/  @!P4 IADD3.X R5, R11, UR41, RZ, P5, !PT ;  /* 0x000000290b05cc10 */ /* 0x000fc6000affe4ff */
[----:B0-----:R-:W-:-:S05]  /*e910*/  @!P4 IMAD R3, R70, R17, R2 ;  /* 0x000000114603c224 */ /* 0x001fca00078e0202 */
[----:B------:R0:W-:Y:S04]  /*e920*/  @!P4 STG.E.U8 desc[UR50][R4.64+0x98], R3 ;  /* 0x000098030400c986 */ /* 0x0001e8000c101132 */
[----:B------:R-:W2:Y:S01]  /*e930*/  @!P3 LDG.E.U8 R16, desc[UR50][R234.64+0x99] ;  /* 0x00009932ea10b981 */ /* 0x000ea2000c1e1100 */
[----:B------:R-:W-:-:S04]  /*e940*/  LOP3.LUT P6, RZ, R19, 0x4, RZ, 0xc0, !PT ;  /* 0x0000000413ff7812 */ /* 0x000fc800078cc0ff */
[----:B------:R-:W-:Y:S02]  /*e950*/  ISETP.LT.OR P4, PT, R0, 0x81, !P6 ;  /* 0x000000810000780c */ /* 0x000fe40007781670 */
[----:B-1----:R-:W-:-:S04]  /*e960*/  @!P3 IADD3 R10, P5, R10, UR42, RZ ;  /* 0x0000002a0a0abc10 */ /* 0x002fc8000ffbe0ff */
[----:B------:R-:W-:Y:S02]  /*e970*/  @!P3 IADD3.X R11, R11, UR41, RZ, P5, !PT ;  /* 0x000000290b0bbc10 */ /* 0x000fe4000affe4ff */
[----:B--2---:R-:W-:-:S05]  /*e980*/  @!P3 PRMT R57, R16, 0x8880, RZ ;  /* 0x000088801039b816 */ /* 0x004fca00000000ff */
[----:B------:R-:W-:-:S04]  /*e990*/  @!P3 IMAD R2, R57, R18, RZ ;  /* 0x000000123902b224 */ /* 0x000fc800078e02ff */
[----:B------:R-:W-:-:S05]  /*e9a0*/  @!P3 IMAD R71, R71, R17, R2 ;  /* 0x000000114747b224 */ /* 0x000fca00078e0202 */
[----:B------:R-:W-:Y:S04]  /*e9b0*/  @!P3 STG.E.U8 desc[UR50][R10.64+0x99], R71 ;  /* 0x000099470a00b986 */ /* 0x000fe8000c101132 */
[----:B------:R-:W0:Y:S01]  /*e9c0*/  @!P4 LDG.E.U8 R16, desc[UR50][R14.64+0x80] ;  /* 0x000080320e10c981 */ /* 0x000e22000c1e1100 */
[----:B------:R-:W-:Y:S02]  /*e9d0*/  ISETP.LT.OR P3, PT, R0, 0x82, !P6 ;  /* 0x000000820000780c */ /* 0x000fe40007761670 */
[----:B0-----:R-:W-:-:S05]  /*e9e0*/  @!P4 PRMT R3, R16, 0x8880, RZ ;  /* 0x000088801003c816 */ /* 0x001fca00000000ff */
[----:B------:R-:W-:-:S04]  /*e9f0*/  @!P4 IMAD R2, R3, R18, RZ ;  /* 0x000000120302c224 */ /* 0x000fc800078e02ff */
[----:B------:R-:W-:-:S05]  /*ea00*/  @!P4 IMAD R3, R40, R17, R2 ;  /* 0x000000112803c224 */ /* 0x000fca00078e0202 */
[----:B------:R0:W-:Y:S04]  /*ea10*/  @!P4 STG.E.U8 desc[UR50][R6.64+0x80], R3 ;  /* 0x000080030600c986 */ /* 0x0001e8000c101132 */
[----:B------:R-:W2:Y:S01]  /*ea20*/  @!P3 LDG.E.U8 R16, desc[UR50][R14.64+0x81] ;  /* 0x000081320e10b981 */ /* 0x000ea2000c1e1100 */
[----:B------:R-:W-:-:S04]  /*ea30*/  ISETP.NE.AND P2, PT, R108, RZ, PT ;  /* 0x000000ff6c00720c */ /* 0x000fc80003f45270 */
[----:B------:R-:W-:Y:S02]  /*ea40*/  ISETP.LT.OR P4, PT, R0, 0x81, !P2 ;  /* 0x000000810000780c */ /* 0x000fe40005781670 */
[----:B--2---:R-:W-:-:S05]  /*ea50*/  @!P3 PRMT R5, R16, 0x8880, RZ ;  /* 0x000088801005b816 */ /* 0x004fca00000000ff */
[----:B------:R-:W-:-:S04]  /*ea60*/  @!P3 IMAD R2, R5, R18, RZ ;  /* 0x000000120502b224 */ /* 0x000fc800078e02ff */
[----:B------:R-:W-:-:S05]  /*ea70*/  @!P3 IMAD R41, R41, R17, R2 ;  /* 0x000000112929b224 */ /* 0x000fca00078e0202 */
[----:B------:R-:W-:Y:S04]  /*ea80*/  @!P3 STG.E.U8 desc[UR50][R6.64+0x81], R41 ;  /* 0x000081290600b986 */ /* 0x000fe8000c101132 */
        /* <DEDUP_REMOVED lines=9> */
[----:B------:R-:W-:Y:S02]  /*eb20*/  ISETP.LT.OR P4, PT, R0, 0x89, !P6 ;  /* 0x000000890000780c */ /* 0x000fe40007781670 */
[----:B------:R-:W-:Y:S02]  /*eb30*/  @!P3 IADD3 R10, P5, R6, UR42, RZ ;  /* 0x0000002a060abc10 */ /* 0x000fe4000ffbe0ff */
[----:B--2---:R-:W-:-:S05]  /*eb40*/  @!P3 PRMT R11, R16, 0x8880, RZ ;  /* 0x00008880100bb816 */ /* 0x004fca00000000ff */
[----:B------:R-:W-:Y:S01]  /*eb50*/  @!P3 IMAD R2, R11, R18, RZ ;  /* 0x000000120b02b224 */ /* 0x000fe200078e02ff */
[----:B------:R-:W-:-:S03]  /*eb60*/  @!P3 IADD3.X R11, R7, UR41, RZ, P5, !PT ;  /* 0x00000029070bbc10 */ /* 0x000fc6000affe4ff */
        /* <DEDUP_REMOVED lines=79> */
[----:B------:R-:W-:-:S04]  /*f060*/  ISETP.NE.AND P1, PT, R92, RZ, PT ;  /* 0x000000ff5c00720c */ /* 0x000fc80003f25270 */
[----:B------:R-:W-:Y:S02]  /*f070*/  ISETP.LT.OR P3, PT, R0, 0x81, !P1 ;  /* 0x000000810000780c */ /* 0x000fe40004f61670 */
[----:B-1----:R-:W-:-:S04]  /*f080*/  @!P2 IADD3 R6, P4, R6, UR42, RZ ;  /* 0x0000002a0606ac10 */ /* 0x002fc8000ff9e0ff */
[----:B------:R-:W-:Y:S02]  /*f090*/  @!P2 IADD3.X R7, R7, UR41, RZ, P4, !PT ;  /* 0x000000290707ac10 */ /* 0x000fe4000a7fe4ff */
[----:B--2---:R-:W-:-:S05]  /*f0a0*/  @!P2 PRMT R11, R16, 0x8880, RZ ;  /* 0x00008880100ba816 */ /* 0x004fca00000000ff */
[----:B------:R-:W-:-:S04]  /*f0b0*/  @!P2 IMAD R2, R11, R18, RZ ;  /* 0x000000120b02a224 */ /* 0x000fc800078e02ff */
[----:B------:R-:W-:-:S05]  /*f0c0*/  @!P2 IMAD R55, R55, R17, R2 ;  /* 0x000000113737a224 */ /* 0x000fca00078e0202 */
[----:B------:R-:W-:Y:S04]  /*f0d0*/  @!P2 STG.E.U8 desc[UR50][R6.64+0x99], R55 ;  /* 0x000099370600a986 */ /* 0x000fe8000c101132 */
[----:B------:R-:W2:Y:S01]  /*f0e0*/  @!P3 LDG.E.U8 R16, desc[UR50][R12.64+0x80] ;  /* 0x000080320c10b981 */ /* 0x000ea2000c1e1100 */
[----:B------:R-:W-:Y:S01]  /*f0f0*/  ISETP.LT.OR P2, PT, R0, 0x82, !P1 ;  /* 0x000000820000780c */ /* 0x000fe20004f41670 */
[----:B0-----:R-:W-:Y:S02]  /*f100*/  @!P3 IMAD.MOV.U32 R4, RZ, RZ, R8 ;  /* 0x000000ffff04b224 */ /* 0x001fe400078e0008 */
[----:B------:R-:W-:Y:S01]  /*f110*/  @!P3 IMAD.MOV.U32 R5, RZ, RZ, R23 ;  /* 0x000000ffff05b224 */ /* 0x000fe200078e0017 */
[----:B--2---:R-:W-:-:S05]  /*f120*/  @!P3 PRMT R3, R16, 0x8880, RZ ;  /* 0x000088801003b816 */ /* 0x004fca00000000ff */
[----:B------:R-:W-:-:S04]  /*f130*/  @!P3 IMAD R2, R3, R18, RZ ;  /* 0x000000120302b224 */ /* 0x000fc800078e02ff */
[----:B------:R-:W-:-:S05]  /*f140*/  @!P3 IMAD R3, R24, R17, R2 ;  /* 0x000000111803b224 */ /* 0x000fca00078e0202 */
[----:B------:R0:W-:Y:S04]  /*f150*/  @!P3 STG.E.U8 desc[UR50][R4.64+0x80], R3 ;  /* 0x000080030400b986 */ /* 0x0001e8000c101132 */
[----:B------:R-:W2:Y:S01]  /*f160*/  @!P2 LDG.E.U8 R16, desc[UR50][R12.64+0x81] ;  /* 0x000081320c10a981 */ /* 0x000ea2000c1e1100 */
[----:B------:R-:W-:Y:S01]  /*f170*/  ISETP.LT.OR P3, PT, R0, 0x81, !P0 ;  /* 0x000000810000780c */ /* 0x000fe20004761670 */
[----:B0-----:R-:W-:Y:S02]  /*f180*/  @!P2 IMAD.MOV.U32 R4, RZ, RZ, R8 ;  /* 0x000000ffff04a224 */ /* 0x001fe400078e0008 */
[----:B------:R-:W-:Y:S01]  /*f190*/  @!P2 IMAD.MOV.U32 R5, RZ, RZ, R23 ;  /* 0x000000ffff05a224 */ /* 0x000fe200078e0017 */
[----:B--2---:R-:W-:-:S05]  /*f1a0*/  @!P2 PRMT R10, R16, 0x8880, RZ ;  /* 0x00008880100aa816 */ /* 0x004fca00000000ff */
[----:B------:R-:W-:-:S04]  /*f1b0*/  @!P2 IMAD.MOV.U32 R7, RZ, RZ, R10 ;  /* 0x000000ffff07a224 */ /* 0x000fc800078e000a */
[----:B------:R-:W-:-:S04]  /*f1c0*/  @!P2 IMAD R2, R7, R18, RZ ;  /* 0x000000120702a224 */ /* 0x000fc800078e02ff */
[----:B------:R-:W-:-:S05]  /*f1d0*/  @!P2 IMAD R25, R25, R17, R2 ;  /* 0x000000111919a224 */ /* 0x000fca00078e0202 */
[----:B------:R0:W-:Y:S04]  /*f1e0*/  @!P2 STG.E.U8 desc[UR50][R4.64+0x81], R25 ;  /* 0x000081190400a986 */ /* 0x0001e8000c101132 */
[----:B------:R-:W2:Y:S01]  /*f1f0*/  @!P3 LDG.E.U8 R16, desc[UR50][R20.64+0x80] ;  /* 0x000080321410b981 */ /* 0x000ea2000c1e1100 */
[----:B------:R-:W-:Y:S02]  /*f200*/  ISETP.LT.OR P2, PT, R0, 0x82, !P0 ;  /* 0x000000820000780c */ /* 0x000fe40004741670 */
[----:B--2---:R-:W-:-:S05]  /*f210*/  @!P3 PRMT R6, R16, 0x8880, RZ ;  /* 0x000088801006b816 */ /* 0x004fca00000000ff */
[----:B------:R-:W-:Y:S01]  /*f220*/  @!P3 IMAD.MOV.U32 R3, RZ, RZ, R6 ;  /* 0x000000ffff03b224 */ /* 0x000fe200078e0006 */
[----:B------:R-:W-:-:S03]  /*f230*/  @!P3 IADD3 R6, P4, R8, UR42, RZ ;  /* 0x0000002a0806bc10 */ /* 0x000fc6000ff9e0ff */
[----:B------:R-:W-:Y:S01]  /*f240*/  @!P3 IMAD R2, R3, R18, RZ ;  /* 0x000000120302b224 */ /* 0x000fe200078e02ff */
[----:B------:R-:W-:-:S03]  /*f250*/  @!P3 IADD3.X R7, R23, UR41, RZ, P4, !PT ;  /* 0x000000291707bc10 */ /* 0x000fc6000a7fe4ff */
[----:B------:R-:W-:-:S05]  /*f260*/  @!P3 IMAD R3, R26, R17, R2 ;  /* 0x000000111a03b224 */ /* 0x000fca00078e0202 */
[----:B------:R-:W-:Y:S04]  /*f270*/  @!P3 STG.E.U8 desc[UR50][R6.64+0x80], R3 ;  /* 0x000080030600b986 */ /* 0x000fe8000c101132 */
[----:B------:R-:W2:Y:S01]  /*f280*/  @!P2 LDG.E.U8 R16, desc[UR50][R20.64+0x81] ;  /* 0x000081321410a981 */ /* 0x000ea2000c1e1100 */
[----:B------:R-:W-:Y:S02]  /*f290*/  ISETP.LT.OR P3, PT, R0, 0x89, !P1 ;  /* 0x000000890000780c */ /* 0x000fe40004f61670 */
[----:B0-----:R-:W-:Y:S02]  /*f2a0*/  @!P2 IADD3 R4, P4, R8, UR42, RZ ;  /* 0x0000002a0804ac10 */ /* 0x001fe4000ff9e0ff */
[----:B--2---:R-:W-:-:S05]  /*f2b0*/  @!P2 PRMT R5, R16, 0x8880, RZ ;  /* 0x000088801005a816 */ /* 0x004fca00000000ff */
[----:B------:R-:W-:Y:S01]  /*f2c0*/  @!P2 IMAD R2, R5, R18, RZ ;  /* 0x000000120502a224 */ /* 0x000fe200078e02ff */
[----:B------:R-:W-:-:S03]  /*f2d0*/  @!P2 IADD3.X R5, R23, UR41, RZ, P4, !PT ;  /* 0x000000291705ac10 */ /* 0x000fc6000a7fe4ff */
[----:B------:R-:W-:-:S05]  /*f2e0*/  @!P2 IMAD R27, R27, R17, R2 ;  /* 0x000000111b1ba224 */ /* 0x000fca00078e0202 */
[----:B------:R0:W-:Y:S04]  /*f2f0*/  @!P2 STG.E.U8 desc[UR50][R4.64+0x81], R27 ;  /* 0x0000811b0400a986 */ /* 0x0001e8000c101132 */
        /* <DEDUP_REMOVED lines=72> */
[----:B---3--:R-:W-:-:S05]  /*f780*/  @!P3 IMAD R3, R36, R17, R2 ;  /* 0x000000112403b224 */ /* 0x008fca00078e0202 */
        /* <DEDUP_REMOVED lines=16> */
[----:B----4-:R-:W-:-:S05]  /*f890*/  @!P2 IMAD R3, R38, R17, R2 ;  /* 0x000000112603a224 */ /* 0x010fca00078e0202 */
[----:B------:R1:W-:Y:S04]  /*f8a0*/  @!P2 STG.E.U8 desc[UR50][R6.64+0x98], R3 ;  /* 0x000098030600a986 */ /* 0x0003e8000c101132 */
[----:B------:R-:W0:Y:S02]  /*f8b0*/  @!P0 LDG.E.U8 R16, desc[UR50][R20.64+0x99] ;  /* 0x0000993214108981 */ /* 0x000e24000c1e1100 */
[----:B0-----:R-:W-:-:S05]  /*f8c0*/  @!P0 PRMT R5, R16, 0x8880, RZ ;  /* 0x0000888010058816 */ /* 0x001fca00000000ff */
[----:B------:R-:W-:-:S04]  /*f8d0*/  @!P0 IMAD R2, R5, R18, RZ ;  /* 0x0000001205028224 */ /* 0x000fc800078e02ff */
[----:B------:R-:W-:Y:S01]  /*f8e0*/  IMAD R39, R39, R17, R2 ;  /* 0x0000001127277224 */ /* 0x000fe200078e0202 */
[----:B-1----:R-:W-:Y:S06]  /*f8f0*/  @P0 BRA `(.L_x_191) ;  /* 0x0000005c009c0947 */ /* 0x002fec0003800000 */
[----:B------:R-:W-:-:S04]  /*f900*/  IADD3 R8, P0, R8, UR42, RZ ;  /* 0x0000002a08087c10 */ /* 0x000fc8000ff1e0ff */
[----:B------:R-:W-:-:S05]  /*f910*/  IADD3.X R9, R23, UR41, RZ, P0, !PT ;  /* 0x0000002917097c10 */ /* 0x000fca00087fe4ff */
[----:B------:R0:W-:Y:S01]  /*f920*/  STG.E.U8 desc[UR50][R8.64+0x99], R39 ;  /* 0x0000992708007986 */ /* 0x0001e2000c101132 */
[----:B------:R-:W-:Y:S05]  /*f930*/  BRA `(.L_x_191) ;  /* 0x0000005c008c7947 */ /* 0x000fea0003800000 */
.L_x_30:
[----:B------:R-:W3:Y:S01]  /*f940*/  LDL.LU R2, [R1+0x180] ;  /* 0x0001800001027983 */ /* 0x000ee20000300800 */
[----:B------:R-:W-:-:S03]  /*f950*/  ULDC.64 UR4, c[0x0][0x5c0] ;  /* 0x0001700000047ab9 */ /* 0x000fc60000000a00 */
[----:B------:R-:W4:Y:S04]  /*f960*/  LDL.LU R3, [R1+0x184] ;  /* 0x0001840001037983 */ /* 0x000f280000300800 */
[----:B------:R-:W5:Y:S04]  /*f970*/  LDL.LU R235, [R1+0x18c] ;  /* 0x00018c0001eb7983 */ /* 0x000f680000300800 */
[----:B------:R-:W2:Y:S04]  /*f980*/  LDL.LU R234, [R1+0x190] ;  /* 0x0001900001ea7983 */ /* 0x000ea80000300800 */
        /* <DEDUP_REMOVED lines=11> */
[----:B------:R-:W2:Y:S01]  /*fa40*/  LDL.LU R8, [R1+0x148] ;  /* 0x0001480001087983 */ /* 0x000ea20000300800 */
[----:B------:R-:W-:-:S02]  /*fa50*/  ISETP.GE.AND P5, PT, R22, 0x1, PT ;  /* 0x000000011600780c */ /* 0x000fc40003fa6270 */
[----:B------:R-:W-:Y:S01]  /*fa60*/  IADD3 R6, P1, R4, UR4, RZ ;  /* 0x0000000404067c10 */ /* 0x000fe2000ff3e0ff */
[----:B------:R-:W5:Y:S01]  /*fa70*/  LDL.LU R5, [R1+0x188] ;  /* 0x0001880001057983 */ /* 0x000f620000300800 */
[----:B------:R-:W-:Y:S02]  /*fa80*/  ISETP.LT.OR P0, PT, R0, 0x1, !P5 ;  /* 0x000000010000780c */ /* 0x000fe40006f01670 */
[----:B------:R-:W-:Y:S02]  /*fa90*/  IADD3.X R7, R10, UR5, RZ, P1, !PT ;  /* 0x000000050a077c10 */ /* 0x000fe40008ffe4ff */
[----:B------:R-:W-:-:S04]  /*faa0*/  ISETP.GE.AND P4, PT, R22, 0x9, PT ;  /* 0x000000091600780c */ /* 0x000fc80003f86270 */
[----:B------:R-:W-:-:S05]  /*fab0*/  ISETP.LT.OR P2, PT, R0, 0x9, !P4 ;  /* 0x000000090000780c */ /* 0x000fca0006741670 */
[----:B---3--:R-:W-:-:S05]  /*fac0*/  @!P0 IMAD R2, R2, R17, RZ ;  /* 0x0000001102028224 */ /* 0x008fca00078e02ff */
[----:B------:R4:W-:Y:S01]  /*fad0*/  @!P0 STG.E.U8 desc[UR50][R6.64], R2 ;  /* 0x0000000206008986 */ /* 0x0009e2000c101132 */
[----:B------:R-:W-:-:S13]  /*fae0*/  ISETP.LT.OR P0, PT, R0, 0x2, !P5 ;  /* 0x000000020000780c */ /* 0x000fda0006f01670 */
[----:B----4-:R-:W-:-:S05]  /*faf0*/  @!P0 IMAD R2, R3, R17, RZ ;  /* 0x0000001103028224 */ /* 0x010fca00078e02ff */
[----:B------:R1:W-:Y:S01]  /*fb00*/  @!P0 STG.E.U8 desc[UR50][R6.64+0x1], R2 ;  /* 0x0000010206008986 */ /* 0x0003e2000c101132 */
[----:B------:R-:W-:-:S13]  /*fb10*/  ISETP.LT.OR P0, PT, R0, 0x1, !P4 ;  /* 0x000000010000780c */ /* 0x000fda0006701670 */
[----:B-1----:R-:W-:-:S04]  /*fb20*/  @!P0 IADD3 R2, P1, R6, UR42, RZ ;  /* 0x0000002a06028c10 */ /* 0x002fc8000ff3e0ff */
[----:B------:R-:W-:Y:S01]  /*fb30*/  @!P0 IADD3.X R3, R7, UR41, RZ, P1, !PT ;  /* 0x0000002907038c10 */ /* 0x000fe20008ffe4ff */
[----:B-----5:R-:W-:-:S05]  /*fb40*/  @!P0 IMAD R4, R5, R17, RZ ;  /* 0x0000001105048224 */ /* 0x020fca00078e02ff */
[----:B------:R1:W-:Y:S01]  /*fb50*/  @!P0 STG.E.U8 desc[UR50][R2.64], R4 ;  /* 0x0000000402008986 */ /* 0x0003e2000c101132 */
[----:B------:R-:W-:-:S13]  /*fb60*/  ISETP.LT.OR P0, PT, R0, 0x2, !P4 ;  /* 0x000000020000780c */ /* 0x000fda0006701670 */
[----:B-1----:R-:W-:Y:S01]  /*fb70*/  @!P0 IADD3 R2, P1, R6, UR42, RZ ;  /* 0x0000002a06028c10 */ /* 0x002fe2000ff3e0ff */
[----:B------:R-:W-:Y:S02]  /*fb80*/  @!P0 IMAD R4, R235, R17, RZ ;  /* 0x00000011eb048224 */ /* 0x000fe400078e02ff */
[----:B------:R-:W3:Y:S01]  /*fb90*/  LDL.LU R235, [R1+0x154] ;  /* 0x0001540001eb7983 */ /* 0x000ee20000300800 */
[----:B------:R-:W-:Y:S02]  /*fba0*/  @!P0 IADD3.X R3, R7, UR41, RZ, P1, !PT ;  /* 0x0000002907038c10 */ /* 0x000fe40008ffe4ff */
[----:B------:R-:W-:-:S03]  /*fbb0*/  ISETP.LT.OR P1, PT, R0, 0xa, !P5 ;  /* 0x0000000a0000780c */ /* 0x000fc60006f21670 */
[----:B------:R2:W-:Y:S01]  /*fbc0*/  @!P0 STG.E.U8 desc[UR50][R2.64+0x1], R4 ;  /* 0x0000010402008986 */ /* 0x0005e2000c101132 */
[----:B------:R-:W-:-:S09]  /*fbd0*/  ISETP.LT.OR P0, PT, R0, 0x9, !P5 ;  /* 0x000000090000780c */ /* 0x000fd20006f01670 */
[----:B--2---:R-:W-:-:S04]  /*fbe0*/  @!P1 IMAD R2, R233, R17, RZ ;  /* 0x00000011e9029224 */ /* 0x004fc800078e02ff */
[-C--:B------:R-:W-:Y:S02]  /*fbf0*/  @!P0 IMAD R3, R234, R17.reuse, RZ ;  /* 0x00000011ea038224 */ /* 0x080fe400078e02ff */
[----:B------:R-:W-:Y:S01]  /*fc00*/  @!P2 IMAD R4, R232, R17, RZ ;  /* 0x00000011e804a224 */ /* 0x000fe200078e02ff */
[----:B------:R1:W-:Y:S04]  /*fc10*/  @!P1 STG.E.U8 desc[UR50][R6.64+0x9], R2 ;  /* 0x0000090206009986 */ /* 0x0003e8000c101132 */
[----:B------:R2:W-:Y:S01]  /*fc20*/  @!P0 STG.E.U8 desc[UR50][R6.64+0x8], R3 ;  /* 0x0000080306008986 */ /* 0x0005e2000c101132 */
[----:B------:R-:W-:-:S03]  /*fc30*/  ISETP.LT.OR P0, PT, R0, 0xa, !P4 ;  /* 0x0000000a0000780c */ /* 0x000fc60006701670 */
[----:B------:R-:W4:Y:S01]  /*fc40*/  LDL.LU R234, [R1+0x158] ;  /* 0x0001580001ea7983 */ /* 0x000f220000300800 */
[----:B-1----:R-:W-:-:S03]  /*fc50*/  @!P2 IADD3 R2, P1, R6, UR42, RZ ;  /* 0x0000002a0602ac10 */ /* 0x002fc6000ff3e0ff */
[----:B------:R-:W5:Y:S01]  /*fc60*/  LDL.LU R233, [R1+0x15c] ;  /* 0x00015c0001e97983 */ /* 0x000f620000300800 */
[----:B--2---:R-:W-:-:S03]  /*fc70*/  @!P2 IADD3.X R3, R7, UR41, RZ, P1, !PT ;  /* 0x000000290703ac10 */ /* 0x004fc60008ffe4ff */
[----:B------:R-:W2:Y:S04]  /*fc80*/  LDL.LU R232, [R1+0x160] ;  /* 0x0001600001e87983 */ /* 0x000ea80000300800 */
[----:B------:R1:W-:Y:S01]  /*fc90*/  @!P2 STG.E.U8 desc[UR50][R2.64+0x8], R4 ;  /* 0x000008040200a986 */ /* 0x0003e2000c101132 */
[----:B------:R-:W-:Y:S02]  /*fca0*/  ISETP.LT.OR P2, PT, R0, 0x11, !P4 ;  /* 0x000000110000780c */ /* 0x000fe40006741670 */
[----:B-1----:R-:W-:Y:S01]  /*fcb0*/  @!P0 IADD3 R2, P1, R6, UR42, RZ ;  /* 0x0000002a06028c10 */ /* 0x002fe2000ff3e0ff */
[----:B------:R-:W-:Y:S02]  /*fcc0*/  @!P0 IMAD R4, R23, R17, RZ ;  /* 0x0000001117048224 */ /* 0x000fe400078e02ff */
[----:B------:R-:W2:Y:S01]  /*fcd0*/  LDL.LU R23, [R1+0x164] ;  /* 0x0001640001177983 */ /* 0x000ea20000300800 */
[----:B------:R-:W-:-:S02]  /*fce0*/  @!P0 IADD3.X R3, R7, UR41, RZ, P1, !PT ;  /* 0x0000002907038c10 */ /* 0x000fc40008ffe4ff */
[----:B------:R-:W-:-:S03]  /*fcf0*/  ISETP.LT.OR P1, PT, R0, 0x12, !P5 ;  /* 0x000000120000780c */ /* 0x000fc60006f21670 */
[----:B------:R1:W-:Y:S01]  /*fd00*/  @!P0 STG.E.U8 desc[UR50][R2.64+0x9], R4 ;  /* 0x0000090402008986 */ /* 0x0003e2000c101132 */
[----:B------:R-:W-:-:S09]  /*fd10*/  ISETP.LT.OR P0, PT, R0, 0x11, !P5 ;  /* 0x000000110000780c */ /* 0x000fd20006f01670 */
[----:B-1----:R-:W-:-:S04]  /*fd20*/  @!P1 IMAD R2, R20, R17, RZ ;  /* 0x0000001114029224 */ /* 0x002fc800078e02ff */
[-C--:B------:R-:W-:Y:S02]  /*fd30*/  @!P0 IMAD R3, R21, R17.reuse, RZ ;  /* 0x0000001115038224 */ /* 0x080fe400078e02ff */
[----:B------:R-:W-:Y:S01]  /*fd40*/  @!P2 IMAD R4, R15, R17, RZ ;  /* 0x000000110f04a224 */ /* 0x000fe200078e02ff */
[----:B------:R1:W-:Y:S04]  /*fd50*/  @!P1 STG.E.U8 desc[UR50][R6.64+0x11], R2 ;  /* 0x0000110206009986 */ /* 0x0003e8000c101132 */
[----:B------:R0:W-:Y:S01]  /*fd60*/  @!P0 STG.E.U8 desc[UR50][R6.64+0x10], R3 ;  /* 0x0000100306008986 */ /* 0x0001e2000c101132 */
[----:B------:R-:W-:-:S03]  /*fd70*/  ISETP.LT.OR P0, PT, R0, 0x12, !P4 ;  /* 0x000000120000780c */ /* 0x000fc60006701670 */
[----:B------:R-:W2:Y:S01]  /*fd80*/  LDL.LU R15, [R1+0x168] ;  /* 0x00016800010f7983 */ /* 0x000ea20000300800 */
[----:B-1----:R-:W-:-:S04]  /*fd90*/  @!P2 IADD3 R2, P1, R6, UR42, RZ ;  /* 0x0000002a0602ac10 */ /* 0x002fc8000ff3e0ff */
[----:B0-----:R-:W-:Y:S02]  /*fda0*/  @!P2 IADD3.X R3, R7, UR41, RZ, P1, !PT ;  /* 0x000000290703ac10 */ /* 0x001fe40008ffe4ff */
[----:B------:R-:W-:-:S03]  /*fdb0*/  ISETP.LT.OR P1, PT, R0, 0x19, !P5 ;  /* 0x000000190000780c */ /* 0x000fc60006f21670 */
[----:B------:R0:W-:Y:S01]  /*fdc0*/  @!P2 STG.E.U8 desc[UR50][R2.64+0x10], R4 ;  /* 0x000010040200a986 */ /* 0x0001e2000c101132 */
[----:B------:R-:W-:Y:S02]  /*fdd0*/  ISETP.LT.OR P2, PT, R0, 0x1a, !P5 ;  /* 0x0000001a0000780c */ /* 0x000fe40006f41670 */
[----:B0-----:R-:W-:Y:S01]  /*fde0*/  @!P0 IADD3 R2, P3, R6, UR42, RZ ;  /* 0x0000002a06028c10 */ /* 0x001fe2000ff7e0ff */
[----:B------:R-:W-:Y:S02]  /*fdf0*/  @!P0 IMAD R4, R14, R17, RZ ;  /* 0x000000110e048224 */ /* 0x000fe400078e02ff */
[----:B------:R-:W2:Y:S01]  /*fe00*/  LDL.LU R14, [R1+0x16c] ;  /* 0x00016c00010e7983 */ /* 0x000ea20000300800 */
[----:B------:R-:W-:-:S05]  /*fe10*/  @!P0 IADD3.X R3, R7, UR41, RZ, P3, !PT ;  /* 0x0000002907038c10 */ /* 0x000fca0009ffe4ff */
[----:B------:R0:W-:Y:S01]  /*fe20*/  @!P0 STG.E.U8 desc[UR50][R2.64+0x11], R4 ;  /* 0x0000110402008986 */ /* 0x0001e2000c101132 */
[----:B------:R-:W-:Y:S01]  /*fe30*/  ISETP.LT.OR P0, PT, R0, 0x19, !P4 ;  /* 0x000000190000780c */ /* 0x000fe20006701670 */
[-C--:B0-----:R-:W-:Y:S02]  /*fe40*/  @!P1 IMAD R3, R13, R17.reuse, RZ ;  /* 0x000000110d039224 */ /* 0x081fe400078e02ff */
[-C--:B------:R-:W-:Y:S01]  /*fe50*/  @!P2 IMAD R2, R12, R17.reuse, RZ ;  /* 0x000000110c02a224 */ /* 0x080fe200078e02ff */
[----:B------:R-:W2:Y:S09]  /*fe60*/  LDL.LU R13, [R1+0x170] ;  /* 0x00017000010d7983 */ /* 0x000eb20000300800 */
[----:B------:R-:W-:Y:S01]  /*fe70*/  @!P0 IMAD R4, R11, R17, RZ ;  /* 0x000000110b048224 */ /* 0x000fe200078e02ff */
[----:B------:R-:W-:Y:S01]  /*fe80*/  @!P1 STG.E.U8 desc[UR50][R6.64+0x18], R3 ;  /* 0x0000180306009986 */ /* 0x000fe2000c101132 */
[----:B------:R-:W-:-:S03]  /*fe90*/  ISETP.LT.OR P1, PT, R0, 0x1a, !P4 ;  /* 0x0000001a0000780c */ /* 0x000fc60006721670 */
[----:B------:R0:W-:Y:S02]  /*fea0*/  @!P2 STG.E.U8 desc[UR50][R6.64+0x19], R2 ;  /* 0x000019020600a986 */ /* 0x0001e4000c101132 */
[----:B0-----:R-:W-:-:S04]  /*feb0*/  @!P0 IADD3 R2, P2, R6, UR42, RZ ;  /* 0x0000002a06028c10 */ /* 0x001fc8000ff5e0ff */
[----:B------:R-:W-:-:S05]  /*fec0*/  @!P0 IADD3.X R3, R7, UR41, RZ, P2, !PT ;  /* 0x0000002907038c10 */ /* 0x000fca00097fe4ff */
[----:B------:R0:W-:Y:S02]  /*fed0*/  @!P0 STG.E.U8 desc[UR50][R2.64+0x18], R4 ;  /* 0x0000180402008986 */ /* 0x0001e4000c101132 */
[----:B0-----:R-:W-:Y:S01]  /*fee0*/  @!P1 IADD3 R2, P0, R6, UR42, RZ ;  /* 0x0000002a06029c10 */ /* 0x001fe2000ff1e0ff */
[----:B------:R-:W-:Y:S02]  /*fef0*/  @!P1 IMAD R4, R9, R17, RZ ;  /* 0x0000001109049224 */ /* 0x000fe400078e02ff */
[----:B------:R-:W2:Y:S01]  /*ff00*/  LDL.LU R9, [R1+0x174] ;  /* 0x0001740001097983 */ /* 0x000ea20000300800 */
[----:B------:R-:W-:-:S03]  /*ff10*/  @!P1 IADD3.X R3, R7, UR41, RZ, P0, !PT ;  /* 0x0000002907039c10 */ /* 0x000fc600087fe4ff */
[----:B------:R-:W2:Y:S04]  /*ff20*/  LDL.LU R12, [R1+0x178] ;  /* 0x00017800010c7983 */ /* 0x000ea80000300800 */
[----:B------:R-:W2:Y:S04]  /*ff30*/  LDL.LU R11, [R1+0x17c] ;  /* 0x00017c00010b7983 */ /* 0x000ea80000300800 */
[----:B------:R-:W2:Y:S04]  /*ff40*/  LDL.LU R10, [R1+0x100] ;  /* 0x00010000010a7983 */ /* 0x000ea80000300800 */
[----:B------:R-:W2:Y:S04]  /*ff50*/  LDL.LU R21, [R1+0x104] ;  /* 0x0001040001157983 */ /* 0x000ea80000300800 */
[----:B------:R-:W2:Y:S04]  /*ff60*/  LDL.LU R20, [R1+0x108] ;  /* 0x0001080001147983 */ /* 0x000ea80000300800 */
[----:B------:R0:W-:Y:S04]  /*ff70*/  @!P1 STG.E.U8 desc[UR50][R2.64+0x19], R4 ;  /* 0x0000190402009986 */ /* 0x0001e8000c101132 */
[----:B0-----:R-:W3:Y:S04]  /*ff80*/  LDL.LU R3, [R1+0x140] ;  /* 0x0001400001037983 */ /* 0x001ee80000300800 */
[----:B------:R-:W4:Y:S01]  /*ff90*/  LDL.LU R2, [R1+0x144] ;  /* 0x0001440001027983 */ /* 0x000f220000300800 */
[----:B------:R-:W-:-:S02]  /*ffa0*/  ISETP.GE.AND P6, PT, R22, 0x81, PT ;  /* 0x000000811600780c */ /* 0x000fc40003fc6270 */
[----:B------:R-:W-:Y:S02]  /*ffb0*/  IADD3 R4, P0, R6, UR40, RZ ;  /* 0x0000002806047c10 */ /* 0x000fe4000ff1e0ff */
[----:B------:R-:W-:Y:S02]  /*ffc0*/  ISETP.LT.OR P2, PT, R0, 0x2, !P6 ;  /* 0x000000020000780c */ /* 0x000fe40007741670 */
[----:B------:R-:W-:Y:S02]  /*ffd0*/  ISETP.GE.AND P5, PT, R22, 0x89, PT ;  /* 0x000000891600780c */ /* 0x000fe40003fa6270 */
[C---:B------:R-:W-:Y:S02]  /*ffe0*/  ISETP.LT.OR P1, PT, R0.reuse, 0x1, !P6 ;  /* 0x000000010000780c */ /* 0x040fe40007721670 */
[----:B------:R-:W-:Y:S02]  /*fff0*/  IADD3.X R5, R7, UR39, RZ, P0, !PT ;  /* 0x0000002707057c10 */ /* 0x000fe400087fe4ff */
[----:B------:R-:W-:-:S13]  /*10000*/  ISETP.LT.OR P0, PT, R0, 0x1, !P5 ;  /* 0x000000010000780c */ /* 0x000fda0006f01670 */
[-C--:B------:R-:W-:Y:S02]  /*10010*/  @!P0 IMAD R8, R8, R17.reuse, RZ ;  /* 0x0000001108088224 */ /* 0x080fe400078e02ff */
[-C--:B---3--:R-:W-:Y:S02]  /*10020*/  @!P1 IMAD R3, R3, R17.reuse, RZ ;  /* 0x0000001103039224 */ /* 0x088fe400078e02ff */
[----:B----4-:R-:W-:-:S03]  /*10030*/  @!P2 IMAD R2, R2, R17, RZ ;  /* 0x000000110202a224 */ /* 0x010fc600078e02ff */
[----:B------:R-:W-:Y:S04]  /*10040*/  @!P1 STG.E.U8 desc[UR50][R4.64], R3 ;  /* 0x0000000304009986 */ /* 0x000fe8000c101132 */
[----:B------:R0:W-:Y:S02]  /*10050*/  @!P2 STG.E.U8 desc[UR50][R4.64+0x1], R2 ;  /* 0x000001020400a986 */ /* 0x0001e4000c101132 */
[----:B0-----:R-:W-:-:S04]  /*10060*/  @!P0 IADD3 R2, P2, R4, UR42, RZ ;  /* 0x0000002a04028c10 */ /* 0x001fc8000ff5e0ff */
[----:B------:R-:W-:-:S05]  /*10070*/  @!P0 IADD3.X R3, R5, UR41, RZ, P2, !PT ;  /* 0x0000002905038c10 */ /* 0x000fca00097fe4ff */
[----:B------:R0:W-:Y:S04]  /*10080*/  @!P0 STG.E.U8 desc[UR50][R2.64], R8 ;  /* 0x0000000802008986 */ /* 0x0001e8000c101132 */
[----:B0-----:R-:W3:Y:S01]  /*10090*/  LDL.LU R8, [R1+0x14c] ;  /* 0x00014c0001087983 */ /* 0x001ee20000300800 */
[----:B------:R-:W-:-:S13]  /*100a0*/  ISETP.LT.OR P1, PT, R0, 0x2, !P5 ;  /* 0x000000020000780c */ /* 0x000fda0006f21670 */
[----:B------:R-:W-:-:S04]  /*100b0*/  @!P1 IADD3 R2, P2, R4, UR42, RZ ;  /* 0x0000002a04029c10 */ /* 0x000fc8000ff5e0ff */
[----:B------:R-:W-:Y:S01]  /*100c0*/  @!P1 IADD3.X R3, R5, UR41, RZ, P2, !PT ;  /* 0x0000002905039c10 */ /* 0x000fe200097fe4ff */
[----:B---3--:R-:W-:-:S05]  /*100d0*/  @!P1 IMAD R8, R8, R17, RZ ;  /* 0x0000001108089224 */ /* 0x008fca00078e02ff */
[----:B------:R0:W-:Y:S04]  /*100e0*/  @!P1 STG.E.U8 desc[UR50][R2.64+0x1], R8 ;  /* 0x0000010802009986 */ /* 0x0001e8000c101132 */
[----:B0-----:R-:W3:Y:S01]  /*100f0*/  LDL.LU R3, [R1+0x150] ;  /* 0x0001500001037983 */ /* 0x001ee20000300800 */
[C---:B------:R-:W-:Y:S02]  /*10100*/  ISETP.LT.OR P0, PT, R0.reuse, 0x9, !P6 ;  /* 0x000000090000780c */ /* 0x040fe40007701670 */
[C---:B------:R-:W-:Y:S02]  /*10110*/  ISETP.LT.OR P2, PT, R0.reuse, 0xa, !P6 ;  /* 0x0000000a0000780c */ /* 0x040fe40007741670 */
[----:B------:R-:W-:-:S11]  /*10120*/  ISETP.LT.OR P1, PT, R0, 0x9, !P5 ;  /* 0x000000090000780c */ /* 0x000fd60006f21670 */
[----:B------:R-:W-:-:S05]  /*10130*/  @!P2 IMAD R2, R235, R17, RZ ;  /* 0x00000011eb02a224 */ /* 0x000fca00078e02ff */
[----:B------:R0:W-:Y:S01]  /*10140*/  @!P2 STG.E.U8 desc[UR50][R4.64+0x9], R2 ;  /* 0x000009020400a986 */ /* 0x0001e2000c101132 */
[-C--:B------:R-:W-:Y:S01]  /*10150*/  @!P1 IMAD R8, R234, R17.reuse, RZ ;  /* 0x00000011ea089224 */ /* 0x080fe200078e02ff */
[----:B0-----:R-:W-:Y:S01]  /*10160*/  @!P1 IADD3 R2, P2, R4, UR42, RZ ;  /* 0x0000002a04029c10 */ /* 0x001fe2000ff5e0ff */
[----:B---3--:R-:W-:-:S05]  /*10170*/  @!P0 IMAD R3, R3, R17, RZ ;  /* 0x0000001103038224 */ /* 0x008fca00078e02ff */
[----:B------:R0:W-:Y:S01]  /*10180*/  @!P0 STG.E.U8 desc[UR50][R4.64+0x8], R3 ;  /* 0x0000080304008986 */ /* 0x0001e2000c101132 */
[----:B------:R-:W-:Y:S02]  /*10190*/  ISETP.LT.OR P0, PT, R0, 0xa, !P5 ;  /* 0x0000000a0000780c */ /* 0x000fe40006f01670 */
[----:B0-----:R-:W-:-:S05]  /*101a0*/  @!P1 IADD3.X R3, R5, UR41, RZ, P2, !PT ;  /* 0x0000002905039c10 */ /* 0x001fca00097fe4ff */
[----:B------:R0:W-:Y:S01]  /*101b0*/  @!P1 STG.E.U8 desc[UR50][R2.64+0x8], R8 ;  /* 0x0000080802009986 */ /* 0x0001e2000c101132 */
[----:B------:R-:W-:-:S05]  /*101c0*/  ISETP.LT.OR P1, PT, R0, 0x11, !P6 ;  /* 0x000000110000780c */ /* 0x000fca0007721670 */
[----:B0-----:R-:W-:-:S04]  /*101d0*/  @!P0 IADD3 R2, P2, R4, UR42, RZ ;  /* 0x0000002a04028c10 */ /* 0x001fc8000ff5e0ff */
[----:B------:R-:W-:Y:S02]  /*101e0*/  @!P0 IADD3.X R3, R5, UR41, RZ, P2, !PT ;  /* 0x0000002905038c10 */ /* 0x000fe400097fe4ff */
[----:B------:R-:W-:Y:S01]  /*101f0*/  ISETP.LT.OR P2, PT, R0, 0x12, !P6 ;  /* 0x000000120000780c */ /* 0x000fe20007741670 */
[----:B-----5:R-:W-:-:S05]  /*10200*/  @!P0 IMAD R8, R233, R17, RZ ;  /* 0x00000011e9088224 */ /* 0x020fca00078e02ff */
[----:B------:R2:W-:Y:S01]  /*10210*/  @!P0 STG.E.U8 desc[UR50][R2.64+0x9], R8 ;  /* 0x0000090802008986 */ /* 0x0005e2000c101132 */
[----:B------:R-:W-:-:S06]  /*10220*/  ISETP.LT.OR P0, PT, R0, 0x11, !P5 ;  /* 0x000000110000780c */ /* 0x000fcc0006f01670 */
[-C--:B--2---:R-:W-:Y:S02]  /*10230*/  @!P2 IMAD R2, R23, R17.reuse, RZ ;  /* 0x000000111702a224 */ /* 0x084fe400078e02ff */
[----:B------:R-:W-:-:S03]  /*10240*/  @!P1 IMAD R3, R232, R17, RZ ;  /* 0x00000011e8039224 */ /* 0x000fc600078e02ff */
[----:B------:R0:W-:Y:S01]  /*10250*/  @!P2 STG.E.U8 desc[UR50][R4.64+0x11], R2 ;  /* 0x000011020400a986 */ /* 0x0001e2000c101132 */
[----:B------:R-:W-:-:S03]  /*10260*/  ISETP.LT.OR P2, PT, R0, 0x12, !P5 ;  /* 0x000000120000780c */ /* 0x000fc60006f41670 */
[----:B------:R1:W-:Y:S01]  /*10270*/  @!P1 STG.E.U8 desc[UR50][R4.64+0x10], R3 ;  /* 0x0000100304009986 */ /* 0x0003e2000c101132 */
[----:B------:R-:W-:Y:S01]  /*10280*/  @!P0 IMAD R8, R15, R17, RZ ;  /* 0x000000110f088224 */ /* 0x000fe200078e02ff */
[----:B0-----:R-:W-:-:S04]  /*10290*/  @!P0 IADD3 R2, P1, R4, UR42, RZ ;  /* 0x0000002a04028c10 */ /* 0x001fc8000ff3e0ff */
[----:B-1----:R-:W-:Y:S02]  /*102a0*/  @!P0 IADD3.X R3, R5, UR41, RZ, P1, !PT ;  /* 0x0000002905038c10 */ /* 0x002fe40008ffe4ff */
[----:B------:R-:W-:-:S03]  /*102b0*/  ISETP.LT.OR P1, PT, R0, 0x19, !P6 ;  /* 0x000000190000780c */ /* 0x000fc60007721670 */
[----:B------:R0:W-:Y:S02]  /*102c0*/  @!P0 STG.E.U8 desc[UR50][R2.64+0x10], R8 ;  /* 0x0000100802008986 */ /* 0x0001e4000c101132 */
[----:B0-----:R-:W-:Y:S01]  /*102d0*/  @!P2 IADD3 R2, P0, R4, UR42, RZ ;  /* 0x0000002a0402ac10 */ /* 0x001fe2000ff1e0ff */
[----:B------:R-:W-:-:S03]  /*102e0*/  @!P2 IMAD R8, R14, R17, RZ ;  /* 0x000000110e08a224 */ /* 0x000fc600078e02ff */
[----:B------:R-:W-:Y:S02]  /*102f0*/  @!P2 IADD3.X R3, R5, UR41, RZ, P0, !PT ;  /* 0x000000290503ac10 */ /* 0x000fe400087fe4ff */
[----:B------:R-:W-:-:S03]  /*10300*/  ISETP.LT.OR P0, PT, R0, 0x1a, !P6 ;  /* 0x0000001a0000780c */ /* 0x000fc60007701670 */
[----:B------:R0:W-:Y:S01]  /*10310*/  @!P2 STG.E.U8 desc[UR50][R2.64+0x11], R8 ;  /* 0x000011080200a986 */ /* 0x0001e2000c101132 */
[----:B------:R-:W-:Y:S01]  /*10320*/  ISETP.LT.OR P2, PT, R0, 0x19, !P5 ;  /* 0x000000190000780c */ /* 0x000fe20006f41670 */
[----:B0-----:R-:W-:-:S08]  /*10330*/  @!P1 IMAD R3, R13, R17, RZ ;  /* 0x000000110d039224 */ /* 0x001fd000078e02ff */
[----:B------:R-:W-:Y:S01]  /*10340*/  @!P0 IMAD R2, R9, R17, RZ ;  /* 0x0000001109028224 */ /* 0x000fe200078e02ff */
[----:B------:R0:W-:Y:S01]  /*10350*/  @!P1 STG.E.U8 desc[UR50][R4.64+0x18], R3 ;  /* 0x0000180304009986 */ /* 0x0001e2000c101132 */
[----:B------:R-:W-:-:S03]  /*10360*/  ISETP.LT.OR P1, PT, R0, 0x1a, !P5 ;  /* 0x0000001a0000780c */ /* 0x000fc60006f21670 */
[----:B------:R1:W-:Y:S01]  /*10370*/  @!P0 STG.E.U8 desc[UR50][R4.64+0x19], R2 ;  /* 0x0000190204008986 */ /* 0x0003e2000c101132 */
[----:B------:R-:W-:-:S04]  /*10380*/  @!P2 IADD3 R8, P0, R4, UR42, RZ ;  /* 0x0000002a0408ac10 */ /* 0x000fc8000ff1e0ff */
[----:B------:R-:W-:Y:S01]  /*10390*/  @!P2 IADD3.X R9, R5, UR41, RZ, P0, !PT ;  /* 0x000000290509ac10 */ /* 0x000fe200087fe4ff */
[----:B0-----:R-:W-:Y:S01]  /*103a0*/  @!P2 IMAD R3, R12, R17, RZ ;  /* 0x000000110c03a224 */ /* 0x001fe200078e02ff */
[----:B------:R-:W-:-:S03]  /*103b0*/  ISETP.GE.AND P5, PT, R22, 0x101, PT ;  /* 0x000001011600780c */ /* 0x000fc60003fa6270 */
[----:B-1----:R-:W-:Y:S01]  /*103c0*/  @!P1 IADD3 R2, P0, R4, UR42, RZ ;  /* 0x0000002a04029c10 */ /* 0x002fe2000ff1e0ff */
[----:B------:R0:W-:Y:S03]  /*103d0*/  @!P2 STG.E.U8 desc[UR50][R8.64+0x18], R3 ;  /* 0x000018030800a986 */ /* 0x0001e6000c101132 */
[----:B0-----:R-:W-:Y:S02]  /*103e0*/  @!P1 IADD3.X R3, R5, UR41, RZ, P0, !PT ;  /* 0x0000002905039c10 */ /* 0x001fe400087fe4ff */
[----:B------:R-:W-:Y:S01]  /*103f0*/  ISETP.LT.OR P0, PT, R0, 0x1, !P5 ;  /* 0x000000010000780c */ /* 0x000fe20006f01670 */
[-C--:B------:R-:W-:Y:S01]  /*10400*/  @!P1 IMAD R8, R11, R17.reuse, RZ ;  /* 0x000000110b089224 */ /* 0x080fe200078e02ff */
[----:B------:R-:W-:Y:S01]  /*10410*/  ISETP.GE.AND P2, PT, R22, 0x109, PT ;  /* 0x000001091600780c */ /* 0x000fe20003f46270 */
[----:B------:R-:W2:Y:S04]  /*10420*/  LDL.LU R11, [R1+0x114] ;  /* 0x00011400010b7983 */ /* 0x000ea80000300800 */
[----:B------:R0:W-:Y:S04]  /*10430*/  @!P1 STG.E.U8 desc[UR50][R2.64+0x19], R8 ;  /* 0x0000190802009986 */ /* 0x0001e8000c101132 */
[----:B------:R-:W3:Y:S04]  /*10440*/  LDL.LU R12, [R1+0x118] ;  /* 0x00011800010c7983 */ /* 0x000ee80000300800 */
[----:B------:R-:W4:Y:S01]  /*10450*/  LDL.LU R235, [R1+0x120] ;  /* 0x0001200001eb7983 */ /* 0x000f220000300800 */
[----:B0-----:R-:W-:Y:S01]  /*10460*/  IADD3 R2, P1, R6, UR44, RZ ;  /* 0x0000002c06027c10 */ /* 0x001fe2000ff3e0ff */
[----:B------:R-:W-:-:S02]  /*10470*/  @!P0 IMAD R8, R10, R17, RZ ;  /* 0x000000110a088224 */ /* 0x000fc400078e02ff */
[----:B------:R-:W5:Y:S01]  /*10480*/  LDL.LU R234, [R1+0x124] ;  /* 0x0001240001ea7983 */ /* 0x000f620000300800 */
[----:B------:R-:W-:-:S03]  /*10490*/  IADD3.X R3, R7, UR43, RZ, P1, !PT ;  /* 0x0000002b07037c10 */ /* 0x000fc60008ffe4ff */
[----:B------:R-:W5:Y:S04]  /*104a0*/  LDL.LU R233, [R1+0x128] ;  /* 0x0001280001e97983 */ /* 0x000f680000300800 */
[----:B------:R0:W-:Y:S01]  /*104b0*/  @!P0 STG.E.U8 desc[UR50][R2.64], R8 ;  /* 0x0000000802008986 */ /* 0x0001e2000c101132 */
[----:B------:R-:W-:-:S03]  /*104c0*/  ISETP.LT.OR P0, PT, R0, 0x1, !P2 ;  /* 0x000000010000780c */ /* 0x000fc60005701670 */
[----:B------:R-:W5:Y:S04]  /*104d0*/  LDL.LU R232, [R1+0x12c] ;  /* 0x00012c0001e87983 */ /* 0x000f680000300800 */
[----:B------:R-:W5:Y:S04]  /*104e0*/  LDL.LU R15, [R1+0x130] ;  /* 0x00013000010f7983 */ /* 0x000f680000300800 */
[----:B------:R-:W5:Y:S02]  /*104f0*/  LDL.LU R13, [R1+0x134] ;  /* 0x00013400010d7983 */ /* 0x000f640000300800 */
[----:B0-----:R-:W-:-:S02]  /*10500*/  @!P0 IADD3 R8, P1, R2, UR42, RZ ;  /* 0x0000002a02088c10 */ /* 0x001fc4000ff3e0ff */
[----:B------:R-:W5:Y:S02]  /*10510*/  LDL.LU R14, [R1+0x138] ;  /* 0x00013800010e7983 */ /* 0x000f640000300800 */
[----:B------:R-:W-:Y:S02]  /*10520*/  @!P0 IADD3.X R9, R3, UR41, RZ, P1, !PT ;  /* 0x0000002903098c10 */ /* 0x000fe40008ffe4ff */
[----:B------:R-:W-:Y:S01]  /*10530*/  ISETP.LT.OR P1, PT, R0, 0x2, !P5 ;  /* 0x000000020000780c */ /* 0x000fe20006f21670 */
[----:B------:R-:W5:-:S12]  /*10540*/  LDL.LU R23, [R1+0x13c] ;  /* 0x00013c0001177983 */ /* 0x000f580000300800 */
[----:B------:R-:W-:-:S05]  /*10550*/  @!P1 IMAD R10, R21, R17, RZ ;  /* 0x00000011150a9224 */ /* 0x000fca00078e02ff */
[----:B------:R0:W-:Y:S02]  /*10560*/  @!P1 STG.E.U8 desc[UR50][R2.64+0x1], R10 ;  /* 0x0000010a02009986 */ /* 0x0001e4000c101132 */
[----:B0-----:R-:W-:-:S05]  /*10570*/  @!P0 IMAD R10, R20, R17, RZ ;  /* 0x00000011140a8224 */ /* 0x001fca00078e02ff */
[----:B------:R0:W-:Y:S04]  /*10580*/  @!P0 STG.E.U8 desc[UR50][R8.64], R10 ;  /* 0x0000000a08008986 */ /* 0x0001e8000c101132 */
[----:B0-----:R-:W2:Y:S01]  /*10590*/  LDL.LU R10, [R1+0x10c] ;  /* 0x00010c00010a7983 */ /* 0x001ea20000300800 */
[----:B------:R-:W-:-:S13]  /*105a0*/  ISETP.LT.OR P3, PT, R0, 0x21, !P4 ;  /* 0x000000210000780c */ /* 0x000fda0006761670 */
[----:B------:R-:W-:-:S04]  /*105b0*/  @!P3 IADD3 R20, P0, R6, UR42, RZ ;  /* 0x0000002a0614bc10 */ /* 0x000fc8000ff1e0ff */
[----:B------:R-:W-:Y:S02]  /*105c0*/  @!P3 IADD3.X R21, R7, UR41, RZ, P0, !PT ;  /* 0x000000290715bc10 */ /* 0x000fe400087fe4ff */
[----:B------:R-:W-:-:S13]  /*105d0*/  ISETP.LT.OR P0, PT, R0, 0x2, !P2 ;  /* 0x000000020000780c */ /* 0x000fda0005701670 */
[----:B------:R-:W-:-:S04]  /*105e0*/  @!P0 IADD3 R8, P1, R2, UR42, RZ ;  /* 0x0000002a02088c10 */ /* 0x000fc8000ff3e0ff */
[----:B------:R-:W-:Y:S01]  /*105f0*/  @!P0 IADD3.X R9, R3, UR41, RZ, P1, !PT ;  /* 0x0000002903098c10 */ /* 0x000fe20008ffe4ff */
[----:B--2---:R-:W-:-:S05]  /*10600*/  @!P0 IMAD R10, R10, R17, RZ ;  /* 0x000000110a0a8224 */ /* 0x004fca00078e02ff */
[----:B------:R0:W-:Y:S04]  /*10610*/  @!P0 STG.E.U8 desc[UR50][R8.64+0x1], R10 ;  /* 0x0000010a08008986 */ /* 0x0001e8000c101132 */
[----:B0-----:R-:W2:Y:S01]  /*10620*/  LDL.LU R9, [R1+0x110] ;  /* 0x0001100001097983 */ /* 0x001ea20000300800 */
[----:B------:R-:W-:-:S13]  /*10630*/  ISETP.LT.OR P0, PT, R0, 0x9, !P5 ;  /* 0x000000090000780c */ /* 0x000fda0006f01670 */
[----:B--2---:R-:W-:-:S05]  /*10640*/  @!P0 IMAD R8, R9, R17, RZ ;  /* 0x0000001109088224 */ /* 0x004fca00078e02ff */
[----:B------:R0:W-:Y:S01]  /*10650*/  @!P0 STG.E.U8 desc[UR50][R2.64+0x8], R8 ;  /* 0x0000080802008986 */ /* 0x0001e2000c101132 */
[----:B------:R-:W-:-:S13]  /*10660*/  ISETP.LT.OR P0, PT, R0, 0xa, !P5 ;  /* 0x0000000a0000780c */ /* 0x000fda0006f01670 */
[----:B0-----:R-:W-:-:S05]  /*10670*/  @!P0 IMAD R8, R11, R17, RZ ;  /* 0x000000110b088224 */ /* 0x001fca00078e02ff */
[----:B------:R-:W-:Y:S01]  /*10680*/  @!P0 STG.E.U8 desc[UR50][R2.64+0x9], R8 ;  /* 0x0000090802008986 */ /* 0x000fe2000c101132 */
[----:B------:R-:W-:-:S13]  /*10690*/  ISETP.LT.OR P0, PT, R0, 0x9, !P2 ;  /* 0x000000090000780c */ /* 0x000fda0005701670 */
[----:B------:R-:W-:Y:S01]  /*106a0*/  @!P0 IADD3 R10, P1, R2, UR42, RZ ;  /* 0x0000002a020a8c10 */ /* 0x000fe2000ff3e0ff */
[----:B---3--:R-:W-:-:S03]  /*106b0*/  @!P0 IMAD R12, R12, R17, RZ ;  /* 0x000000110c0c8224 */ /* 0x008fc600078e02ff */
[----:B------:R-:W-:-:S05]  /*106c0*/  @!P0 IADD3.X R11, R3, UR41, RZ, P1, !PT ;  /* 0x00000029030b8c10 */ /* 0x000fca0008ffe4ff */
[----:B------:R0:W-:Y:S04]  /*106d0*/  @!P0 STG.E.U8 desc[UR50][R10.64+0x8], R12 ;  /* 0x0000080c0a008986 */ /* 0x0001e8000c101132 */
[----:B0-----:R-:W2:Y:S01]  /*106e0*/  LDL.LU R11, [R1+0x11c] ;  /* 0x00011c00010b7983 */ /* 0x001ea20000300800 */
[C---:B------:R-:W-:Y:S02]  /*106f0*/  ISETP.LT.OR P1, PT, R0.reuse, 0xa, !P2 ;  /* 0x0000000a0000780c */ /* 0x040fe40005721670 */
[----:B------:R-:W-:-:S11]  /*10700*/  ISETP.LT.OR P0, PT, R0, 0x11, !P5 ;  /* 0x000000110000780c */ /* 0x000fd60006f01670 */
[----:B------:R-:W-:-:S04]  /*10710*/  @!P1 IADD3 R8, P3, R2, UR42, RZ ;  /* 0x0000002a02089c10 */ /* 0x000fc8000ff7e0ff */
[----:B------:R-:W-:Y:S01]  /*10720*/  @!P1 IADD3.X R9, R3, UR41, RZ, P3, !PT ;  /* 0x0000002903099c10 */ /* 0x000fe20009ffe4ff */
[----:B--2---:R-:W-:-:S05]  /*10730*/  @!P1 IMAD R10, R11, R17, RZ ;  /* 0x000000110b0a9224 */ /* 0x004fca00078e02ff */
[----:B------:R4:W-:Y:S02]  /*10740*/  @!P1 STG.E.U8 desc[UR50][R8.64+0x9], R10 ;  /* 0x0000090a08009986 */ /* 0x0009e4000c101132 */
[----:B----4-:R-:W-:Y:S02]  /*10750*/  @!P0 IMAD R8, R235, R17, RZ ;  /* 0x00000011eb088224 */ /* 0x010fe400078e02ff */
[----:B------:R-:W2:Y:S04]  /*10760*/  LDL.LU R235, [R1+0xec] ;  /* 0x0000ec0001eb7983 */ /* 0x000ea80000300800 */
[----:B------:R5:W-:Y:S01]  /*10770*/  @!P0 STG.E.U8 desc[UR50][R2.64+0x10], R8 ;  /* 0x0000100802008986 */ /* 0x000be2000c101132 */
[----:B------:R-:W-:-:S13]  /*10780*/  ISETP.LT.OR P0, PT, R0, 0x12, !P5 ;  /* 0x000000120000780c */ /* 0x000fda0006f01670 */
[----:B-----5:R-:W-:Y:S02]  /*10790*/  @!P0 IMAD R8, R234, R17, RZ ;  /* 0x00000011ea088224 */ /* 0x020fe400078e02ff */
[----:B------:R-:W3:Y:S04]  /*107a0*/  LDL.LU R234, [R1+0xf0] ;  /* 0x0000f00001ea7983 */ /* 0x000ee80000300800 */
[----:B------:R0:W-:Y:S01]  /*107b0*/  @!P0 STG.E.U8 desc[UR50][R2.64+0x11], R8 ;  /* 0x0000110802008986 */ /* 0x0001e2000c101132 */
[----:B------:R-:W-:-:S13]  /*107c0*/  ISETP.LT.OR P0, PT, R0, 0x11, !P2 ;  /* 0x000000110000780c */ /* 0x000fda0005701670 */
[----:B------:R-:W-:-:S04]  /*107d0*/  @!P0 IADD3 R10, P1, R2, UR42, RZ ;  /* 0x0000002a020a8c10 */ /* 0x000fc8000ff3e0ff */
[----:B------:R-:W-:Y:S02]  /*107e0*/  @!P0 IADD3.X R11, R3, UR41, RZ, P1, !PT ;  /* 0x00000029030b8c10 */ /* 0x000fe40008ffe4ff */
[C---:B------:R-:W-:Y:S01]  /*107f0*/  ISETP.LT.OR P1, PT, R0.reuse, 0x12, !P2 ;  /* 0x000000120000780c */ /* 0x040fe20005721670 */
[----:B------:R-:W-:Y:S02]  /*10800*/  @!P0 IMAD R12, R233, R17, RZ ;  /* 0x00000011e90c8224 */ /* 0x000fe400078e02ff */
[----:B------:R-:W4:Y:S04]  /*10810*/  LDL.LU R233, [R1+0xf4] ;  /* 0x0000f40001e97983 */ /* 0x000f280000300800 */
[----:B------:R1:W-:Y:S01]  /*10820*/  @!P0 STG.E.U8 desc[UR50][R10.64+0x10], R12 ;  /* 0x0000100c0a008986 */ /* 0x0003e2000c101132 */
[----:B------:R-:W-:-:S05]  /*10830*/  ISETP.LT.OR P0, PT, R0, 0x19, !P5 ;  /* 0x000000190000780c */ /* 0x000fca0006f01670 */
[----:B0-----:R-:W-:-:S04]  /*10840*/  @!P1 IADD3 R8, P3, R2, UR42, RZ ;  /* 0x0000002a02089c10 */ /* 0x001fc8000ff7e0ff */
[----:B------:R-:W-:Y:S01]  /*10850*/  @!P1 IADD3.X R9, R3, UR41, RZ, P3, !PT ;  /* 0x0000002903099c10 */ /* 0x000fe20009ffe4ff */
[-C--:B-1----:R-:W-:Y:S02]  /*10860*/  @!P1 IMAD R10, R232, R17.reuse, RZ ;  /* 0x00000011e80a9224 */ /* 0x082fe400078e02ff */
[----:B------:R-:W5:Y:S04]  /*10870*/  LDL.LU R232, [R1+0xf8] ;  /* 0x0000f80001e87983 */ /* 0x000f680000300800 */
[----:B------:R0:W-:Y:S02]  /*10880*/  @!P1 STG.E.U8 desc[UR50][R8.64+0x11], R10 ;  /* 0x0000110a08009986 */ /* 0x0001e4000c101132 */
[----:B0-----:R-:W-:-:S05]  /*10890*/  @!P0 IMAD R8, R15, R17, RZ ;  /* 0x000000110f088224 */ /* 0x001fca00078e02ff */
[----:B------:R0:W-:Y:S01]  /*108a0*/  @!P0 STG.E.U8 desc[UR50][R2.64+0x18], R8 ;  /* 0x0000180802008986 */ /* 0x0001e2000c101132 */
[----:B------:R-:W-:-:S13]  /*108b0*/  ISETP.LT.OR P0, PT, R0, 0x1a, !P5 ;  /* 0x0000001a0000780c */ /* 0x000fda0006f01670 */
[----:B0-----:R-:W-:-:S05]  /*108c0*/  @!P0 IMAD R8, R13, R17, RZ ;  /* 0x000000110d088224 */ /* 0x001fca00078e02ff */
[----:B------:R0:W-:Y:S01]  /*108d0*/  @!P0 STG.E.U8 desc[UR50][R2.64+0x19], R8 ;  /* 0x0000190802008986 */ /* 0x0001e2000c101132 */
[----:B------:R-:W-:-:S13]  /*108e0*/  ISETP.LT.OR P0, PT, R0, 0x19, !P2 ;  /* 0x000000190000780c */ /* 0x000fda0005701670 */
[----:B0-----:R-:W-:-:S04]  /*108f0*/  @!P0 IADD3 R8, P1, R2, UR42, RZ ;  /* 0x0000002a02088c10 */ /* 0x001fc8000ff3e0ff */
[----:B------:R-:W-:Y:S02]  /*10900*/  @!P0 IADD3.X R9, R3, UR41, RZ, P1, !PT ;  /* 0x0000002903098c10 */ /* 0x000fe40008ffe4ff */
[----:B------:R-:W-:Y:S01]  /*10910*/  ISETP.LT.OR P1, PT, R0, 0x1a, !P2 ;  /* 0x0000001a0000780c */ /* 0x000fe20005721670 */
[----:B------:R-:W-:-:S05]  /*10920*/  @!P0 IMAD R10, R14, R17, RZ ;  /* 0x000000110e0a8224 */ /* 0x000fca00078e02ff */
[----:B------:R0:W-:Y:S07]  /*10930*/  @!P0 STG.E.U8 desc[UR50][R8.64+0x18], R10 ;  /* 0x0000180a08008986 */ /* 0x0001ee000c101132 */
[----:B------:R-:W-:-:S04]  /*10940*/  @!P1 IADD3 R12, P3, R2, UR42, RZ ;  /* 0x0000002a020c9c10 */ /* 0x000fc8000ff7e0ff */
[----:B------:R-:W-:Y:S01]  /*10950*/  @!P1 IADD3.X R13, R3, UR41, RZ, P3, !PT ;  /* 0x00000029030d9c10 */ /* 0x000fe20009ffe4ff */
[----:B0-----:R-:W-:Y:S02]  /*10960*/  @!P1 IMAD R10, R23, R17, RZ ;  /* 0x00000011170a9224 */ /* 0x001fe400078e02ff */
[----:B------:R-:W5:Y:S04]  /*10970*/  LDL.LU R23, [R1+0xfc] ;  /* 0x0000fc0001177983 */ /* 0x000f680000300800 */
[----:B------:R0:W-:Y:S04]  /*10980*/  @!P1 STG.E.U8 desc[UR50][R12.64+0x19], R10 ;  /* 0x0000190a0c009986 */ /* 0x0001e8000c101132 */
[----:B0-----:R-:W2:Y:S04]  /*10990*/  LDL.LU R12, [R1+0xc0] ;  /* 0x0000c000010c7983 */ /* 0x001ea80000300800 */
[----:B------:R-:W3:Y:S01]  /*109a0*/  LDL.LU R13, [R1+0xc4] ;  /* 0x0000c400010d7983 */ /* 0x000ee20000300800 */
[----:B------:R-:W-:-:S04]  /*109b0*/  ISETP.GE.AND P0, PT, R22, 0x189, PT ;  /* 0x000001891600780c */ /* 0x000fc80003f06270 */
[----:B------:R-:W-:Y:S01]  /*109c0*/  ISETP.LT.OR P5, PT, R0, 0x1, !P0 ;  /* 0x000000010000780c */ /* 0x000fe200047a1670 */
[----:B------:R-:W-:Y:S01]  /*109d0*/  IMAD.U32 R8, RZ, RZ, UR12 ;  /* 0x0000000cff087e24 */ /* 0x000fe2000f8e00ff */
[----:B------:R-:W-:-:S03]  /*109e0*/  UIMAD UR4, UR13, 0x180, URZ ;  /* 0x000001800d0478a4 */ /* 0x000fc6000f8e023f */
[----:B------:R-:W-:Y:S01]  /*109f0*/  IMAD.WIDE.U32 R8, R8, 0x180, R6 ;  /* 0x0000018008087825 */ /* 0x000fe200078e0006 */
[----:B------:R-:W-:-:S03]  /*10a00*/  ISETP.GE.AND P1, PT, R22, 0x181, PT ;  /* 0x000001811600780c */ /* 0x000fc60003f26270 */
[----:B------:R-:W-:-:S04]  /*10a10*/  VIADD R11, R9, UR4 ;  /* 0x00000004090b7c36 */ /* 0x000fc80008000000 */
[----:B------:R-:W-:-:S04]  /*10a20*/  @!P5 IADD3 R14, P3, R8, UR42, RZ ;  /* 0x0000002a080edc10 */ /* 0x000fc8000ff7e0ff */
[----:B------:R-:W-:Y:S02]  /*10a30*/  @!P5 IADD3.X R15, R11, UR41, RZ, P3, !PT ;  /* 0x000000290b0fdc10 */ /* 0x000fe40009ffe4ff */
[----:B------:R-:W-:-:S13]  /*10a40*/  ISETP.LT.OR P3, PT, R0, 0x1, !P1 ;  /* 0x000000010000780c */ /* 0x000fda0004f61670 */
[----:B------:R-:W-:Y:S02]  /*10a50*/  @!P3 IMAD.MOV.U32 R10, RZ, RZ, R8 ;  /* 0x000000ffff0ab224 */ /* 0x000fe400078e0008 */
[----:B--2---:R-:W-:-:S05]  /*10a60*/  @!P3 IMAD R12, R12, R17, RZ ;  /* 0x000000110c0cb224 */ /* 0x004fca00078e02ff */
[----:B------:R3:W-:Y:S01]  /*10a70*/  @!P3 STG.E.U8 desc[UR50][R10.64], R12 ;  /* 0x0000000c0a00b986 */ /* 0x0007e2000c101132 */
[----:B------:R-:W-:-:S13]  /*10a80*/  ISETP.LT.OR P3, PT, R0, 0x2, !P1 ;  /* 0x000000020000780c */ /* 0x000fda0004f61670 */
[----:B---3--:R-:W-:Y:S02]  /*10a90*/  @!P3 IMAD R12, R13, R17, RZ ;  /* 0x000000110d0cb224 */ /* 0x008fe400078e02ff */
[----:B------:R-:W-:-:S05]  /*10aa0*/  @!P3 IMAD.MOV.U32 R10, RZ, RZ, R8 ;  /* 0x000000ffff0ab224 */ /* 0x000fca00078e0008 */
[----:B------:R0:W-:Y:S04]  /*10ab0*/  @!P3 STG.E.U8 desc[UR50][R10.64+0x1], R12 ;  /* 0x0000010c0a00b986 */ /* 0x0001e8000c101132 */
[----:B0-----:R-:W2:Y:S01]  /*10ac0*/  LDL.LU R10, [R1+0xc8] ;  /* 0x0000c800010a7983 */ /* 0x001ea20000300800 */
[----:B------:R-:W-:Y:S01]  /*10ad0*/  ISETP.LT.OR P3, PT, R0, 0x2, !P0 ;  /* 0x000000020000780c */ /* 0x000fe20004761670 */
[----:B--2---:R-:W-:-:S05]  /*10ae0*/  @!P5 IMAD R10, R10, R17, RZ ;  /* 0x000000110a0ad224 */ /* 0x004fca00078e02ff */
[----:B------:R0:W-:Y:S04]  /*10af0*/  @!P5 STG.E.U8 desc[UR50][R14.64], R10 ;  /* 0x0000000a0e00d986 */ /* 0x0001e8000c101132 */
[----:B0-----:R-:W2:Y:S03]  /*10b00*/  LDL.LU R10, [R1+0xcc] ;  /* 0x0000cc00010a7983 */ /* 0x001ea60000300800 */
[----:B------:R-:W-:-:S04]  /*10b10*/  @!P3 IADD3 R12, P6, R8, UR42, RZ ;  /* 0x0000002a080cbc10 */ /* 0x000fc8000ffde0ff */
[----:B------:R-:W-:Y:S01]  /*10b20*/  @!P3 IADD3.X R13, R11, UR41, RZ, P6, !PT ;  /* 0x000000290b0dbc10 */ /* 0x000fe2000b7fe4ff */
[----:B--2---:R-:W-:-:S05]  /*10b30*/  @!P3 IMAD R10, R10, R17, RZ ;  /* 0x000000110a0ab224 */ /* 0x004fca00078e02ff */
[----:B------:R0:W-:Y:S04]  /*10b40*/  @!P3 STG.E.U8 desc[UR50][R12.64+0x1], R10 ;  /* 0x0000010a0c00b986 */ /* 0x0001e8000c101132 */
[----:B0-----:R-:W2:Y:S04]  /*10b50*/  LDL.LU R12, [R1+0xd0] ;  /* 0x0000d000010c7983 */ /* 0x001ea80000300800 */
[----:B------:R-:W3:Y:S01]  /*10b60*/  LDL.LU R13, [R1+0xd4] ;  /* 0x0000d400010d7983 */ /* 0x000ee20000300800 */
        /* <DEDUP_REMOVED lines=9> */
[----:B------:R-:W-:-:S13]  /*10c00*/  ISETP.LT.OR P5, PT, R0, 0x9, !P0 ;  /* 0x000000090000780c */ /* 0x000fda00047a1670 */
[----:B------:R-:W-:-:S04]  /*10c10*/  @!P5 IADD3 R14, P6, R8, UR42, RZ ;  /* 0x0000002a080edc10 */ /* 0x000fc8000ffde0ff */
[----:B------:R-:W-:Y:S01]  /*10c20*/  @!P5 IADD3.X R15, R11, UR41, RZ, P6, !PT ;  /* 0x000000290b0fdc10 */ /* 0x000fe2000b7fe4ff */
[----:B--2---:R-:W-:-:S05]  /*10c30*/  @!P5 IMAD R10, R10, R17, RZ ;  /* 0x000000110a0ad224 */ /* 0x004fca00078e02ff */
[----:B------:R0:W-:Y:S04]  /*10c40*/  @!P5 STG.E.U8 desc[UR50][R14.64+0x8], R10 ;  /* 0x0000080a0e00d986 */ /* 0x0001e8000c101132 */
[----:B0-----:R-:W2:Y:S01]  /*10c50*/  LDL.LU R10, [R1+0xdc] ;  /* 0x0000dc00010a7983 */ /* 0x001ea20000300800 */
[----:B------:R-:W-:-:S13]  /*10c60*/  ISETP.LT.OR P3, PT, R0, 0xa, !P0 ;  /* 0x0000000a0000780c */ /* 0x000fda0004761670 */
        /* <DEDUP_REMOVED lines=15> */
[C---:B------:R-:W-:Y:S02]  /*10d60*/  ISETP.LT.OR P5, PT, R0.reuse, 0x11, !P0 ;  /* 0x000000110000780c */ /* 0x040fe400047a1670 */
[----:B------:R-:W-:-:S11]  /*10d70*/  ISETP.LT.OR P3, PT, R0, 0x12, !P0 ;  /* 0x000000120000780c */ /* 0x000fd60004761670 */
[----:B------:R-:W-:-:S04]  /*10d80*/  @!P5 IADD3 R14, P6, R8, UR42, RZ ;  /* 0x0000002a080edc10 */ /* 0x000fc8000ffde0ff */
[----:B------:R-:W-:Y:S02]  /*10d90*/  @!P5 IADD3.X R15, R11, UR41, RZ, P6, !PT ;  /* 0x000000290b0fdc10 */ /* 0x000fe4000b7fe4ff */
[----:B------:R-:W-:-:S04]  /*10da0*/  @!P3 IADD3 R12, P6, R8, UR42, RZ ;  /* 0x0000002a080cbc10 */ /* 0x000fc8000ffde0ff */
[----:B------:R-:W-:Y:S01]  /*10db0*/  @!P3 IADD3.X R13, R11, UR41, RZ, P6, !PT ;  /* 0x000000290b0dbc10 */ /* 0x000fe2000b7fe4ff */
[----:B--2---:R-:W-:-:S05]  /*10dc0*/  @!P5 IMAD R10, R10, R17, RZ ;  /* 0x000000110a0ad224 */ /* 0x004fca00078e02ff */
[----:B------:R0:W-:Y:S02]  /*10dd0*/  @!P5 STG.E.U8 desc[UR50][R14.64+0x10], R10 ;  /* 0x0000100a0e00d986 */ /* 0x0001e4000c101132 */
[----:B0-----:R-:W-:-:S05]  /*10de0*/  @!P3 IMAD R10, R235, R17, RZ ;  /* 0x00000011eb0ab224 */ /* 0x001fca00078e02ff */
[----:B------:R0:W-:Y:S01]  /*10df0*/  @!P3 STG.E.U8 desc[UR50][R12.64+0x11], R10 ;  /* 0x0000110a0c00b986 */ /* 0x0001e2000c101132 */
[C---:B------:R-:W-:Y:S02]  /*10e00*/  ISETP.LT.OR P3, PT, R0.reuse, 0x19, !P1 ;  /* 0x000000190000780c */ /* 0x040fe40004f61670 */
[----:B------:R-:W-:Y:S01]  /*10e10*/  ISETP.LT.OR P5, PT, R0, 0x19, !P0 ;  /* 0x000000190000780c */ /* 0x000fe200047a1670 */
[----:B0-----:R-:W2:Y:S10]  /*10e20*/  LDL.LU R13, [R1+0x84] ;  /* 0x00008400010d7983 */ /* 0x001eb40000300800 */
[----:B------:R-:W-:-:S02]  /*10e30*/  @!P3 IMAD R12, R234, R17, RZ ;  /* 0x00000011ea0cb224 */ /* 0x000fc400078e02ff */
[----:B------:R-:W-:-:S05]  /*10e40*/  @!P3 IMAD.MOV.U32 R10, RZ, RZ, R8 ;  /* 0x000000ffff0ab224 */ /* 0x000fca00078e0008 */
[----:B------:R4:W-:Y:S01]  /*10e50*/  @!P3 STG.E.U8 desc[UR50][R10.64+0x18], R12 ;  /* 0x0000180c0a00b986 */ /* 0x0009e2000c101132 */
[----:B------:R-:W-:-:S13]  /*10e60*/  ISETP.LT.OR P3, PT, R0, 0x1a, !P1 ;  /* 0x0000001a0000780c */ /* 0x000fda0004f61670 */
[----:B----4-:R-:W-:Y:S02]  /*10e70*/  @!P3 IMAD R12, R233, R17, RZ ;  /* 0x00000011e90cb224 */ /* 0x010fe400078e02ff */
[----:B------:R-:W-:-:S05]  /*10e80*/  @!P3 IMAD.MOV.U32 R10, RZ, RZ, R8 ;  /* 0x000000ffff0ab224 */ /* 0x000fca00078e0008 */
[----:B------:R5:W-:Y:S01]  /*10e90*/  @!P3 STG.E.U8 desc[UR50][R10.64+0x19], R12 ;  /* 0x0000190c0a00b986 */ /* 0x000be2000c101132 */
[----:B------:R-:W-:Y:S02]  /*10ea0*/  ISETP.LT.OR P3, PT, R0, 0x1a, !P0 ;  /* 0x0000001a0000780c */ /* 0x000fe40004761670 */
[----:B------:R-:W-:-:S04]  /*10eb0*/  @!P5 IADD3 R14, P6, R8, UR42, RZ ;  /* 0x0000002a080edc10 */ /* 0x000fc8000ffde0ff */
[----:B------:R-:W-:Y:S01]  /*10ec0*/  @!P5 IADD3.X R15, R11, UR41, RZ, P6, !PT ;  /* 0x000000290b0fdc10 */ /* 0x000fe2000b7fe4ff */
[----:B-----5:R-:W-:-:S06]  /*10ed0*/  @!P5 IMAD R12, R232, R17, RZ ;  /* 0x00000011e80cd224 */ /* 0x020fcc00078e02ff */
[----:B------:R-:W-:Y:S01]  /*10ee0*/  @!P3 IADD3 R10, P6, R8, UR42, RZ ;  /* 0x0000002a080abc10 */ /* 0x000fe2000ffde0ff */
[----:B------:R0:W-:Y:S03]  /*10ef0*/  @!P5 STG.E.U8 desc[UR50][R14.64+0x18], R12 ;  /* 0x0000180c0e00d986 */ /* 0x0001e6000c101132 */
[----:B------:R-:W-:Y:S01]  /*10f00*/  @!P3 IADD3.X R11, R11, UR41, RZ, P6, !PT ;  /* 0x000000290b0bbc10 */ /* 0x000fe2000b7fe4ff */
[----:B0-----:R-:W3:Y:S01]  /*10f10*/  LDL.LU R14, [R1+0x88] ;  /* 0x00008800010e7983 */ /* 0x001ee20000300800 */
[----:B------:R-:W-:-:S03]  /*10f20*/  @!P3 IMAD R12, R23, R17, RZ ;  /* 0x00000011170cb224 */ /* 0x000fc600078e02ff */
[----:B------:R-:W4:Y:S04]  /*10f30*/  LDL.LU R15, [R1+0x94] ;  /* 0x00009400010f7983 */ /* 0x000f280000300800 */
[----:B------:R-:W5:Y:S04]  /*10f40*/  LDL.LU R235, [R1+0xac] ;  /* 0x0000ac0001eb7983 */ /* 0x000f680000300800 */
[----:B------:R-:W5:Y:S04]  /*10f50*/  LDL.LU R234, [R1+0xb0] ;  /* 0x0000b00001ea7983 */ /* 0x000f680000300800 */
[----:B------:R-:W5:Y:S04]  /*10f60*/  LDL.LU R233, [R1+0xb4] ;  /* 0x0000b40001e97983 */ /* 0x000f680000300800 */
[----:B------:R-:W5:Y:S04]  /*10f70*/  LDL.LU R232, [R1+0xb8] ;  /* 0x0000b80001e87983 */ /* 0x000f680000300800 */
[----:B------:R-:W5:Y:S04]  /*10f80*/  LDL.LU R23, [R1+0xbc] ;  /* 0x0000bc0001177983 */ /* 0x000f680000300800 */
[----:B------:R0:W-:Y:S04]  /*10f90*/  @!P3 STG.E.U8 desc[UR50][R10.64+0x19], R12 ;  /* 0x0000190c0a00b986 */ /* 0x0001e8000c101132 */
[----:B0-----:R-:W2:Y:S01]  /*10fa0*/  LDL.LU R11, [R1+0x80] ;  /* 0x00008000010b7983 */ /* 0x001ea20000300800 */
[----:B------:R-:W-:-:S04]  /*10fb0*/  LOP3.LUT R19, R19, 0xffffff7f, RZ, 0xc0, !PT ;  /* 0xffffff7f13137812 */ /* 0x000fc800078ec0ff */
[----:B------:R-:W-:Y:S02]  /*10fc0*/  @P2 LOP3.LUT R19, R19, 0x80, RZ, 0xfc, !PT ;  /* 0x0000008013132812 */ /* 0x000fe400078efcff */
[----:B------:R-:W-:-:S04]  /*10fd0*/  ISETP.GE.AND P2, PT, R22, 0x1, PT ;  /* 0x000000011600780c */ /* 0x000fc80003f46270 */
[----:B------:R-:W-:Y:S02]  /*10fe0*/  ISETP.LT.OR P3, PT, R0, 0x21, !P2 ;  /* 0x000000210000780c */ /* 0x000fe40005761670 */
[----:B------:R-:W-:-:S04]  /*10ff0*/  LOP3.LUT R19, R19, 0xfffffeff, RZ, 0xc0, !PT ;  /* 0xfffffeff13137812 */ /* 0x000fc800078ec0ff */
[----:B------:R-:W-:Y:S02]  /*11000*/  @P1 LOP3.LUT R19, R19, 0x100, RZ, 0xfc, !PT ;  /* 0x0000010013131812 */ /* 0x000fe400078efcff */
[----:B------:R-:W-:-:S13]  /*11010*/  ISETP.LT.OR P1, PT, R0, 0x21, !P4 ;  /* 0x000000210000780c */ /* 0x000fda0006721670 */
[-C--:B---3--:R-:W-:Y:S02]  /*11020*/  @!P1 IMAD R14, R14, R17.reuse, RZ ;  /* 0x000000110e0e9224 */ /* 0x088fe400078e02ff */
[----:B--2---:R-:W-:-:S05]  /*11030*/  @!P3 IMAD R10, R11, R17, RZ ;  /* 0x000000110b0ab224 */ /* 0x004fca00078e02ff */
[----:B------:R0:W-:Y:S01]  /*11040*/  @!P3 STG.E.U8 desc[UR50][R6.64+0x20], R10 ;  /* 0x0000200a0600b986 */ /* 0x0001e2000c101132 */
[----:B------:R-:W-:-:S13]  /*11050*/  ISETP.LT.OR P3, PT, R0, 0x22, !P2 ;  /* 0x000000220000780c */ /* 0x000fda0005761670 */
[----:B0-----:R-:W-:-:S05]  /*11060*/  @!P3 IMAD R10, R13, R17, RZ ;  /* 0x000000110d0ab224 */ /* 0x001fca00078e02ff */
[----:B------:R-:W-:Y:S04]  /*11070*/  @!P3 STG.E.U8 desc[UR50][R6.64+0x21], R10 ;  /* 0x0000210a0600b986 */ /* 0x000fe8000c101132 */
[----:B------:R0:W-:Y:S04]  /*11080*/  @!P1 STG.E.U8 desc[UR50][R20.64+0x20], R14 ;  /* 0x0000200e14009986 */ /* 0x0001e8000c101132 */
[----:B0-----:R-:W2:Y:S01]  /*11090*/  LDL.LU R14, [R1+0x8c] ;  /* 0x00008c00010e7983 */ /* 0x001ea20000300800 */
[----:B------:R-:W-:-:S03]  /*110a0*/  ISETP.LT.OR P3, PT, R0, 0x22, !P4 ;  /* 0x000000220000780c */ /* 0x000fc60006761670 */
[----:B------:R-:W3:Y:S04]  /*110b0*/  LDL.LU R20, [R1+0x98] ;  /* 0x0000980001147983 */ /* 0x000ee80000300800 */
[----:B------:R-:W5:Y:S06]  /*110c0*/  LDL.LU R21, [R1+0xa8] ;  /* 0x0000a80001157983 */ /* 0x000f6c0000300800 */
[----:B------:R-:W-:-:S04]  /*110d0*/  @!P3 IADD3 R10, P5, R6, UR42, RZ ;  /* 0x0000002a060abc10 */ /* 0x000fc8000ffbe0ff */
[----:B------:R-:W-:Y:S01]  /*110e0*/  @!P3 IADD3.X R11, R7, UR41, RZ, P5, !PT ;  /* 0x00000029070bbc10 */ /* 0x000fe2000affe4ff */
[----:B--2---:R-:W-:-:S05]  /*110f0*/  @!P3 IMAD R14, R14, R17, RZ ;  /* 0x000000110e0eb224 */ /* 0x004fca00078e02ff */
[----:B------:R0:W-:Y:S04]  /*11100*/  @!P3 STG.E.U8 desc[UR50][R10.64+0x21], R14 ;  /* 0x0000210e0a00b986 */ /* 0x0001e8000c101132 */
[----:B0-----:R-:W2:Y:S01]  /*11110*/  LDL.LU R11, [R1+0x90] ;  /* 0x00009000010b7983 */ /* 0x001ea20000300800 */
[C---:B------:R-:W-:Y:S02]  /*11120*/  ISETP.LT.OR P3, PT, R0.reuse, 0x29, !P2 ;  /* 0x000000290000780c */ /* 0x040fe40005761670 */
[----:B------:R-:W-:-:S13]  /*11130*/  ISETP.LT.OR P5, PT, R0, 0x29, !P4 ;  /* 0x000000290000780c */ /* 0x000fda00067a1670 */
[----:B------:R-:W-:Y:S01]  /*11140*/  @!P5 IADD3 R12, P6, R6, UR42, RZ ;  /* 0x0000002a060cdc10 */ /* 0x000fe2000ffde0ff */
[----:B---3--:R-:W-:-:S03]  /*11150*/  @!P5 IMAD R20, R20, R17, RZ ;  /* 0x000000111414d224 */ /* 0x008fc600078e02ff */
[----:B------:R-:W-:Y:S01]  /*11160*/  @!P5 IADD3.X R13, R7, UR41, RZ, P6, !PT ;  /* 0x00000029070ddc10 */ /* 0x000fe2000b7fe4ff */
[----:B--2---:R-:W-:-:S05]  /*11170*/  @!P3 IMAD R10, R11, R17, RZ ;  /* 0x000000110b0ab224 */ /* 0x004fca00078e02ff */
[----:B------:R4:W-:Y:S01]  /*11180*/  @!P3 STG.E.U8 desc[UR50][R6.64+0x28], R10 ;  /* 0x0000280a0600b986 */ /* 0x0009e2000c101132 */
[----:B------:R-:W-:-:S13]  /*11190*/  ISETP.LT.OR P3, PT, R0, 0x2a, !P2 ;  /* 0x0000002a0000780c */ /* 0x000fda0005761670 */
[----:B----4-:R-:W-:-:S05]  /*111a0*/  @!P3 IMAD R10, R15, R17, RZ ;  /* 0x000000110f0ab224 */ /* 0x010fca00078e02ff */
[----:B------:R-:W-:Y:S04]  /*111b0*/  @!P3 STG.E.U8 desc[UR50][R6.64+0x29], R10 ;  /* 0x0000290a0600b986 */ /* 0x000fe8000c101132 */
[----:B------:R0:W-:Y:S04]  /*111c0*/  @!P5 STG.E.U8 desc[UR50][R12.64+0x28], R20 ;  /* 0x000028140c00d986 */ /* 0x0001e8000c101132 */
[----:B0-----:R-:W2:Y:S04]  /*111d0*/  LDL.LU R12, [R1+0x9c] ;  /* 0x00009c00010c7983 */ /* 0x001ea80000300800 */
[----:B------:R-:W3:Y:S04]  /*111e0*/  LDL.LU R20, [R1+0xa0] ;  /* 0x0000a00001147983 */ /* 0x000ee80000300800 */
[----:B------:R-:W4:Y:S01]  /*111f0*/  LDL.LU R13, [R1+0xa4] ;  /* 0x0000a400010d7983 */ /* 0x000f220000300800 */
[----:B------:R-:W-:-:S13]  /*11200*/  ISETP.LT.OR P3, PT, R0, 0x2a, !P4 ;  /* 0x0000002a0000780c */ /* 0x000fda0006761670 */
[----:B------:R-:W-:-:S04]  /*11210*/  @!P3 IADD3 R10, P6, R6, UR42, RZ ;  /* 0x0000002a060abc10 */ /* 0x000fc8000ffde0ff */
[----:B------:R-:W-:Y:S02]  /*11220*/  @!P3 IADD3.X R11, R7, UR41, RZ, P6, !PT ;  /* 0x00000029070bbc10 */ /* 0x000fe4000b7fe4ff */
[C---:B------:R-:W-:Y:S02]  /*11230*/  ISETP.LT.OR P6, PT, R0.reuse, 0x31, !P4 ;  /* 0x000000310000780c */ /* 0x040fe400067c1670 */
[----:B------:R-:W-:-:S11]  /*11240*/  ISETP.LT.OR P5, PT, R0, 0x32, !P4 ;  /* 0x000000320000780c */ /* 0x000fd600067a1670 */
[----:B------:R-:W-:-:S04]  /*11250*/  @!P6 IADD3 R14, P1, R6, UR42, RZ ;  /* 0x0000002a060eec10 */ /* 0x000fc8000ff3e0ff */
[----:B------:R-:W-:Y:S01]  /*11260*/  @!P6 IADD3.X R15, R7, UR41, RZ, P1, !PT ;  /* 0x00000029070fec10 */ /* 0x000fe20008ffe4ff */
[----:B--2---:R-:W-:-:S05]  /*11270*/  @!P3 IMAD R12, R12, R17, RZ ;  /* 0x000000110c0cb224 */ /* 0x004fca00078e02ff */
[----:B------:R3:W-:Y:S01]  /*11280*/  @!P3 STG.E.U8 desc[UR50][R10.64+0x29], R12 ;  /* 0x0000290c0a00b986 */ /* 0x0007e2000c101132 */
[----:B------:R-:W-:-:S13]  /*11290*/  ISETP.LT.OR P3, PT, R0, 0x31, !P2 ;  /* 0x000000310000780c */ /* 0x000fda0005761670 */
[----:B---3--:R-:W-:-:S05]  /*112a0*/  @!P3 IMAD R10, R20, R17, RZ ;  /* 0x00000011140ab224 */ /* 0x008fca00078e02ff */
[----:B------:R4:W-:Y:S01]  /*112b0*/  @!P3 STG.E.U8 desc[UR50][R6.64+0x30], R10 ;  /* 0x0000300a0600b986 */ /* 0x0009e2000c101132 */
[----:B------:R-:W-:Y:S01]  /*112c0*/  ISETP.LT.OR P3, PT, R0, 0x32, !P2 ;  /* 0x000000320000780c */ /* 0x000fe20005761670 */
[----:B-----5:R-:W-:-:S12]  /*112d0*/  @!P6 IMAD R20, R21, R17, RZ ;  /* 0x000000111514e224 */ /* 0x020fd800078e02ff */
[----:B----4-:R-:W-:-:S05]  /*112e0*/  @!P3 IMAD R10, R13, R17, RZ ;  /* 0x000000110d0ab224 */ /* 0x010fca00078e02ff */
[----:B------:R0:W-:Y:S04]  /*112f0*/  @!P3 STG.E.U8 desc[UR50][R6.64+0x31], R10 ;  /* 0x0000310a0600b986 */ /* 0x0001e8000c101132 */
[----:B------:R1:W-:Y:S01]  /*11300*/  @!P6 STG.E.U8 desc[UR50][R14.64+0x30], R20 ;  /* 0x000030140e00e986 */ /* 0x0003e2000c101132 */
[----:B0-----:R-:W-:-:S04]  /*11310*/  @!P5 IADD3 R10, P3, R6, UR42, RZ ;  /* 0x0000002a060adc10 */ /* 0x001fc8000ff7e0ff */
[----:B------:R-:W-:Y:S01]  /*11320*/  @!P5 IADD3.X R11, R7, UR41, RZ, P3, !PT ;  /* 0x00000029070bdc10 */ /* 0x000fe20009ffe4ff */
[----:B-1----:R-:W-:-:S05]  /*11330*/  @!P5 IMAD R14, R235, R17, RZ ;  /* 0x00000011eb0ed224 */ /* 0x002fca00078e02ff */
[----:B------:R0:W-:Y:S01]  /*11340*/  @!P5 STG.E.U8 desc[UR50][R10.64+0x31], R14 ;  /* 0x0000310e0a00d986 */ /* 0x0001e2000c101132 */
[----:B------:R-:W-:-:S13]  /*11350*/  ISETP.LT.OR P5, PT, R0, 0x39, !P2 ;  /* 0x000000390000780c */ /* 0x000fda00057a1670 */
[----:B0-----:R-:W-:-:S05]  /*11360*/  @!P5 IMAD R10, R234, R17, RZ ;  /* 0x00000011ea0ad224 */ /* 0x001fca00078e02ff */
[----:B------:R0:W-:Y:S01]  /*11370*/  @!P5 STG.E.U8 desc[UR50][R6.64+0x38], R10 ;  /* 0x0000380a0600d986 */ /* 0x0001e2000c101132 */
[C---:B------:R-:W-:Y:S02]  /*11380*/  ISETP.LT.OR P5, PT, R0.reuse, 0x3a, !P2 ;  /* 0x0000003a0000780c */ /* 0x040fe400057a1670 */
[----:B------:R-:W-:-:S11]  /*11390*/  ISETP.LT.OR P3, PT, R0, 0x39, !P4 ;  /* 0x000000390000780c */ /* 0x000fd60006761670 */
[----:B0-----:R-:W-:-:S05]  /*113a0*/  @!P5 IMAD R10, R233, R17, RZ ;  /* 0x00000011e90ad224 */ /* 0x001fca00078e02ff */
[----:B------:R0:W-:Y:S01]  /*113b0*/  @!P5 STG.E.U8 desc[UR50][R6.64+0x39], R10 ;  /* 0x0000390a0600d986 */ /* 0x0001e2000c101132 */
[----:B------:R-:W-:Y:S02]  /*113c0*/  ISETP.LT.OR P5, PT, R0, 0x3a, !P4 ;  /* 0x0000003a0000780c */ /* 0x000fe400067a1670 */
[----:B------:R-:W-:Y:S01]  /*113d0*/  @!P3 IADD3 R12, P1, R6, UR42, RZ ;  /* 0x0000002a060cbc10 */ /* 0x000fe2000ff3e0ff */
[----:B------:R-:W-:-:S03]  /*113e0*/  @!P3 IMAD R20, R232, R17, RZ ;  /* 0x00000011e814b224 */ /* 0x000fc600078e02ff */
[----:B------:R-:W-:-:S05]  /*113f0*/  @!P3 IADD3.X R13, R7, UR41, RZ, P1, !PT ;  /* 0x00000029070dbc10 */ /* 0x000fca0008ffe4ff */
[----:B------:R1:W-:Y:S02]  /*11400*/  @!P3 STG.E.U8 desc[UR50][R12.64+0x38], R20 ;  /* 0x000038140c00b986 */ /* 0x0003e4000c101132 */
[----:B0-----:R-:W-:-:S04]  /*11410*/  @!P5 IADD3 R10, P6, R6, UR42, RZ ;  /* 0x0000002a060adc10 */ /* 0x001fc8000ffde0ff */
[----:B------:R-:W-:Y:S01]  /*11420*/  @!P5 IADD3.X R11, R7, UR41, RZ, P6, !PT ;  /* 0x00000029070bdc10 */ /* 0x000fe2000b7fe4ff */
[----:B-1----:R-:W2:Y:S01]  /*11430*/  LDL.LU R13, [R1+0x44] ;  /* 0x00004400010d7983 */ /* 0x002ea20000300800 */
[----:B------:R-:W-:-:S03]  /*11440*/  @!P5 IMAD R12, R23, R17, RZ ;  /* 0x00000011170cd224 */ /* 0x000fc600078e02ff */
[----:B------:R-:W3:Y:S04]  /*11450*/  LDL.LU R20, [R1+0x48] ;  /* 0x0000480001147983 */ /* 0x000ee80000300800 */
        /* <DEDUP_REMOVED lines=8> */
[----:B------:R-:W-:-:S04]  /*114e0*/  ISETP.GE.AND P5, PT, R22, 0x81, PT ;  /* 0x000000811600780c */ /* 0x000fc80003fa6270 */
[C---:B------:R-:W-:Y:S02]  /*114f0*/  ISETP.LT.OR P3, PT, R0.reuse, 0x21, !P5 ;  /* 0x000000210000780c */ /* 0x040fe40006f61670 */
[----:B------:R-:W-:-:S13]  /*11500*/  ISETP.LT.OR P2, PT, R0, 0x41, !P4 ;  /* 0x000000410000780c */ /* 0x000fda0006741670 */
[----:B------:R-:W-:-:S04]  /*11510*/  @!P2 IADD3 R14, P6, R6, UR42, RZ ;  /* 0x0000002a060eac10 */ /* 0x000fc8000ffde0ff */
[----:B------:R-:W-:Y:S02]  /*11520*/  @!P2 IADD3.X R15, R7, UR41, RZ, P6, !PT ;  /* 0x00000029070fac10 */ /* 0x000fe4000b7fe4ff */
[----:B------:R-:W-:Y:S01]  /*11530*/  ISETP.GE.AND P6, PT, R22, 0x89, PT ;  /* 0x000000891600780c */ /* 0x000fe20003fc6270 */
        /* <DEDUP_REMOVED lines=11> */
[----:B------:R-:W-:-:S03]  /*115f0*/  ISETP.LT.OR P5, PT, R0, 0x22, !P6 ;  /* 0x000000220000780c */ /* 0x000fc600077a1670 */
[----:B------:R-:W3:Y:S04]  /*11600*/  LDL.LU R13, [R1+0x54] ;  /* 0x00005400010d7983 */ /* 0x000ee80000300800 */
[----:B------:R-:W4:Y:S06]  /*11610*/  LDL.LU R20, [R1+0x58] ;  /* 0x0000580001147983 */ /* 0x000f2c0000300800 */
[----:B------:R-:W-:-:S04]  /*11620*/  @!P5 IADD3 R10, P6, R4, UR42, RZ ;  /* 0x0000002a040adc10 */ /* 0x000fc8000ffde0ff */
[----:B------:R-:W-:Y:S01]  /*11630*/  @!P5 IADD3.X R11, R5, UR41, RZ, P6, !PT ;  /* 0x00000029050bdc10 */ /* 0x000fe2000b7fe4ff */
[----:B--2---:R-:W-:-:S05]  /*11640*/  @!P5 IMAD R12, R12, R17, RZ ;  /* 0x000000110c0cd224 */ /* 0x004fca00078e02ff */
[----:B------:R0:W-:Y:S04]  /*11650*/  @!P5 STG.E.U8 desc[UR50][R10.64+0x21], R12 ;  /* 0x0000210c0a00d986 */ /* 0x0001e8000c101132 */
[----:B0-----:R-:W2:Y:S01]  /*11660*/  LDL.LU R11, [R1+0x50] ;  /* 0x00005000010b7983 */ /* 0x001ea20000300800 */
[----:B------:R-:W-:-:S04]  /*11670*/  ISETP.GE.AND P5, PT, R22, 0x81, PT ;  /* 0x000000811600780c */ /* 0x000fc80003fa6270 */
[----:B------:R-:W-:Y:S02]  /*11680*/  ISETP.LT.OR P3, PT, R0, 0x29, !P5 ;  /* 0x000000290000780c */ /* 0x000fe40006f61670 */
[----:B------:R-:W-:-:S11]  /*11690*/  ISETP.GE.AND P6, PT, R22, 0x89, PT ;  /* 0x000000891600780c */ /* 0x000fd60003fc6270 */
[----:B--2---:R-:W-:-:S05]  /*116a0*/  @!P3 IMAD R10, R11, R17, RZ ;  /* 0x000000110b0ab224 */ /* 0x004fca00078e02ff */
[----:B------:R3:W-:Y:S01]  /*116b0*/  @!P3 STG.E.U8 desc[UR50][R4.64+0x28], R10 ;  /* 0x0000280a0400b986 */ /* 0x0007e2000c101132 */
[----:B------:R-:W-:-:S13]  /*116c0*/  ISETP.LT.OR P3, PT, R0, 0x2a, !P5 ;  /* 0x0000002a0000780c */ /* 0x000fda0006f61670 */
[----:B---3--:R-:W-:-:S05]  /*116d0*/  @!P3 IMAD R10, R13, R17, RZ ;  /* 0x000000110d0ab224 */ /* 0x008fca00078e02ff */
[----:B------:R-:W-:Y:S01]  /*116e0*/  @!P3 STG.E.U8 desc[UR50][R4.64+0x29], R10 ;  /* 0x0000290a0400b986 */ /* 0x000fe2000c101132 */
[----:B------:R-:W-:-:S13]  /*116f0*/  ISETP.LT.OR P3, PT, R0, 0x29, !P6 ;  /* 0x000000290000780c */ /* 0x000fda0007761670 */
[----:B------:R-:W-:Y:S01]  /*11700*/  @!P3 IADD3 R12, P5, R4, UR42, RZ ;  /* 0x0000002a040cbc10 */ /* 0x000fe2000ffbe0ff */
[----:B----4-:R-:W-:-:S03]  /*11710*/  @!P3 IMAD R20, R20, R17, RZ ;  /* 0x000000111414b224 */ /* 0x010fc600078e02ff */
[----:B------:R-:W-:-:S05]  /*11720*/  @!P3 IADD3.X R13, R5, UR41, RZ, P5, !PT ;  /* 0x00000029050dbc10 */ /* 0x000fca000affe4ff */
[----:B------:R0:W-:Y:S04]  /*11730*/  @!P3 STG.E.U8 desc[UR50][R12.64+0x28], R20 ;  /* 0x000028140c00b986 */ /* 0x0001e8000c101132 */
[----:B0-----:R-:W2:Y:S04]  /*11740*/  LDL.LU R12, [R1+0x5c] ;  /* 0x00005c00010c7983 */ /* 0x001ea80000300800 */
[----:B------:R-:W3:Y:S04]  /*11750*/  LDL.LU R20, [R1+0x60] ;  /* 0x0000600001147983 */ /* 0x000ee80000300800 */
[----:B------:R-:W4:Y:S01]  /*11760*/  LDL.LU R13, [R1+0x64] ;  /* 0x00006400010d7983 */ /* 0x000f220000300800 */
[----:B------:R-:W-:-:S13]  /*11770*/  ISETP.LT.OR P5, PT, R0, 0x2a, !P6 ;  /* 0x0000002a0000780c */ /* 0x000fda00077a1670 */
[----:B------:R-:W-:-:S04]  /*11780*/  @!P5 IADD3 R10, P6, R4, UR42, RZ ;  /* 0x0000002a040adc10 */ /* 0x000fc8000ffde0ff */
[----:B------:R-:W-:Y:S02]  /*11790*/  @!P5 IADD3.X R11, R5, UR41, RZ, P6, !PT ;  /* 0x00000029050bdc10 */ /* 0x000fe4000b7fe4ff */
[----:B------:R-:W-:Y:S01]  /*117a0*/  ISETP.GE.AND P6, PT, R22, 0x89, PT ;  /* 0x000000891600780c */ /* 0x000fe20003fc6270 */
[----:B--2---:R-:W-:-:S05]  /*117b0*/  @!P5 IMAD R12, R12, R17, RZ ;  /* 0x000000110c0cd224 */ /* 0x004fca00078e02ff */
[----:B------:R3:W-:Y:S01]  /*117c0*/  @!P5 STG.E.U8 desc[UR50][R10.64+0x29], R12 ;  /* 0x0000290c0a00d986 */ /* 0x0007e2000c101132 */
[----:B------:R-:W-:-:S04]  /*117d0*/  ISETP.GE.AND P5, PT, R22, 0x81, PT ;  /* 0x000000811600780c */ /* 0x000fc80003fa6270 */
[----:B------:R-:W-:-:S13]  /*117e0*/  ISETP.LT.OR P3, PT, R0, 0x31, !P5 ;  /* 0x000000310000780c */ /* 0x000fda0006f61670 */
[----:B---3--:R-:W-:-:S05]  /*117f0*/  @!P3 IMAD R10, R20, R17, RZ ;  /* 0x00000011140ab224 */ /* 0x008fca00078e02ff */
[----:B------:R4:W-:Y:S01]  /*11800*/  @!P3 STG.E.U8 desc[UR50][R4.64+0x30], R10 ;  /* 0x0000300a0400b986 */ /* 0x0009e2000c101132 */
[----:B------:R-:W-:-:S13]  /*11810*/  ISETP.LT.OR P3, PT, R0, 0x32, !P5 ;  /* 0x000000320000780c */ /* 0x000fda0006f61670 */
[----:B----4-:R-:W-:-:S05]  /*11820*/  @!P3 IMAD R10, R13, R17, RZ ;  /* 0x000000110d0ab224 */ /* 0x010fca00078e02ff */
[----:B------:R0:W-:Y:S01]  /*11830*/  @!P3 STG.E.U8 desc[UR50][R4.64+0x31], R10 ;  /* 0x0000310a0400b986 */ /* 0x0001e2000c101132 */
[----:B------:R-:W-:-:S13]  /*11840*/  ISETP.LT.OR P3, PT, R0, 0x31, !P6 ;  /* 0x000000310000780c */ /* 0x000fda0007761670 */
[----:B------:R-:W-:-:S04]  /*11850*/  @!P3 IADD3 R12, P5, R4, UR42, RZ ;  /* 0x0000002a040cbc10 */ /* 0x000fc8000ffbe0ff */
[----:B------:R-:W-:Y:S02]  /*11860*/  @!P3 IADD3.X R13, R5, UR41, RZ, P5, !PT ;  /* 0x00000029050dbc10 */ /* 0x000fe4000affe4ff */
[----:B------:R-:W-:Y:S01]  /*11870*/  ISETP.LT.OR P5, PT, R0, 0x32, !P6 ;  /* 0x000000320000780c */ /* 0x000fe200077a1670 */
[----:B------:R-:W-:-:S05]  /*11880*/  @!P3 IMAD R20, R21, R17, RZ ;  /* 0x000000111514b224 */ /* 0x000fca00078e02ff */
[----:B------:R5:W-:Y:S07]  /*11890*/  @!P3 STG.E.U8 desc[UR50][R12.64+0x30], R20 ;  /* 0x000030140c00b986 */ /* 0x000bee000c101132 */
[----:B0-----:R-:W-:-:S04]  /*118a0*/  @!P5 IADD3 R10, P6, R4, UR42, RZ ;  /* 0x0000002a040adc10 */ /* 0x001fc8000ffde0ff */
[----:B------:R-:W-:Y:S01]  /*118b0*/  @!P5 IADD3.X R11, R5, UR41, RZ, P6, !PT ;  /* 0x00000029050bdc10 */ /* 0x000fe2000b7fe4ff */
[----:B-----5:R-:W-:-:S05]  /*118c0*/  @!P5 IMAD R12, R235, R17, RZ ;  /* 0x00000011eb0cd224 */ /* 0x020fca00078e02ff */
[----:B------:R0:W-:Y:S01]  /*118d0*/  @!P5 STG.E.U8 desc[UR50][R10.64+0x31], R12 ;  /* 0x0000310c0a00d986 */ /* 0x0001e2000c101132 */
[----:B------:R-:W-:-:S04]  /*118e0*/  ISETP.GE.AND P5, PT, R22, 0x81, PT ;  /* 0x000000811600780c */ /* 0x000fc80003fa6270 */
[----:B------:R-:W-:-:S13]  /*118f0*/  ISETP.LT.OR P3, PT, R0, 0x39, !P5 ;  /* 0x000000390000780c */ /* 0x000fda0006f61670 */
[----:B0-----:R-:W-:-:S05]  /*11900*/  @!P3 IMAD R10, R234, R17, RZ ;  /* 0x00000011ea0ab224 */ /* 0x001fca00078e02ff */
[----:B------:R0:W-:Y:S01]  /*11910*/  @!P3 STG.E.U8 desc[UR50][R4.64+0x38], R10 ;  /* 0x0000380a0400b986 */ /* 0x0001e2000c101132 */
[----:B------:R-:W-:Y:S02]  /*11920*/  ISETP.LT.OR P3, PT, R0, 0x3a, !P5 ;  /* 0x0000003a0000780c */ /* 0x000fe40006f61670 */
[----:B------:R-:W-:-:S11]  /*11930*/  ISETP.GE.AND P6, PT, R22, 0x89, PT ;  /* 0x000000891600780c */ /* 0x000fd60003fc6270 */
[----:B0-----:R-:W-:-:S05]  /*11940*/  @!P3 IMAD R10, R233, R17, RZ ;  /* 0x00000011e90ab224 */ /* 0x001fca00078e02ff */
[----:B------:R0:W-:Y:S01]  /*11950*/  @!P3 STG.E.U8 desc[UR50][R4.64+0x39], R10 ;  /* 0x0000390a0400b986 */ /* 0x0001e2000c101132 */
[----:B------:R-:W-:-:S13]  /*11960*/  ISETP.LT.OR P3, PT, R0, 0x39, !P6 ;  /* 0x000000390000780c */ /* 0x000fda0007761670 */
[----:B------:R-:W-:-:S04]  /*11970*/  @!P3 IADD3 R12, P5, R4, UR42, RZ ;  /* 0x0000002a040cbc10 */ /* 0x000fc8000ffbe0ff */
[----:B------:R-:W-:Y:S02]  /*11980*/  @!P3 IADD3.X R13, R5, UR41, RZ, P5, !PT ;  /* 0x00000029050dbc10 */ /* 0x000fe4000affe4ff */
[----:B------:R-:W-:Y:S01]  /*11990*/  ISETP.LT.OR P5, PT, R0, 0x3a, !P6 ;  /* 0x0000003a0000780c */ /* 0x000fe200077a1670 */
[----:B------:R-:W-:-:S05]  /*119a0*/  @!P3 IMAD R20, R232, R17, RZ ;  /* 0x00000011e814b224 */ /* 0x000fca00078e02ff */
[----:B------:R1:W-:Y:S07]  /*119b0*/  @!P3 STG.E.U8 desc[UR50][R12.64+0x38], R20 ;  /* 0x000038140c00b986 */ /* 0x0003ee000c101132 */
[----:B0-----:R-:W-:Y:S01]  /*119c0*/  @!P5 IADD3 R10, P6, R4, UR42, RZ ;  /* 0x0000002a040adc10 */ /* 0x001fe2000ffde0ff */
[----:B-1----:R-:W2:Y:S03]  /*119d0*/  LDL.LU R13, [R1+0x4] ;  /* 0x00000400010d7983 */ /* 0x002ea60000300800 */
[----:B------:R-:W-:Y:S01]  /*119e0*/  @!P5 IADD3.X R11, R5, UR41, RZ, P6, !PT ;  /* 0x00000029050bdc10 */ /* 0x000fe2000b7fe4ff */
[----:B------:R-:W-:Y:S01]  /*119f0*/  @!P5 IMAD R12, R23, R17, RZ ;  /* 0x00000011170cd224 */ /* 0x000fe200078e02ff */
        /* <DEDUP_REMOVED lines=8> */
[----:B0-----:R-:W2:Y:S01]  /*11a80*/  LDL.LU R11, [R1] ;  /* 0x00000000010b7983 */ /* 0x001ea20000300800 */
[----:B------:R-:W-:-:S04]  /*11a90*/  ISETP.GE.AND P6, PT, R22, 0x101, PT ;  /* 0x000001011600780c */ /* 0x000fc80003fc6270 */
[----:B------:R-:W-:Y:S02]  /*11aa0*/  ISETP.LT.OR P3, PT, R0, 0x21, !P6 ;  /* 0x000000210000780c */ /* 0x000fe40007761670 */
[----:B------:R-:W-:-:S11]  /*11ab0*/  LOP3.LUT P2, RZ, R19, 0x80, RZ, 0xc0, !PT ;  /* 0x0000008013ff7812 */ /* 0x000fd6000784c0ff */
        /* <DEDUP_REMOVED lines=20> */
[----:B------:R-:W-:-:S13]  /*11c00*/  ISETP.LT.OR P3, PT, R0, 0x29, !P6 ;  /* 0x000000290000780c */ /* 0x000fda0007761670 */
        /* <DEDUP_REMOVED lines=10> */
[----:B0-----:R-:W2:Y:S01]  /*11cb0*/  LDL.LU R13, [R1+0x1c] ;  /* 0x00001c00010d7983 */ /* 0x001ea20000300800 */
[----:B------:R-:W-:-:S03]  /*11cc0*/  ISETP.LT.OR P5, PT, R0, 0x2a, !P2 ;  /* 0x0000002a0000780c */ /* 0x000fc600057a1670 */
[----:B------:R-:W3:Y:S10]  /*11cd0*/  LDL.LU R20, [R1+0x30] ;  /* 0x0000300001147983 */ /* 0x000ef40000300800 */
[----:B------:R-:W-:-:S04]  /*11ce0*/  @!P5 IADD3 R10, P6, R2, UR42, RZ ;  /* 0x0000002a020adc10 */ /* 0x000fc8000ffde0ff */
[----:B------:R-:W-:Y:S02]  /*11cf0*/  @!P5 IADD3.X R11, R3, UR41, RZ, P6, !PT ;  /* 0x00000029030bdc10 */ /* 0x000fe4000b7fe4ff */
[----:B------:R-:W-:-:S04]  /*11d00*/  ISETP.GE.AND P6, PT, R22, 0x101, PT ;  /* 0x000001011600780c */ /* 0x000fc80003fc6270 */
[----:B------:R-:W-:-:S13]  /*11d10*/  ISETP.LT.OR P3, PT, R0, 0x31, !P6 ;  /* 0x000000310000780c */ /* 0x000fda0007761670 */
[-C--:B------:R-:W-:Y:S02]  /*11d20*/  @!P3 IMAD R21, R21, R17.reuse, RZ ;  /* 0x000000111515b224 */ /* 0x080fe400078e02ff */
[----:B--2---:R-:W-:-:S05]  /*11d30*/  @!P5 IMAD R12, R13, R17, RZ ;  /* 0x000000110d0cd224 */ /* 0x004fca00078e02ff */
[----:B------:R-:W-:Y:S04]  /*11d40*/  @!P5 STG.E.U8 desc[UR50][R10.64+0x29], R12 ;  /* 0x0000290c0a00d986 */ /* 0x000fe8000c101132 */
[----:B------:R0:W-:Y:S04]  /*11d50*/  @!P3 STG.E.U8 desc[UR50][R2.64+0x30], R21 ;  /* 0x000030150200b986 */ /* 0x0001e8000c101132 */
[----:B0-----:R-:W2:Y:S01]  /*11d60*/  LDL.LU R21, [R1+0x2c] ;  /* 0x00002c0001157983 */ /* 0x001ea20000300800 */
[----:B------:R-:W-:-:S13]  /*11d70*/  ISETP.LT.OR P3, PT, R0, 0x32, !P6 ;  /* 0x000000320000780c */ /* 0x000fda0007761670 */
[----:B-----5:R-:W-:-:S05]  /*11d80*/  @!P3 IMAD R23, R23, R17, RZ ;  /* 0x000000111717b224 */ /* 0x020fca00078e02ff */
[----:B------:R3:W-:Y:S01]  /*11d90*/  @!P3 STG.E.U8 desc[UR50][R2.64+0x31], R23 ;  /* 0x000031170200b986 */ /* 0x0007e2000c101132 */
[----:B------:R-:W-:-:S13]  /*11da0*/  ISETP.LT.OR P3, PT, R0, 0x31, !P2 ;  /* 0x000000310000780c */ /* 0x000fda0005761670 */
[----:B------:R-:W-:-:S04]  /*11db0*/  @!P3 IADD3 R12, P5, R2, UR42, RZ ;  /* 0x0000002a020cbc10 */ /* 0x000fc8000ffbe0ff */
[----:B------:R-:W-:Y:S02]  /*11dc0*/  @!P3 IADD3.X R13, R3, UR41, RZ, P5, !PT ;  /* 0x00000029030dbc10 */ /* 0x000fe4000affe4ff */
[----:B------:R-:W-:Y:S01]  /*11dd0*/  ISETP.LT.OR P5, PT, R0, 0x32, !P2 ;  /* 0x000000320000780c */ /* 0x000fe200057a1670 */
[----:B------:R-:W-:-:S12]  /*11de0*/  @!P3 IMAD R233, R233, R17, RZ ;  /* 0x00000011e9e9b224 */ /* 0x000fd800078e02ff */
[----:B------:R-:W-:-:S04]  /*11df0*/  @!P5 IADD3 R10, P6, R2, UR42, RZ ;  /* 0x0000002a020adc10 */ /* 0x000fc8000ffde0ff */
[----:B------:R-:W-:Y:S02]  /*11e00*/  @!P5 IADD3.X R11, R3, UR41, RZ, P6, !PT ;  /* 0x00000029030bdc10 */ /* 0x000fe4000b7fe4ff */
[----:B------:R-:W-:Y:S01]  /*11e10*/  ISETP.GE.AND P6, PT, R22, 0x101, PT ;  /* 0x000001011600780c */ /* 0x000fe20003fc6270 */
[----:B------:R0:W-:Y:S03]  /*11e20*/  @!P3 STG.E.U8 desc[UR50][R12.64+0x30], R233 ;  /* 0x000030e90c00b986 */ /* 0x0001e6000c101132 */
[----:B------:R-:W-:-:S13]  /*11e30*/  ISETP.LT.OR P3, PT, R0, 0x39, !P6 ;  /* 0x000000390000780c */ /* 0x000fda0007761670 */
[-C--:B---3--:R-:W-:Y:S01]  /*11e40*/  @!P3 IMAD R23, R20, R17.reuse, RZ ;  /* 0x000000111417b224 */ /* 0x088fe200078e02ff */
[----:B------:R-:W-:Y:S01]  /*11e50*/  LOP3.LUT P1, RZ, R19, 0x100, RZ, 0xc0, !PT ;  /* 0x0000010013ff7812 */ /* 0x000fe2000782c0ff */
[----:B------:R-:W-:Y:S02]  /*11e60*/  VIADD R9, R9, UR4 ;  /* 0x0000000409097c36 */ /* 0x000fe40008000000 */
[----:B--2---:R-:W-:-:S05]  /*11e70*/  @!P5 IMAD R21, R21, R17, RZ ;  /* 0x000000111515d224 */ /* 0x004fca00078e02ff */
[----:B------:R1:W-:Y:S04]  /*11e80*/  @!P5 STG.E.U8 desc[UR50][R10.64+0x31], R21 ;  /* 0x000031150a00d986 */ /* 0x0003e8000c101132 */
[----:B------:R2:W-:Y:S01]  /*11e90*/  @!P3 STG.E.U8 desc[UR50][R2.64+0x38], R23 ;  /* 0x000038170200b986 */ /* 0x0005e2000c101132 */
[C---:B------:R-:W-:Y:S02]  /*11ea0*/  ISETP.LT.OR P3, PT, R0.reuse, 0x3a, !P6 ;  /* 0x0000003a0000780c */ /* 0x040fe40007761670 */
[----:B------:R-:W-:-:S11]  /*11eb0*/  ISETP.LT.OR P5, PT, R0, 0x39, !P2 ;  /* 0x000000390000780c */ /* 0x000fd600057a1670 */
[----:B------:R-:W-:-:S05]  /*11ec0*/  @!P3 IMAD R235, R235, R17, RZ ;  /* 0x00000011ebebb224 */ /* 0x000fca00078e02ff */
[----:B------:R-:W-:Y:S01]  /*11ed0*/  @!P3 STG.E.U8 desc[UR50][R2.64+0x39], R235 ;  /* 0x000039eb0200b986 */ /* 0x000fe2000c101132 */
[----:B0-----:R-:W-:-:S04]  /*11ee0*/  @!P5 IADD3 R12, P3, R2, UR42, RZ ;  /* 0x0000002a020cdc10 */ /* 0x001fc8000ff7e0ff */
[----:B------:R-:W-:Y:S02]  /*11ef0*/  @!P5 IADD3.X R13, R3, UR41, RZ, P3, !PT ;  /* 0x00000029030ddc10 */ /* 0x000fe40009ffe4ff */
[----:B------:R-:W-:Y:S01]  /*11f00*/  ISETP.LT.OR P3, PT, R0, 0x3a, !P2 ;  /* 0x0000003a0000780c */ /* 0x000fe20005761670 */
[----:B-1----:R-:W-:-:S12]  /*11f10*/  @!P5 IMAD R21, R234, R17, RZ ;  /* 0x00000011ea15d224 */ /* 0x002fd800078e02ff */
[----:B------:R-:W-:Y:S01]  /*11f20*/  @!P3 IADD3 R10, P6, R2, UR42, RZ ;  /* 0x0000002a020abc10 */ /* 0x000fe2000ffde0ff */
[----:B--2---:R-:W-:-:S03]  /*11f30*/  @!P3 IMAD R23, R232, R17, RZ ;  /* 0x00000011e817b224 */ /* 0x004fc600078e02ff */
[----:B------:R-:W-:Y:S01]  /*11f40*/  @!P3 IADD3.X R11, R3, UR41, RZ, P6, !PT ;  /* 0x00000029030bbc10 */ /* 0x000fe2000b7fe4ff */
[----:B------:R0:W-:Y:S04]  /*11f50*/  @!P5 STG.E.U8 desc[UR50][R12.64+0x38], R21 ;  /* 0x000038150c00d986 */ /* 0x0001e8000c101132 */
[----:B------:R1:W-:Y:S01]  /*11f60*/  @!P3 STG.E.U8 desc[UR50][R10.64+0x39], R23 ;  /* 0x000039170a00b986 */ /* 0x0003e2000c101132 */
[----:B------:R-:W-:-:S13]  /*11f70*/  ISETP.LT.OR P3, PT, R0, 0x21, !P1 ;  /* 0x000000210000780c */ /* 0x000fda0004f61670 */
[----:B------:R-:W-:-:S05]  /*11f80*/  @!P3 IMAD R233, R216, R17, RZ ;  /* 0x00000011d8e9b224 */ /* 0x000fca00078e02ff */
[----:B------:R-:W-:Y:S01]  /*11f90*/  @!P3 STG.E.U8 desc[UR50][R8.64+0x20], R233 ;  /* 0x000020e90800b986 */ /* 0x000fe2000c101132 */
[C---:B------:R-:W-:Y:S02]  /*11fa0*/  ISETP.LT.OR P3, PT, R0.reuse, 0x22, !P1 ;  /* 0x000000220000780c */ /* 0x040fe40004f61670 */
[----:B------:R-:W-:-:S11]  /*11fb0*/  ISETP.LT.OR P5, PT, R0, 0x21, !P0 ;  /* 0x000000210000780c */ /* 0x000fd600047a1670 */
[----:B------:R-:W-:-:S05]  /*11fc0*/  @!P3 IMAD R217, R217, R17, RZ ;  /* 0x00000011d9d9b224 */ /* 0x000fca00078e02ff */
[----:B------:R-:W-:Y:S01]  /*11fd0*/  @!P3 STG.E.U8 desc[UR50][R8.64+0x21], R217 ;  /* 0x000021d90800b986 */ /* 0x000fe2000c101132 */
[----:B------:R-:W-:Y:S02]  /*11fe0*/  ISETP.LT.OR P3, PT, R0, 0x22, !P0 ;  /* 0x000000220000780c */ /* 0x000fe40004761670 */
[----:B0-----:R-:W-:-:S04]  /*11ff0*/  @!P5 IADD3 R12, P6, R8, UR42, RZ ;  /* 0x0000002a080cdc10 */ /* 0x001fc8000ffde0ff */
[----:B------:R-:W-:Y:S01]  /*12000*/  @!P5 IADD3.X R13, R9, UR41, RZ, P6, !PT ;  /* 0x00000029090ddc10 */ /* 0x000fe2000b7fe4ff */
[----:B------:R-:W-:-:S06]  /*12010*/  @!P5 IMAD R21, R218, R17, RZ ;  /* 0x00000011da15d224 */ /* 0x000fcc00078e02ff */
[----:B-1----:R-:W-:Y:S01]  /*12020*/  @!P3 IADD3 R10, P6, R8, UR42, RZ ;  /* 0x0000002a080abc10 */ /* 0x002fe2000ffde0ff */
[----:B------:R-:W-:-:S03]  /*12030*/  @!P3 IMAD R219, R219, R17, RZ ;  /* 0x00000011dbdbb224 */ /* 0x000fc600078e02ff */
[----:B------:R-:W-:Y:S01]  /*12040*/  @!P3 IADD3.X R11, R9, UR41, RZ, P6, !PT ;  /* 0x00000029090bbc10 */ /* 0x000fe2000b7fe4ff */
[----:B------:R0:W-:Y:S04]  /*12050*/  @!P5 STG.E.U8 desc[UR50][R12.64+0x20], R21 ;  /* 0x000020150c00d986 */ /* 0x0001e8000c101132 */
[----:B------:R-:W-:Y:S01]  /*12060*/  @!P3 STG.E.U8 desc[UR50][R10.64+0x21], R219 ;  /* 0x000021db0a00b986 */ /* 0x000fe2000c101132 */
[----:B------:R-:W-:-:S13]  /*12070*/  ISETP.LT.OR P3, PT, R0, 0x29, !P1 ;  /* 0x000000290000780c */ /* 0x000fda0004f61670 */
[----:B------:R-:W-:-:S05]  /*12080*/  @!P3 IMAD R23, R220, R17, RZ ;  /* 0x00000011dc17b224 */ /* 0x000fca00078e02ff */
[----:B------:R1:W-:Y:S01]  /*12090*/  @!P3 STG.E.U8 desc[UR50][R8.64+0x28], R23 ;  /* 0x000028170800b986 */ /* 0x0003e2000c101132 */
        /* <DEDUP_REMOVED lines=8> */
[----:B------:R-:W-:Y:S01]  /*12120*/  @!P3 IADD3 R20, P6, R8, UR42, RZ ;  /* 0x0000002a0814bc10 */ /* 0x000fe2000ffde0ff */
[----:B------:R-:W-:-:S03]  /*12130*/  @!P3 IMAD R223, R223, R17, RZ ;  /* 0x00000011dfdfb224 */ /* 0x000fc600078e02ff */
[----:B------:R-:W-:Y:S01]  /*12140*/  @!P3 IADD3.X R21, R9, UR41, RZ, P6, !PT ;  /* 0x000000290915bc10 */ /* 0x000fe2000b7fe4ff */
[----:B------:R-:W-:Y:S04]  /*12150*/  @!P5 STG.E.U8 desc[UR50][R12.64+0x28], R217 ;  /* 0x000028d90c00d986 */ /* 0x000fe8000c101132 */
[----:B------:R0:W-:Y:S01]  /*12160*/  @!P3 STG.E.U8 desc[UR50][R20.64+0x29], R223 ;  /* 0x000029df1400b986 */ /* 0x0001e2000c101132 */
[----:B------:R-:W-:-:S13]  /*12170*/  ISETP.LT.OR P3, PT, R0, 0x31, !P1 ;  /* 0x000000310000780c */ /* 0x000fda0004f61670 */
[----:B-1----:R-:W-:-:S05]  /*12180*/  @!P3 IMAD R23, R224, R17, RZ ;  /* 0x00000011e017b224 */ /* 0x002fca00078e02ff */
[----:B------:R1:W-:Y:S01]  /*12190*/  @!P3 STG.E.U8 desc[UR50][R8.64+0x30], R23 ;  /* 0x000030170800b986 */ /* 0x0003e2000c101132 */
[C---:B------:R-:W-:Y:S02]  /*121a0*/  ISETP.LT.OR P3, PT, R0.reuse, 0x32, !P1 ;  /* 0x000000320000780c */ /* 0x040fe40004f61670 */
[----:B------:R-:W-:-:S11]  /*121b0*/  ISETP.LT.OR P5, PT, R0, 0x31, !P0 ;  /* 0x000000310000780c */ /* 0x000fd600047a1670 */
[----:B------:R-:W-:-:S05]  /*121c0*/  @!P3 IMAD R225, R225, R17, RZ ;  /* 0x00000011e1e1b224 */ /* 0x000fca00078e02ff */
[----:B------:R-:W-:Y:S01]  /*121d0*/  @!P3 STG.E.U8 desc[UR50][R8.64+0x31], R225 ;  /* 0x000031e10800b986 */ /* 0x000fe2000c101132 */
[----:B------:R-:W-:Y:S02]  /*121e0*/  ISETP.LT.OR P3, PT, R0, 0x32, !P0 ;  /* 0x000000320000780c */ /* 0x000fe40004761670 */
[----:B------:R-:W-:-:S04]  /*121f0*/  @!P5 IADD3 R10, P6, R8, UR42, RZ ;  /* 0x0000002a080adc10 */ /* 0x000fc8000ffde0ff */
[----:B------:R-:W-:Y:S01]  /*12200*/  @!P5 IADD3.X R11, R9, UR41, RZ, P6, !PT ;  /* 0x00000029090bdc10 */ /* 0x000fe2000b7fe4ff */
[----:B0-----:R-:W-:-:S06]  /*12210*/  @!P5 IMAD R21, R226, R17, RZ ;  /* 0x00000011e215d224 */ /* 0x001fcc00078e02ff */
        /* <DEDUP_REMOVED lines=13> */
[----:B------:R-:W-:Y:S02]  /*122f0*/  @!P5 IADD3 R12, P6, R8, UR42, RZ ;  /* 0x0000002a080cdc10 */ /* 0x000fe4000ffde0ff */
[----:B------:R-:W-:Y:S02]  /*12300*/  LOP3.LUT R19, R19, 0xffffffbf, RZ, 0xc0, !PT ;  /* 0xffffffbf13137812 */ /* 0x000fe400078ec0ff */
[----:B------:R-:W-:Y:S01]  /*12310*/  @!P5 IADD3.X R13, R9, UR41, RZ, P6, !PT ;  /* 0x00000029090ddc10 */ /* 0x000fe2000b7fe4ff */
[----:B0-----:R-:W-:Y:S01]  /*12320*/  @!P5 IMAD R217, R230, R17, RZ ;  /* 0x00000011e6d9d224 */ /* 0x001fe200078e02ff */
[----:B------:R-:W-:-:S05]  /*12330*/  @P2 LOP3.LUT R19, R19, 0x40, RZ, 0xfc, !PT ;  /* 0x0000004013132812 */ /* 0x000fca00078efcff */
[----:B------:R-:W-:Y:S01]  /*12340*/  @!P3 IADD3 R10, P6, R8, UR42, RZ ;  /* 0x0000002a080abc10 */ /* 0x000fe2000ffde0ff */
[----:B------:R-:W-:Y:S01]  /*12350*/  @!P3 IMAD R231, R231, R17, RZ ;  /* 0x00000011e7e7b224 */ /* 0x000fe200078e02ff */
[----:B------:R-:W-:Y:S02]  /*12360*/  ISETP.GE.AND P2, PT, R22, 0x1, PT ;  /* 0x000000011600780c */ /* 0x000fe40003f46270 */
[----:B------:R-:W-:Y:S01]  /*12370*/  @!P3 IADD3.X R11, R9, UR41, RZ, P6, !PT ;  /* 0x00000029090bbc10 */ /* 0x000fe2000b7fe4ff */
[----:B------:R0:W-:Y:S04]  /*12380*/  @!P5 STG.E.U8 desc[UR50][R12.64+0x38], R217 ;  /* 0x000038d90c00d986 */ /* 0x0001e8000c101132 */
[----:B------:R-:W-:Y:S01]  /*12390*/  @!P3 STG.E.U8 desc[UR50][R10.64+0x39], R231 ;  /* 0x000039e70a00b986 */ /* 0x000fe2000c101132 */
[----:B------:R-:W-:-:S13]  /*123a0*/  ISETP.LT.OR P3, PT, R0, 0x41, !P2 ;  /* 0x000000410000780c */ /* 0x000fda0005761670 */
[----:B------:R-:W-:-:S05]  /*123b0*/  @!P3 IMAD R219, R200, R17, RZ ;  /* 0x00000011c8dbb224 */ /* 0x000fca00078e02ff */
[----:B------:R-:W-:Y:S01]  /*123c0*/  @!P3 STG.E.U8 desc[UR50][R6.64+0x40], R219 ;  /* 0x000040db0600b986 */ /* 0x000fe2000c101132 */
[C---:B------:R-:W-:Y:S02]  /*123d0*/  ISETP.LT.OR P3, PT, R0.reuse, 0x42, !P2 ;  /* 0x000000420000780c */ /* 0x040fe40005761670 */
[----:B-1----:R-:W-:Y:S02]  /*123e0*/  P2R R23, PR, RZ, 0x2 ;  /* 0x00000002ff177803 */ /* 0x002fe40000000000 */
[----:B------:R-:W-:-:S09]  /*123f0*/  ISETP.LT.OR P1, PT, R0, 0x41, !P4 ;  /* 0x000000410000780c */ /* 0x000fd20006721670 */
[----:B------:R-:W-:-:S05]  /*12400*/  @!P3 IMAD R201, R201, R17, RZ ;  /* 0x00000011c9c9b224 */ /* 0x000fca00078e02ff */
[----:B------:R1:W-:Y:S01]  /*12410*/  @!P3 STG.E.U8 desc[UR50][R6.64+0x41], R201 ;  /* 0x000041c90600b986 */ /* 0x0003e2000c101132 */
[----:B------:R-:W-:Y:S01]  /*12420*/  ISETP.LT.OR P3, PT, R0, 0x42, !P4 ;  /* 0x000000420000780c */ /* 0x000fe20006761670 */
[----:B0-----:R-:W-:-:S12]  /*12430*/  @!P1 IMAD R217, R202, R17, RZ ;  /* 0x00000011cad99224 */ /* 0x001fd800078e02ff */
[----:B------:R-:W-:Y:S01]  /*12440*/  @!P3 IADD3 R20, P5, R6, UR42, RZ ;  /* 0x0000002a0614bc10 */ /* 0x000fe2000ffbe0ff */
[----:B------:R-:W-:-:S03]  /*12450*/  @!P3 IMAD R203, R203, R17, RZ ;  /* 0x00000011cbcbb224 */ /* 0x000fc600078e02ff */
[----:B------:R-:W-:Y:S01]  /*12460*/  @!P3 IADD3.X R21, R7, UR41, RZ, P5, !PT ;  /* 0x000000290715bc10 */ /* 0x000fe2000affe4ff */
[----:B------:R-:W-:Y:S04]  /*12470*/  @!P1 STG.E.U8 desc[UR50][R14.64+0x40], R217 ;  /* 0x000040d90e009986 */ /* 0x000fe8000c101132 */
[----:B------:R0:W-:Y:S01]  /*12480*/  @!P3 STG.E.U8 desc[UR50][R20.64+0x41], R203 ;  /* 0x000041cb1400b986 */ /* 0x0001e2000c101132 */
[----:B------:R-:W-:-:S13]  /*12490*/  ISETP.LT.OR P3, PT, R0, 0x49, !P2 ;  /* 0x000000490000780c */ /* 0x000fda0005761670 */
[----:B-1----:R-:W-:-:S05]  /*124a0*/  @!P3 IMAD R201, R204, R17, RZ ;  /* 0x00000011ccc9b224 */ /* 0x002fca00078e02ff */
[----:B------:R-:W-:Y:S01]  /*124b0*/  @!P3 STG.E.U8 desc[UR50][R6.64+0x48], R201 ;  /* 0x000048c90600b986 */ /* 0x000fe2000c101132 */
[C---:B------:R-:W-:Y:S02]  /*124c0*/  ISETP.LT.OR P3, PT, R0.reuse, 0x4a, !P2 ;  /* 0x0000004a0000780c */ /* 0x040fe40005761670 */
[----:B------:R-:W-:-:S11]  /*124d0*/  ISETP.LT.OR P5, PT, R0, 0x49, !P4 ;  /* 0x000000490000780c */ /* 0x000fd600067a1670 */
[----:B------:R-:W-:-:S05]  /*124e0*/  @!P3 IMAD R205, R205, R17, RZ ;  /* 0x00000011cdcdb224 */ /* 0x000fca00078e02ff */
[----:B------:R1:W-:Y:S01]  /*124f0*/  @!P3 STG.E.U8 desc[UR50][R6.64+0x49], R205 ;  /* 0x000049cd0600b986 */ /* 0x0003e2000c101132 */
[----:B------:R-:W-:Y:S02]  /*12500*/  ISETP.LT.OR P3, PT, R0, 0x4a, !P4 ;  /* 0x0000004a0000780c */ /* 0x000fe40006761670 */
[----:B------:R-:W-:-:S04]  /*12510*/  @!P5 IADD3 R10, P6, R6, UR42, RZ ;  /* 0x0000002a060adc10 */ /* 0x000fc8000ffde0ff */
[----:B------:R-:W-:Y:S01]  /*12520*/  @!P5 IADD3.X R11, R7, UR41, RZ, P6, !PT ;  /* 0x00000029070bdc10 */ /* 0x000fe2000b7fe4ff */
[----:B0-----:R-:W-:-:S06]  /*12530*/  @!P5 IMAD R203, R206, R17, RZ ;  /* 0x00000011cecbd224 */ /* 0x001fcc00078e02ff */
[----:B------:R-:W-:Y:S01]  /*12540*/  @!P3 IADD3 R12, P6, R6, UR42, RZ ;  /* 0x0000002a060cbc10 */ /* 0x000fe2000ffde0ff */
[----:B------:R-:W-:-:S03]  /*12550*/  @!P3 IMAD R207, R207, R17, RZ ;  /* 0x00000011cfcfb224 */ /* 0x000fc600078e02ff */
[----:B------:R-:W-:Y:S01]  /*12560*/  @!P3 IADD3.X R13, R7, UR41, RZ, P6, !PT ;  /* 0x00000029070dbc10 */ /* 0x000fe2000b7fe4ff */
[----:B------:R0:W-:Y:S04]  /*12570*/  @!P5 STG.E.U8 desc[UR50][R10.64+0x48], R203 ;  /* 0x000048cb0a00d986 */ /* 0x0001e8000c101132 */
[----:B------:R2:W-:Y:S01]  /*12580*/  @!P3 STG.E.U8 desc[UR50][R12.64+0x49], R207 ;  /* 0x000049cf0c00b986 */ /* 0x0005e2000c101132 */
[C---:B------:R-:W-:Y:S02]  /*12590*/  ISETP.LT.OR P3, PT, R0.reuse, 0x51, !P2 ;  /* 0x000000510000780c */ /* 0x040fe40005761670 */
[----:B------:R-:W-:-:S11]  /*125a0*/  ISETP.LT.OR P6, PT, R0, 0x51, !P4 ;  /* 0x000000510000780c */ /* 0x000fd600067c1670 */
[----:B-1----:R-:W-:-:S05]  /*125b0*/  @!P3 IMAD R205, R208, R17, RZ ;  /* 0x00000011d0cdb224 */ /* 0x002fca00078e02ff */
[----:B------:R-:W-:Y:S01]  /*125c0*/  @!P3 STG.E.U8 desc[UR50][R6.64+0x50], R205 ;  /* 0x000050cd0600b986 */ /* 0x000fe2000c101132 */
[C---:B------:R-:W-:Y:S02]  /*125d0*/  ISETP.LT.OR P3, PT, R0.reuse, 0x52, !P2 ;  /* 0x000000520000780c */ /* 0x040fe40005761670 */
[----:B------:R-:W-:Y:S02]  /*125e0*/  ISETP.LT.OR P5, PT, R0, 0x52, !P4 ;  /* 0x000000520000780c */ /* 0x000fe400067a1670 */
[----:B------:R-:W-:-:S09]  /*125f0*/  @!P6 IADD3 R14, P1, R6, UR42, RZ ;  /* 0x0000002a060eec10 */ /* 0x000fd2000ff3e0ff */
[----:B------:R-:W-:Y:S01]  /*12600*/  @!P3 IMAD R209, R209, R17, RZ ;  /* 0x00000011d1d1b224 */ /* 0x000fe200078e02ff */
[----:B------:R-:W-:-:S04]  /*12610*/  @!P6 IADD3.X R15, R7, UR41, RZ, P1, !PT ;  /* 0x00000029070fec10 */ /* 0x000fc80008ffe4ff */
[----:B------:R-:W-:Y:S01]  /*12620*/  @!P3 STG.E.U8 desc[UR50][R6.64+0x51], R209 ;  /* 0x000051d10600b986 */ /* 0x000fe2000c101132 */
[----:B------:R-:W-:Y:S01]  /*12630*/  @!P5 IADD3 R20, P3, R6, UR42, RZ ;  /* 0x0000002a0614dc10 */ /* 0x000fe2000ff7e0ff */
[-C--:B0-----:R-:W-:Y:S02]  /*12640*/  @!P6 IMAD R11, R210, R17.reuse, RZ ;  /* 0x00000011d20be224 */ /* 0x081fe400078e02ff */
[----:B------:R-:W-:Y:S01]  /*12650*/  @!P5 IMAD R211, R211, R17, RZ ;  /* 0x00000011d3d3d224 */ /* 0x000fe200078e02ff */
[----:B------:R-:W-:Y:S02]  /*12660*/  @!P5 IADD3.X R21, R7, UR41, RZ, P3, !PT ;  /* 0x000000290715dc10 */ /* 0x000fe40009ffe4ff */
[----:B------:R0:W-:Y:S04]  /*12670*/  @!P6 STG.E.U8 desc[UR50][R14.64+0x50], R11 ;  /* 0x0000500b0e00e986 */ /* 0x0001e8000c101132 */
[----:B------:R1:W-:Y:S01]  /*12680*/  @!P5 STG.E.U8 desc[UR50][R20.64+0x51], R211 ;  /* 0x000051d31400d986 */ /* 0x0003e2000c101132 */
[----:B------:R-:W-:-:S13]  /*12690*/  ISETP.LT.OR P5, PT, R0, 0x59, !P2 ;  /* 0x000000590000780c */ /* 0x000fda00057a1670 */
[----:B--2---:R-:W-:-:S05]  /*126a0*/  @!P5 IMAD R13, R212, R17, RZ ;  /* 0x00000011d40dd224 */ /* 0x004fca00078e02ff */
[----:B------:R2:W-:Y:S01]  /*126b0*/  @!P5 STG.E.U8 desc[UR50][R6.64+0x58], R13 ;  /* 0x0000580d0600d986 */ /* 0x0005e2000c101132 */
[C---:B------:R-:W-:Y:S02]  /*126c0*/  ISETP.LT.OR P5, PT, R0.reuse, 0x5a, !P2 ;  /* 0x0000005a0000780c */ /* 0x040fe400057a1670 */
[----:B------:R-:W-:-:S11]  /*126d0*/  ISETP.LT.OR P3, PT, R0, 0x59, !P4 ;  /* 0x000000590000780c */ /* 0x000fd60006761670 */
[----:B------:R-:W-:-:S05]  /*126e0*/  @!P5 IMAD R213, R213, R17, RZ ;  /* 0x00000011d5d5d224 */ /* 0x000fca00078e02ff */
[----:B------:R-:W-:Y:S01]  /*126f0*/  @!P5 STG.E.U8 desc[UR50][R6.64+0x59], R213 ;  /* 0x000059d50600d986 */ /* 0x000fe2000c101132 */
[----:B------:R-:W-:Y:S02]  /*12700*/  ISETP.LT.OR P5, PT, R0, 0x5a, !P4 ;  /* 0x0000005a0000780c */ /* 0x000fe400067a1670 */
[----:B------:R-:W-:Y:S01]  /*12710*/  @!P3 IADD3 R200, P1, R6, UR42, RZ ;  /* 0x0000002a06c8bc10 */ /* 0x000fe2000ff3e0ff */
[----:B0-----:R-:W-:-:S03]  /*12720*/  @!P3 IMAD R15, R214, R17, RZ ;  /* 0x00000011d60fb224 */ /* 0x001fc600078e02ff */
[----:B------:R-:W-:-:S07]  /*12730*/  @!P3 IADD3.X R201, R7, UR41, RZ, P1, !PT ;  /* 0x0000002907c9bc10 */ /* 0x000fce0008ffe4ff */
[----:B------:R-:W-:Y:S01]  /*12740*/  @!P5 IADD3 R202, P6, R6, UR42, RZ ;  /* 0x0000002a06cadc10 */ /* 0x000fe2000ffde0ff */
[----:B------:R-:W-:-:S03]  /*12750*/  @!P5 IMAD R215, R215, R17, RZ ;  /* 0x00000011d7d7d224 */ /* 0x000fc600078e02ff */
[----:B------:R-:W-:Y:S01]  /*12760*/  @!P5 IADD3.X R203, R7, UR41, RZ, P6, !PT ;  /* 0x0000002907cbdc10 */ /* 0x000fe2000b7fe4ff */
[----:B------:R0:W-:Y:S04]  /*12770*/  @!P3 STG.E.U8 desc[UR50][R200.64+0x58], R15 ;  /* 0x0000580fc800b986 */ /* 0x0001e8000c101132 */
[----:B------:R-:W-:Y:S01]  /*12780*/  @!P5 STG.E.U8 desc[UR50][R202.64+0x59], R215 ;  /* 0x000059d7ca00d986 */ /* 0x000fe2000c101132 */
[----:B------:R-:W-:-:S04]  /*12790*/  ISETP.GE.AND P5, PT, R22, 0x81, PT ;  /* 0x000000811600780c */ /* 0x000fc80003fa6270 */
[C---:B------:R-:W-:Y:S02]  /*127a0*/  ISETP.LT.OR P3, PT, R0.reuse, 0x41, !P5 ;  /* 0x000000410000780c */ /* 0x040fe40006f61670 */
[----:B------:R-:W-:-:S11]  /*127b0*/  ISETP.LT.OR P2, PT, R0, 0x61, !P4 ;  /* 0x000000610000780c */ /* 0x000fd60006741670 */
[----:B-1----:R-:W-:-:S05]  /*127c0*/  @!P3 IMAD R21, R184, R17, RZ ;  /* 0x00000011b815b224 */ /* 0x002fca00078e02ff */
[----:B------:R-:W-:Y:S01]  /*127d0*/  @!P3 STG.E.U8 desc[UR50][R4.64+0x40], R21 ;  /* 0x000040150400b986 */ /* 0x000fe2000c101132 */
[----:B------:R-:W-:Y:S02]  /*127e0*/  ISETP.LT.OR P3, PT, R0, 0x42, !P5 ;  /* 0x000000420000780c */ /* 0x000fe40006f61670 */
[----:B------:R-:W-:-:S04]  /*127f0*/  @!P2 IADD3 R10, P6, R6, UR42, RZ ;  /* 0x0000002a060aac10 */ /* 0x000fc8000ffde0ff */
[----:B------:R-:W-:Y:S02]  /*12800*/  @!P2 IADD3.X R11, R7, UR41, RZ, P6, !PT ;  /* 0x00000029070bac10 */ /* 0x000fe4000b7fe4ff */
[----:B------:R-:W-:-:S05]  /*12810*/  ISETP.GE.AND P6, PT, R22, 0x89, PT ;  /* 0x000000891600780c */ /* 0x000fca0003fc6270 */
[----:B------:R-:W-:-:S05]  /*12820*/  @!P3 IMAD R185, R185, R17, RZ ;  /* 0x00000011b9b9b224 */ /* 0x000fca00078e02ff */
[----:B------:R1:W-:Y:S01]  /*12830*/  @!P3 STG.E.U8 desc[UR50][R4.64+0x41], R185 ;  /* 0x000041b90400b986 */ /* 0x0003e2000c101132 */
[----:B------:R-:W-:-:S13]  /*12840*/  ISETP.LT.OR P3, PT, R0, 0x41, !P6 ;  /* 0x000000410000780c */ /* 0x000fda0007761670 */
[----:B------:R-:W-:-:S04]  /*12850*/  @!P3 IADD3 R12, P5, R4, UR42, RZ ;  /* 0x0000002a040cbc10 */ /* 0x000fc8000ffbe0ff */
[----:B--2---:R-:W-:Y:S02]  /*12860*/  @!P3 IADD3.X R13, R5, UR41, RZ, P5, !PT ;  /* 0x00000029050dbc10 */ /* 0x004fe4000affe4ff */
[----:B------:R-:W-:Y:S02]  /*12870*/  ISETP.LT.OR P5, PT, R0, 0x42, !P6 ;  /* 0x000000420000780c */ /* 0x000fe400077a1670 */
[----:B------:R-:W-:Y:S01]  /*12880*/  ISETP.NE.AND P1, PT, R23, RZ, PT ;  /* 0x000000ff1700720c */ /* 0x000fe20003f25270 */
[----:B------:R-:W-:-:S10]  /*12890*/  @!P3 IMAD R23, R186, R17, RZ ;  /* 0x00000011ba17b224 */ /* 0x000fd400078e02ff */
[----:B------:R-:W-:Y:S01]  /*128a0*/  @!P5 IADD3 R14, P6, R4, UR42, RZ ;  /* 0x0000002a040edc10 */ /* 0x000fe2000ffde0ff */
[----:B------:R-:W-:-:S03]  /*128b0*/  @!P5 IMAD R187, R187, R17, RZ ;  /* 0x00000011bbbbd224 */ /* 0x000fc600078e02ff */
[----:B0-----:R-:W-:Y:S01]  /*128c0*/  @!P5 IADD3.X R15, R5, UR41, RZ, P6, !PT ;  /* 0x00000029050fdc10 */ /* 0x001fe2000b7fe4ff */
[----:B------:R0:W-:Y:S04]  /*128d0*/  @!P3 STG.E.U8 desc[UR50][R12.64+0x40], R23 ;  /* 0x000040170c00b986 */ /* 0x0001e8000c101132 */
[----:B------:R-:W-:Y:S01]  /*128e0*/  @!P5 STG.E.U8 desc[UR50][R14.64+0x41], R187 ;  /* 0x000041bb0e00d986 */ /* 0x000fe2000c101132 */
[----:B------:R-:W-:-:S04]  /*128f0*/  ISETP.GE.AND P5, PT, R22, 0x81, PT ;  /* 0x000000811600780c */ /* 0x000fc80003fa6270 */
[----:B------:R-:W-:-:S13]  /*12900*/  ISETP.LT.OR P3, PT, R0, 0x49, !P5 ;  /* 0x000000490000780c */ /* 0x000fda0006f61670 */
[----:B-1----:R-:W-:-:S05]  /*12910*/  @!P3 IMAD R185, R188, R17, RZ ;  /* 0x00000011bcb9b224 */ /* 0x002fca00078e02ff */
[----:B------:R1:W-:Y:S01]  /*12920*/  @!P3 STG.E.U8 desc[UR50][R4.64+0x48], R185 ;  /* 0x000048b90400b986 */ /* 0x0003e2000c101132 */
[----:B------:R-:W-:Y:S02]  /*12930*/  ISETP.LT.OR P3, PT, R0, 0x4a, !P5 ;  /* 0x0000004a0000780c */ /* 0x000fe40006f61670 */
[----:B------:R-:W-:-:S11]  /*12940*/  ISETP.GE.AND P6, PT, R22, 0x89, PT ;  /* 0x000000891600780c */ /* 0x000fd60003fc6270 */
[----:B------:R-:W-:-:S05]  /*12950*/  @!P3 IMAD R189, R189, R17, RZ ;  /* 0x00000011bdbdb224 */ /* 0x000fca00078e02ff */
[----:B------:R-:W-:Y:S01]  /*12960*/  @!P3 STG.E.U8 desc[UR50][R4.64+0x49], R189 ;  /* 0x000049bd0400b986 */ /* 0x000fe2000c101132 */
[----:B------:R-:W-:-:S13]  /*12970*/  ISETP.LT.OR P3, PT, R0, 0x49, !P6 ;  /* 0x000000490000780c */ /* 0x000fda0007761670 */
[----:B------:R-:W-:-:S04]  /*12980*/  @!P3 IADD3 R20, P5, R4, UR42, RZ ;  /* 0x0000002a0414bc10 */ /* 0x000fc8000ffbe0ff */
[----:B------:R-:W-:Y:S02]  /*12990*/  @!P3 IADD3.X R21, R5, UR41, RZ, P5, !PT ;  /* 0x000000290515bc10 */ /* 0x000fe4000affe4ff */
[----:B------:R-:W-:Y:S01]  /*129a0*/  ISETP.LT.OR P5, PT, R0, 0x4a, !P6 ;  /* 0x0000004a0000780c */ /* 0x000fe200077a1670 */
[----:B0-----:R-:W-:-:S12]  /*129b0*/  @!P3 IMAD R23, R190, R17, RZ ;  /* 0x00000011be17b224 */ /* 0x001fd800078e02ff */
[----:B------:R-:W-:Y:S01]  /*129c0*/  @!P5 IADD3 R12, P6, R4, UR42, RZ ;  /* 0x0000002a040cdc10 */ /* 0x000fe2000ffde0ff */
[----:B------:R-:W-:-:S03]  /*129d0*/  @!P5 IMAD R191, R191, R17, RZ ;  /* 0x00000011bfbfd224 */ /* 0x000fc600078e02ff */
[----:B------:R-:W-:Y:S01]  /*129e0*/  @!P5 IADD3.X R13, R5, UR41, RZ, P6, !PT ;  /* 0x00000029050ddc10 */ /* 0x000fe2000b7fe4ff */
[----:B------:R0:W-:Y:S04]  /*129f0*/  @!P3 STG.E.U8 desc[UR50][R20.64+0x48], R23 ;  /* 0x000048171400b986 */ /* 0x0001e8000c101132 */
[----:B------:R2:W-:Y:S01]  /*12a00*/  @!P5 STG.E.U8 desc[UR50][R12.64+0x49], R191 ;  /* 0x000049bf0c00d986 */ /* 0x0005e2000c101132 */
        /* <DEDUP_REMOVED lines=13> */
[----:B--2---:R-:W-:Y:S01]  /*12ae0*/  @!P5 IADD3 R12, P6, R4, UR42, RZ ;  /* 0x0000002a040cdc10 */ /* 0x004fe2000ffde0ff */
[----:B------:R-:W-:-:S03]  /*12af0*/  @!P5 IMAD R195, R195, R17, RZ ;  /* 0x00000011c3c3d224 */ /* 0x000fc600078e02ff */
[----:B------:R-:W-:Y:S01]  /*12b00*/  @!P5 IADD3.X R13, R5, UR41, RZ, P6, !PT ;  /* 0x00000029050ddc10 */ /* 0x000fe2000b7fe4ff */
        /* <DEDUP_REMOVED lines=15> */
[----:B------:R-:W-:-:S04]  /*12c00*/  @!P5 IADD3 R14, P6, R4, UR42, RZ ;  /* 0x0000002a040edc10 */ /* 0x000fc8000ffde0ff */
[----:B------:R-:W-:Y:S02]  /*12c10*/  @!P5 IADD3.X R15, R5, UR41, RZ, P6, !PT ;  /* 0x00000029050fdc10 */ /* 0x000fe4000b7fe4ff */
[----:B------:R-:W-:Y:S01]  /*12c20*/  ISETP.GE.AND P6, PT, R22, 0x101, PT ;  /* 0x000001011600780c */ /* 0x000fe20003fc6270 */
[----:B------:R0:W-:Y:S03]  /*12c30*/  @!P3 STG.E.U8 desc[UR50][R20.64+0x58], R23 ;  /* 0x000058171400b986 */ /* 0x0001e6000c101132 */
[----:B------:R-:W-:Y:S01]  /*12c40*/  ISETP.LT.OR P3, PT, R0, 0x41, !P6 ;  /* 0x000000410000780c */ /* 0x000fe20007761670 */
[----:B------:R-:W-:-:S05]  /*12c50*/  @!P5 IMAD R199, R199, R17, RZ ;  /* 0x00000011c7c7d224 */ /* 0x000fca00078e02ff */
[----:B------:R2:W-:Y:S07]  /*12c60*/  @!P5 STG.E.U8 desc[UR50][R14.64+0x59], R199 ;  /* 0x000059c70e00d986 */ /* 0x0005ee000c101132 */
[----:B-1----:R-:W-:-:S05]  /*12c70*/  @!P3 IMAD R185, R168, R17, RZ ;  /* 0x00000011a8b9b224 */ /* 0x002fca00078e02ff */
[----:B------:R-:W-:Y:S01]  /*12c80*/  @!P3 STG.E.U8 desc[UR50][R2.64+0x40], R185 ;  /* 0x000040b90200b986 */ /* 0x000fe2000c101132 */
[----:B------:R-:W-:Y:S02]  /*12c90*/  ISETP.LT.OR P3, PT, R0, 0x42, !P6 ;  /* 0x000000420000780c */ /* 0x000fe40007761670 */
[----:B------:R-:W-:-:S11]  /*12ca0*/  LOP3.LUT P2, RZ, R19, 0x40, RZ, 0xc0, !PT ;  /* 0x0000004013ff7812 */ /* 0x000fd6000784c0ff */
[----:B------:R-:W-:-:S05]  /*12cb0*/  @!P3 IMAD R169, R169, R17, RZ ;  /* 0x00000011a9a9b224 */ /* 0x000fca00078e02ff */
[----:B------:R1:W-:Y:S01]  /*12cc0*/  @!P3 STG.E.U8 desc[UR50][R2.64+0x41], R169 ;  /* 0x000041a90200b986 */ /* 0x0003e2000c101132 */
[----:B------:R-:W-:-:S13]  /*12cd0*/  ISETP.LT.OR P3, PT, R0, 0x41, !P2 ;  /* 0x000000410000780c */ /* 0x000fda0005761670 */
[----:B------:R-:W-:-:S04]  /*12ce0*/  @!P3 IADD3 R12, P5, R2, UR42, RZ ;  /* 0x0000002a020cbc10 */ /* 0x000fc8000ffbe0ff */
[----:B------:R-:W-:Y:S02]  /*12cf0*/  @!P3 IADD3.X R13, R3, UR41, RZ, P5, !PT ;  /* 0x00000029030dbc10 */ /* 0x000fe4000affe4ff */
[----:B------:R-:W-:Y:S01]  /*12d00*/  ISETP.LT.OR P5, PT, R0, 0x42, !P2 ;  /* 0x000000420000780c */ /* 0x000fe200057a1670 */
[----:B0-----:R-:W-:-:S12]  /*12d10*/  @!P3 IMAD R23, R170, R17, RZ ;  /* 0x00000011aa17b224 */ /* 0x001fd800078e02ff */
[----:B--2---:R-:W-:-:S04]  /*12d20*/  @!P5 IADD3 R14, P6, R2, UR42, RZ ;  /* 0x0000002a020edc10 */ /* 0x004fc8000ffde0ff */
[----:B------:R-:W-:Y:S02]  /*12d30*/  @!P5 IADD3.X R15, R3, UR41, RZ, P6, !PT ;  /* 0x00000029030fdc10 */ /* 0x000fe4000b7fe4ff */
[----:B------:R-:W-:Y:S01]  /*12d40*/  ISETP.GE.AND P6, PT, R22, 0x101, PT ;  /* 0x000001011600780c */ /* 0x000fe20003fc6270 */
[----:B------:R0:W-:Y:S03]  /*12d50*/  @!P3 STG.E.U8 desc[UR50][R12.64+0x40], R23 ;  /* 0x000040170c00b986 */ /* 0x0001e6000c101132 */
[----:B------:R-:W-:Y:S01]  /*12d60*/  ISETP.LT.OR P3, PT, R0, 0x49, !P6 ;  /* 0x000000490000780c */ /* 0x000fe20007761670 */
[----:B------:R-:W-:-:S05]  /*12d70*/  @!P5 IMAD R171, R171, R17, RZ ;  /* 0x00000011ababd224 */ /* 0x000fca00078e02ff */
[----:B------:R-:W-:Y:S07]  /*12d80*/  @!P5 STG.E.U8 desc[UR50][R14.64+0x41], R171 ;  /* 0x000041ab0e00d986 */ /* 0x000fee000c101132 */
[----:B-1----:R-:W-:-:S05]  /*12d90*/  @!P3 IMAD R169, R172, R17, RZ ;  /* 0x00000011aca9b224 */ /* 0x002fca00078e02ff */
[----:B------:R1:W-:Y:S01]  /*12da0*/  @!P3 STG.E.U8 desc[UR50][R2.64+0x48], R169 ;  /* 0x000048a90200b986 */ /* 0x0003e2000c101132 */
[----:B------:R-:W-:-:S13]  /*12db0*/  ISETP.LT.OR P3, PT, R0, 0x4a, !P6 ;  /* 0x0000004a0000780c */ /* 0x000fda0007761670 */
        /* <DEDUP_REMOVED lines=33> */
[C---:B------:R-:W-:Y:S02]  /*12fd0*/  ISETP.LT.OR P3, PT, R0.reuse, 0x5a, !P6 ;  /* 0x0000005a0000780c */ /* 0x040fe40007761670 */
[----:B------:R-:W-:-:S11]  /*12fe0*/  ISETP.LT.OR P5, PT, R0, 0x59, !P2 ;  /* 0x000000590000780c */ /* 0x000fd600057a1670 */
[----:B------:R-:W-:-:S05]  /*12ff0*/  @!P3 IMAD R181, R181, R17, RZ ;  /* 0x00000011b5b5b224 */ /* 0x000fca00078e02ff */
[----:B------:R-:W-:Y:S01]  /*13000*/  @!P3 STG.E.U8 desc[UR50][R2.64+0x59], R181 ;  /* 0x000059b50200b986 */ /* 0x000fe2000c101132 */
        /* <DEDUP_REMOVED lines=24> */
[----:B------:R-:W-:Y:S01]  /*13190*/  @!P3 STG.E.U8 desc[UR50][R20.64+0x41], R155 ;  /* 0x0000419b1400b986 */ /* 0x000fe2000c101132 */
        /* <DEDUP_REMOVED lines=42> */
[----:B0-----:R-:W-:Y:S01]  /*13440*/  @!P5 IMAD R23, R166, R17, RZ ;  /* 0x00000011a617d224 */ /* 0x001fe200078e02ff */
[----:B------:R-:W-:-:S05]  /*13450*/  P2R R168, PR, RZ, 0x4 ;  /* 0x00000004ffa87803 */ /* 0x000fca0000000000 */
[----:B------:R-:W-:Y:S01]  /*13460*/  @!P3 IADD3 R20, P6, R8, UR42, RZ ;  /* 0x0000002a0814bc10 */ /* 0x000fe2000ffde0ff */
[----:B------:R-:W-:Y:S01]  /*13470*/  @!P3 IMAD R167, R167, R17, RZ ;  /* 0x00000011a7a7b224 */ /* 0x000fe200078e02ff */
[----:B------:R-:W-:Y:S02]  /*13480*/  ISETP.GE.AND P2, PT, R22, 0x1, PT ;  /* 0x000000011600780c */ /* 0x000fe40003f46270 */
[----:B------:R-:W-:Y:S01]  /*13490*/  @!P3 IADD3.X R21, R9, UR41, RZ, P6, !PT ;  /* 0x000000290915bc10 */ /* 0x000fe2000b7fe4ff */
[----:B------:R0:W-:Y:S04]  /*134a0*/  @!P5 STG.E.U8 desc[UR50][R14.64+0x58], R23 ;  /* 0x000058170e00d986 */ /* 0x0001e8000c101132 */
[----:B------:R-:W-:Y:S01]  /*134b0*/  @!P3 STG.E.U8 desc[UR50][R20.64+0x59], R167 ;  /* 0x000059a71400b986 */ /* 0x000fe2000c101132 */
[----:B------:R-:W-:-:S13]  /*134c0*/  ISETP.LT.OR P3, PT, R0, 0x61, !P2 ;  /* 0x000000610000780c */ /* 0x000fda0005761670 */
[----:B-1----:R-:W-:-:S05]  /*134d0*/  @!P3 IMAD R153, R136, R17, RZ ;  /* 0x000000118899b224 */ /* 0x002fca00078e02ff */
[----:B------:R-:W-:Y:S01]  /*134e0*/  @!P3 STG.E.U8 desc[UR50][R6.64+0x60], R153 ;  /* 0x000060990600b986 */ /* 0x000fe2000c101132 */
[C---:B------:R-:W-:Y:S02]  /*134f0*/  ISETP.LT.OR P3, PT, R0.reuse, 0x62, !P2 ;  /* 0x000000620000780c */ /* 0x040fe40005761670 */
[----:B------:R-:W-:Y:S02]  /*13500*/  P2R R152, PR, RZ, 0x2 ;  /* 0x00000002ff987803 */ /* 0x000fe40000000000 */
        /* <DEDUP_REMOVED lines=26> */
[C---:B------:R-:W-:Y:S02]  /*136b0*/  ISETP.LT.OR P3, PT, R0.reuse, 0x71, !P2 ;  /* 0x000000710000780c */ /* 0x040fe40005761670 */
[----:B------:R-:W-:-:S11]  /*136c0*/  ISETP.LT.OR P6, PT, R0, 0x71, !P4 ;  /* 0x000000710000780c */ /* 0x000fd600067c1670 */
[----:B-1----:R-:W-:-:S05]  /*136d0*/  @!P3 IMAD R137, R144, R17, RZ ;  /* 0x000000119089b224 */ /* 0x002fca00078e02ff */
[----:B------:R1:W-:Y:S01]  /*136e0*/  @!P3 STG.E.U8 desc[UR50][R6.64+0x70], R137 ;  /* 0x000070890600b986 */ /* 0x0003e2000c101132 */
        /* <DEDUP_REMOVED lines=108> */
[----:B------:R-:W-:-:S11]  /*13db0*/  ISETP.NE.AND P2, PT, R168, RZ, PT ;  /* 0x000000ffa800720c */ /* 0x000fd60003f45270 */
        /* <DEDUP_REMOVED lines=57> */
[----:B0-----:R-:W-:Y:S01]  /*14150*/  @!P5 IMAD R23, R118, R17, RZ ;  /* 0x000000117617d224 */ /* 0x001fe200078e02ff */
[----:B------:R-:W-:-:S11]  /*14160*/  ISETP.NE.AND P1, PT, R152, RZ, PT ;  /* 0x000000ff9800720c */ /* 0x000fd60003f25270 */
        /* <DEDUP_REMOVED lines=108> */
[----:B------:R-:W-:Y:S01]  /*14830*/  @!P6 IADD3 R10, P1, R6, UR42, RZ ;  /* 0x0000002a060aec10 */ /* 0x000fe2000ff3e0ff */
[----:B0-----:R-:W-:-:S08]  /*14840*/  @!P6 IMAD R23, R82, R17, RZ ;  /* 0x000000115217e224 */ /* 0x001fd000078e02ff */
[----:B------:R-:W-:Y:S01]  /*14850*/  @!P3 IMAD R81, R81, R17, RZ ;  /* 0x000000115151b224 */ /* 0x000fe200078e02ff */
[----:B------:R-:W-:-:S04]  /*14860*/  @!P6 IADD3.X R11, R7, UR41, RZ, P1, !PT ;  /* 0x00000029070bec10 */ /* 0x000fc80008ffe4ff */
[----:B------:R-:W-:Y:S01]  /*14870*/  @!P3 STG.E.U8 desc[UR50][R6.64+0x91], R81 ;  /* 0x000091510600b986 */ /* 0x000fe2000c101132 */
[----:B------:R-:W-:Y:S01]  /*14880*/  @!P5 IADD3 R12, P3, R6, UR42, RZ ;  /* 0x0000002a060cdc10 */ /* 0x000fe2000ff7e0ff */
[----:B------:R-:W-:Y:S02]  /*14890*/  @!P5 IMAD R83, R83, R17, RZ ;  /* 0x000000115353d224 */ /* 0x000fe400078e02ff */
[----:B------:R-:W-:Y:S01]  /*148a0*/  @!P6 STG.E.U8 desc[UR50][R10.64+0x90], R23 ;  /* 0x000090170a00e986 */ /* 0x000fe2000c101132 */
[----:B------:R-:W-:Y:S02]  /*148b0*/  @!P5 IADD3.X R13, R7, UR41, RZ, P3, !PT ;  /* 0x00000029070ddc10 */ /* 0x000fe40009ffe4ff */
[----:B------:R-:W-:-:S03]  /*148c0*/  ISETP.GE.AND P6, PT, R22, 0x1, PT ;  /* 0x000000011600780c */ /* 0x000fc60003fc6270 */
        /* <DEDUP_REMOVED lines=9> */
[----:B------:R-:W-:Y:S01]  /*14960*/  @!P3 IADD3 R14, P2, R6, UR42, RZ ;  /* 0x0000002a060ebc10 */ /* 0x000fe2000ff5e0ff */
[----:B0-----:R-:W-:-:S03]  /*14970*/  @!P3 IMAD R13, R86, R17, RZ ;  /* 0x00000011560db224 */ /* 0x001fc600078e02ff */
[----:B------:R-:W-:-:S07]  /*14980*/  @!P3 IADD3.X R15, R7, UR41, RZ, P2, !PT ;  /* 0x00000029070fbc10 */ /* 0x000fce00097fe4ff */
[----:B------:R-:W-:Y:S01]  /*14990*/  @!P5 IADD3 R20, P4, R6, UR42, RZ ;  /* 0x0000002a0614dc10 */ /* 0x000fe2000ff9e0ff */
[----:B------:R-:W-:-:S03]  /*149a0*/  @!P5 IMAD R87, R87, R17, RZ ;  /* 0x000000115757d224 */ /* 0x000fc600078e02ff */
[----:B------:R-:W-:Y:S01]  /*149b0*/  @!P5 IADD3.X R21, R7, UR41, RZ, P4, !PT ;  /* 0x000000290715dc10 */ /* 0x000fe2000a7fe4ff */
[----:B------:R-:W-:Y:S04]  /*149c0*/  @!P3 STG.E.U8 desc[UR50][R14.64+0x98], R13 ;  /* 0x0000980d0e00b986 */ /* 0x000fe8000c101132 */
[----:B------:R0:W-:Y:S01]  /*149d0*/  @!P5 STG.E.U8 desc[UR50][R20.64+0x99], R87 ;  /* 0x000099571400d986 */ /* 0x0001e2000c101132 */
[C---:B------:R-:W-:Y:S02]  /*149e0*/  ISETP.GE.AND P5, PT, R22.reuse, 0x81, PT ;  /* 0x000000811600780c */ /* 0x040fe40003fa6270 */
[----:B------:R-:W-:Y:S02]  /*149f0*/  ISETP.GE.AND P6, PT, R22, 0x89, PT ;  /* 0x000000891600780c */ /* 0x000fe40003fc6270 */
[----:B------:R-:W-:-:S02]  /*14a00*/  ISETP.LT.OR P3, PT, R0, 0x81, !P5 ;  /* 0x000000810000780c */ /* 0x000fc40006f61670 */
[----:B------:R-:W-:-:S11]  /*14a10*/  ISETP.LT.OR P4, PT, R0, 0x81, !P6 ;  /* 0x000000810000780c */ /* 0x000fd60007781670 */
[----:B------:R-:W-:Y:S02]  /*14a20*/  @!P3 IMAD R23, R56, R17, RZ ;  /* 0x000000113817b224 */ /* 0x000fe400078e02ff */
[----:B------:R-:W-:-:S03]  /*14a30*/  @!P4 IADD3 R10, P6, R4, UR42, RZ ;  /* 0x0000002a040acc10 */ /* 0x000fc6000ffde0ff */
[----:B------:R2:W-:Y:S01]  /*14a40*/  @!P3 STG.E.U8 desc[UR50][R4.64+0x80], R23 ;  /* 0x000080170400b986 */ /* 0x0005e2000c101132 */
[----:B------:R-:W-:Y:S02]  /*14a50*/  ISETP.LT.OR P3, PT, R0, 0x82, !P5 ;  /* 0x000000820000780c */ /* 0x000fe40006f61670 */
[----:B------:R-:W-:Y:S02]  /*14a60*/  @!P4 IADD3.X R11, R5, UR41, RZ, P6, !PT ;  /* 0x00000029050bcc10 */ /* 0x000fe4000b7fe4ff */
[----:B------:R-:W-:-:S04]  /*14a70*/  ISETP.GE.AND P6, PT, R22, 0x89, PT ;  /* 0x000000891600780c */ /* 0x000fc80003fc6270 */
[----:B------:R-:W-:-:S05]  /*14a80*/  ISETP.LT.OR P5, PT, R0, 0x82, !P6 ;  /* 0x000000820000780c */ /* 0x000fca00077a1670 */
[----:B------:R-:W-:-:S05]  /*14a90*/  @!P3 IMAD R57, R57, R17, RZ ;  /* 0x000000113939b224 */ /* 0x000fca00078e02ff */
[----:B------:R-:W-:Y:S03]  /*14aa0*/  @!P3 STG.E.U8 desc[UR50][R4.64+0x81], R57 ;  /* 0x000081390400b986 */ /* 0x000fe6000c101132 */
[----:B-1----:R-:W-:Y:S01]  /*14ab0*/  @!P5 IADD3 R6, P3, R4, UR42, RZ ;  /* 0x0000002a0406dc10 */ /* 0x002fe2000ff7e0ff */
[-C--:B0-----:R-:W-:Y:S02]  /*14ac0*/  @!P4 IMAD R21, R58, R17.reuse, RZ ;  /* 0x000000113a15c224 */ /* 0x081fe400078e02ff */
[----:B------:R-:W-:Y:S01]  /*14ad0*/  @!P5 IMAD R59, R59, R17, RZ ;  /* 0x000000113b3bd224 */ /* 0x000fe200078e02ff */
[----:B------:R-:W-:Y:S02]  /*14ae0*/  @!P5 IADD3.X R7, R5, UR41, RZ, P3, !PT ;  /* 0x000000290507dc10 */ /* 0x000fe40009ffe4ff */
[----:B------:R0:W-:Y:S04]  /*14af0*/  @!P4 STG.E.U8 desc[UR50][R10.64+0x80], R21 ;  /* 0x000080150a00c986 */ /* 0x0001e8000c101132 */
[----:B------:R-:W-:Y:S01]  /*14b00*/  @!P5 STG.E.U8 desc[UR50][R6.64+0x81], R59 ;  /* 0x0000813b0600d986 */ /* 0x000fe2000c101132 */
[----:B------:R-:W-:-:S04]  /*14b10*/  ISETP.GE.AND P5, PT, R22, 0x81, PT ;  /* 0x000000811600780c */ /* 0x000fc80003fa6270 */
[C---:B------:R-:W-:Y:S02]  /*14b20*/  ISETP.LT.OR P4, PT, R0.reuse, 0x89, !P5 ;  /* 0x000000890000780c */ /* 0x040fe40006f81670 */
[----:B------:R-:W-:-:S11]  /*14b30*/  ISETP.LT.OR P3, PT, R0, 0x89, !P6 ;  /* 0x000000890000780c */ /* 0x000fd60007761670 */
[----:B--2---:R-:W-:-:S05]  /*14b40*/  @!P4 IMAD R23, R60, R17, RZ ;  /* 0x000000113c17c224 */ /* 0x004fca00078e02ff */
[----:B------:R1:W-:Y:S01]  /*14b50*/  @!P4 STG.E.U8 desc[UR50][R4.64+0x88], R23 ;  /* 0x000088170400c986 */ /* 0x0003e2000c101132 */
[----:B------:R-:W-:Y:S02]  /*14b60*/  ISETP.LT.OR P4, PT, R0, 0x8a, !P5 ;  /* 0x0000008a0000780c */ /* 0x000fe40006f81670 */
[----:B------:R-:W-:-:S04]  /*14b70*/  @!P3 IADD3 R12, P6, R4, UR42, RZ ;  /* 0x0000002a040cbc10 */ /* 0x000fc8000ffde0ff */
[----:B------:R-:W-:Y:S02]  /*14b80*/  @!P3 IADD3.X R13, R5, UR41, RZ, P6, !PT ;  /* 0x00000029050dbc10 */ /* 0x000fe4000b7fe4ff */
[----:B------:R-:W-:-:S05]  /*14b90*/  ISETP.GE.AND P6, PT, R22, 0x89, PT ;  /* 0x000000891600780c */ /* 0x000fca0003fc6270 */
[----:B------:R-:W-:-:S05]  /*14ba0*/  @!P4 IMAD R61, R61, R17, RZ ;  /* 0x000000113d3dc224 */ /* 0x000fca00078e02ff */
[----:B------:R-:W-:Y:S01]  /*14bb0*/  @!P4 STG.E.U8 desc[UR50][R4.64+0x89], R61 ;  /* 0x0000893d0400c986 */ /* 0x000fe2000c101132 */
        /* <DEDUP_REMOVED lines=22> */
[----:B------:R-:W-:Y:S02]  /*14d20*/  @!P3 IADD3.X R11, R5, UR41, RZ, P4, !PT ;  /* 0x00000029050bbc10 */ /* 0x000fe4000a7fe4ff */
[----:B------:R-:W-:Y:S01]  /*14d30*/  ISETP.GE.AND P4, PT, R22, 0x81, PT ;  /* 0x000000811600780c */ /* 0x000fe20003f86270 */
[----:B------:R0:W-:Y:S04]  /*14d40*/  @!P5 STG.E.U8 desc[UR50][R6.64+0x90], R13 ;  /* 0x0000900d0600d986 */ /* 0x0001e8000c101132 */
[----:B------:R1:W-:Y:S01]  /*14d50*/  @!P3 STG.E.U8 desc[UR50][R10.64+0x91], R67 ;  /* 0x000091430a00b986 */ /* 0x0003e2000c101132 */
[C---:B------:R-:W-:Y:S02]  /*14d60*/  ISETP.LT.OR P3, PT, R0.reuse, 0x99, !P4 ;  /* 0x000000990000780c */ /* 0x040fe40006761670 */
[----:B------:R-:W-:-:S11]  /*14d70*/  ISETP.LT.OR P4, PT, R0, 0x9a, !P4 ;  /* 0x0000009a0000780c */ /* 0x000fd60006781670 */
[----:B--2---:R-:W-:-:S05]  /*14d80*/  @!P3 IMAD R15, R68, R17, RZ ;  /* 0x00000011440fb224 */ /* 0x004fca00078e02ff */
[----:B------:R2:W-:Y:S01]  /*14d90*/  @!P3 STG.E.U8 desc[UR50][R4.64+0x98], R15 ;  /* 0x0000980f0400b986 */ /* 0x0005e2000c101132 */
[C---:B------:R-:W-:Y:S01]  /*14da0*/  ISETP.LT.OR P3, PT, R0.reuse, 0x99, !P6 ;  /* 0x000000990000780c */ /* 0x040fe20007761670 */
[----:B------:R-:W-:Y:S01]  /*14db0*/  @!P4 IMAD R69, R69, R17, RZ ;  /* 0x000000114545c224 */ /* 0x000fe200078e02ff */
[----:B------:R-:W-:-:S04]  /*14dc0*/  ISETP.LT.OR P5, PT, R0, 0x9a, !P6 ;  /* 0x0000009a0000780c */ /* 0x000fc800077a1670 */
[----:B------:R3:W-:Y:S01]  /*14dd0*/  @!P4 STG.E.U8 desc[UR50][R4.64+0x99], R69 ;  /* 0x000099450400c986 */ /* 0x0007e2000c101132 */
[----:B------:R-:W-:-:S06]  /*14de0*/  ISETP.GE.AND P6, PT, R22, 0x101, PT ;  /* 0x000001011600780c */ /* 0x000fcc0003fc6270 */
[----:B0-----:R-:W-:Y:S01]  /*14df0*/  @!P3 IADD3 R6, P4, R4, UR42, RZ ;  /* 0x0000002a0406bc10 */ /* 0x001fe2000ff9e0ff */
[----:B------:R-:W-:-:S03]  /*14e00*/  @!P3 IMAD R13, R70, R17, RZ ;  /* 0x00000011460db224 */ /* 0x000fc600078e02ff */
[----:B------:R-:W-:-:S05]  /*14e10*/  @!P3 IADD3.X R7, R5, UR41, RZ, P4, !PT ;  /* 0x000000290507bc10 */ /* 0x000fca000a7fe4ff */
[----:B------:R0:W-:Y:S01]  /*14e20*/  @!P3 STG.E.U8 desc[UR50][R6.64+0x98], R13 ;  /* 0x0000980d0600b986 */ /* 0x0001e2000c101132 */
[----:B------:R-:W-:Y:S02]  /*14e30*/  ISETP.LT.OR P3, PT, R0, 0x81, !P6 ;  /* 0x000000810000780c */ /* 0x000fe40007761670 */
[----:B-1----:R-:W-:Y:S01]  /*14e40*/  @!P5 IADD3 R10, P4, R4, UR42, RZ ;  /* 0x0000002a040adc10 */ /* 0x002fe2000ff9e0ff */
[----:B------:R-:W-:-:S03]  /*14e50*/  @!P5 IMAD R71, R71, R17, RZ ;  /* 0x000000114747d224 */ /* 0x000fc600078e02ff */
[----:B------:R-:W-:Y:S02]  /*14e60*/  @!P5 IADD3.X R11, R5, UR41, RZ, P4, !PT ;  /* 0x00000029050bdc10 */ /* 0x000fe4000a7fe4ff */
[----:B------:R-:W-:Y:S02]  /*14e70*/  ISETP.LT.OR P4, PT, R0, 0x82, !P6 ;  /* 0x000000820000780c */ /* 0x000fe40007781670 */
[----:B------:R-:W-:Y:S01]  /*14e80*/  ISETP.NE.AND P2, PT, R104, RZ, PT ;  /* 0x000000ff6800720c */ /* 0x000fe20003f45270 */
[----:B------:R-:W-:Y:S02]  /*14e90*/  @!P5 STG.E.U8 desc[UR50][R10.64+0x99], R71 ;  /* 0x000099470a00d986 */ /* 0x000fe4000c101132 */
[----:B--2---:R-:W-:Y:S01]  /*14ea0*/  @!P3 IMAD R15, R40, R17, RZ ;  /* 0x00000011280fb224 */ /* 0x004fe200078e02ff */
[----:B------:R-:W-:-:S04]  /*14eb0*/  ISETP.LT.OR P5, PT, R0, 0x81, !P2 ;  /* 0x000000810000780c */ /* 0x000fc800057a1670 */
[----:B------:R1:W-:Y:S01]  /*14ec0*/  @!P3 STG.E.U8 desc[UR50][R2.64+0x80], R15 ;  /* 0x0000800f0200b986 */ /* 0x0003e2000c101132 */
[----:B------:R-:W-:Y:S02]  /*14ed0*/  ISETP.LT.OR P3, PT, R0, 0x82, !P2 ;  /* 0x000000820000780c */ /* 0x000fe40005761670 */
[----:B------:R-:W-:-:S05]  /*14ee0*/  @!P4 IMAD R41, R41, R17, RZ ;  /* 0x000000112929c224 */ /* 0x000fca00078e02ff */
[----:B------:R-:W-:Y:S01]  /*14ef0*/  @!P4 STG.E.U8 desc[UR50][R2.64+0x81], R41 ;  /* 0x000081290200c986 */ /* 0x000fe2000c101132 */
[----:B---3--:R-:W-:Y:S01]  /*14f00*/  @!P5 IADD3 R4, P4, R2, UR42, RZ ;  /* 0x0000002a0204dc10 */ /* 0x008fe2000ff9e0ff */
[----:B0-----:R-:W-:-:S03]  /*14f10*/  @!P5 IMAD R13, R42, R17, RZ ;  /* 0x000000112a0dd224 */ /* 0x001fc600078e02ff */
[----:B------:R-:W-:Y:S02]  /*14f20*/  @!P5 IADD3.X R5, R3, UR41, RZ, P4, !PT ;  /* 0x000000290305dc10 */ /* 0x000fe4000a7fe4ff */
[----:B------:R-:W-:Y:S01]  /*14f30*/  @!P3 IADD3 R6, P4, R2, UR42, RZ ;  /* 0x0000002a0206bc10 */ /* 0x000fe2000ff9e0ff */
[----:B------:R-:W-:Y:S02]  /*14f40*/  @!P3 IMAD R43, R43, R17, RZ ;  /* 0x000000112b2bb224 */ /* 0x000fe400078e02ff */
[----:B------:R0:W-:Y:S01]  /*14f50*/  @!P5 STG.E.U8 desc[UR50][R4.64+0x80], R13 ;  /* 0x0000800d0400d986 */ /* 0x0001e2000c101132 */
[----:B------:R-:W-:Y:S02]  /*14f60*/  @!P3 IADD3.X R7, R3, UR41, RZ, P4, !PT ;  /* 0x000000290307bc10 */ /* 0x000fe4000a7fe4ff */
[C---:B------:R-:W-:Y:S02]  /*14f70*/  ISETP.LT.OR P5, PT, R0.reuse, 0x89, !P6 ;  /* 0x000000890000780c */ /* 0x040fe400077a1670 */
[C---:B------:R-:W-:Y:S01]  /*14f80*/  ISETP.LT.OR P4, PT, R0.reuse, 0x8a, !P6 ;  /* 0x0000008a0000780c */ /* 0x040fe20007781670 */
[----:B------:R-:W-:Y:S01]  /*14f90*/  @!P3 STG.E.U8 desc[UR50][R6.64+0x81], R43 ;  /* 0x0000812b0600b986 */ /* 0x000fe2000c101132 */
[----:B------:R-:W-:-:S09]  /*14fa0*/  ISETP.LT.OR P3, PT, R0, 0x89, !P2 ;  /* 0x000000890000780c */ /* 0x000fd20005761670 */
[-C--:B-1----:R-:W-:Y:S02]  /*14fb0*/  @!P5 IMAD R15, R44, R17.reuse, RZ ;  /* 0x000000112c0fd224 */ /* 0x082fe400078e02ff */
[----:B------:R-:W-:-:S03]  /*14fc0*/  @!P4 IMAD R45, R45, R17, RZ ;  /* 0x000000112d2dc224 */ /* 0x000fc600078e02ff */
[----:B------:R1:W-:Y:S01]  /*14fd0*/  @!P5 STG.E.U8 desc[UR50][R2.64+0x88], R15 ;  /* 0x0000880f0200d986 */ /* 0x0003e2000c101132 */
[----:B------:R-:W-:-:S03]  /*14fe0*/  ISETP.LT.OR P5, PT, R0, 0x8a, !P2 ;  /* 0x0000008a0000780c */ /* 0x000fc600057a1670 */
[----:B------:R-:W-:Y:S01]  /*14ff0*/  @!P4 STG.E.U8 desc[UR50][R2.64+0x89], R45 ;  /* 0x0000892d0200c986 */ /* 0x000fe2000c101132 */
[----:B0-----:R-:W-:Y:S01]  /*15000*/  @!P3 IADD3 R4, P4, R2, UR42, RZ ;  /* 0x0000002a0204bc10 */ /* 0x001fe2000ff9e0ff */
[----:B------:R-:W-:-:S03]  /*15010*/  @!P3 IMAD R13, R46, R17, RZ ;  /* 0x000000112e0db224 */ /* 0x000fc600078e02ff */
[----:B------:R-:W-:-:S05]  /*15020*/  @!P3 IADD3.X R5, R3, UR41, RZ, P4, !PT ;  /* 0x000000290305bc10 */ /* 0x000fca000a7fe4ff */
[----:B------:R0:W-:Y:S01]  /*15030*/  @!P3 STG.E.U8 desc[UR50][R4.64+0x88], R13 ;  /* 0x0000880d0400b986 */ /* 0x0001e2000c101132 */
[----:B------:R-:W-:Y:S02]  /*15040*/  ISETP.LT.OR P3, PT, R0, 0x91, !P6 ;  /* 0x000000910000780c */ /* 0x000fe40007761670 */
[----:B------:R-:W-:Y:S01]  /*15050*/  @!P5 IADD3 R10, P4, R2, UR42, RZ ;  /* 0x0000002a020adc10 */ /* 0x000fe2000ff9e0ff */
[----:B------:R-:W-:-:S03]  /*15060*/  @!P5 IMAD R47, R47, R17, RZ ;  /* 0x000000112f2fd224 */ /* 0x000fc600078e02ff */
[----:B------:R-:W-:Y:S02]  /*15070*/  @!P5 IADD3.X R11, R3, UR41, RZ, P4, !PT ;  /* 0x00000029030bdc10 */ /* 0x000fe4000a7fe4ff */
[----:B------:R-:W-:-:S03]  /*15080*/  ISETP.LT.OR P4, PT, R0, 0x92, !P6 ;  /* 0x000000920000780c */ /* 0x000fc60007781670 */
[----:B------:R2:W-:Y:S01]  /*15090*/  @!P5 STG.E.U8 desc[UR50][R10.64+0x89], R47 ;  /* 0x0000892f0a00d986 */ /* 0x0005e2000c101132 */
[----:B------:R-:W-:Y:S01]  /*150a0*/  ISETP.LT.OR P5, PT, R0, 0x91, !P2 ;  /* 0x000000910000780c */ /* 0x000fe200057a1670 */
[----:B-1----:R-:W-:-:S05]  /*150b0*/  @!P3 IMAD R15, R48, R17, RZ ;  /* 0x00000011300fb224 */ /* 0x002fca00078e02ff */
[----:B------:R-:W-:Y:S01]  /*150c0*/  @!P3 STG.E.U8 desc[UR50][R2.64+0x90], R15 ;  /* 0x0000900f0200b986 */ /* 0x000fe2000c101132 */
[----:B------:R-:W-:Y:S02]  /*150d0*/  ISETP.LT.OR P3, PT, R0, 0x92, !P2 ;  /* 0x000000920000780c */ /* 0x000fe40005761670 */
[----:B------:R-:W-:-:S05]  /*150e0*/  @!P4 IMAD R49, R49, R17, RZ ;  /* 0x000000113131c224 */ /* 0x000fca00078e02ff */
[----:B------:R-:W-:Y:S01]  /*150f0*/  @!P4 STG.E.U8 desc[UR50][R2.64+0x91], R49 ;  /* 0x000091310200c986 */ /* 0x000fe2000c101132 */
[----:B0-----:R-:W-:Y:S01]  /*15100*/  @!P5 IADD3 R4, P4, R2, UR42, RZ ;  /* 0x0000002a0204dc10 */ /* 0x001fe2000ff9e0ff */
[----:B------:R-:W-:-:S03]  /*15110*/  @!P5 IMAD R13, R50, R17, RZ ;  /* 0x00000011320dd224 */ /* 0x000fc600078e02ff */
[----:B------:R-:W-:Y:S02]  /*15120*/  @!P5 IADD3.X R5, R3, UR41, RZ, P4, !PT ;  /* 0x000000290305dc10 */ /* 0x000fe4000a7fe4ff */
[----:B------:R-:W-:-:S04]  /*15130*/  @!P3 IADD3 R6, P4, R2, UR42, RZ ;  /* 0x0000002a0206bc10 */ /* 0x000fc8000ff9e0ff */
[----:B------:R-:W-:Y:S02]  /*15140*/  @!P3 IADD3.X R7, R3, UR41, RZ, P4, !PT ;  /* 0x000000290307bc10 */ /* 0x000fe4000a7fe4ff */
[C---:B------:R-:W-:Y:S01]  /*15150*/  ISETP.LT.OR P4, PT, R0.reuse, 0x99, !P2 ;  /* 0x000000990000780c */ /* 0x040fe20005781670 */
[----:B------:R0:W-:Y:S01]  /*15160*/  @!P5 STG.E.U8 desc[UR50][R4.64+0x90], R13 ;  /* 0x0000900d0400d986 */ /* 0x0001e2000c101132 */
[C---:B------:R-:W-:Y:S02]  /*15170*/  ISETP.LT.OR P5, PT, R0.reuse, 0x99, !P6 ;  /* 0x000000990000780c */ /* 0x040fe400077a1670 */
[C---:B------:R-:W-:Y:S01]  /*15180*/  ISETP.LT.OR P6, PT, R0.reuse, 0x9a, !P6 ;  /* 0x0000009a0000780c */ /* 0x040fe200077c1670 */
[----:B------:R-:W-:Y:S01]  /*15190*/  @!P3 IMAD R51, R51, R17, RZ ;  /* 0x000000113333b224 */ /* 0x000fe200078e02ff */
[----:B------:R-:W-:Y:S02]  /*151a0*/  ISETP.LT.OR P2, PT, R0, 0x9a, !P2 ;  /* 0x0000009a0000780c */ /* 0x000fe40005741670 */
[----:B------:R-:W-:-:S02]  /*151b0*/  ISETP.NE.AND P1, PT, R88, RZ, PT ;  /* 0x000000ff5800720c */ /* 0x000fc40003f25270 */
[----:B------:R-:W-:Y:S03]  /*151c0*/  @!P3 STG.E.U8 desc[UR50][R6.64+0x91], R51 ;  /* 0x000091330600b986 */ /* 0x000fe6000c101132 */
[----:B--2---:R-:W-:Y:S01]  /*151d0*/  @!P4 IADD3 R10, P3, R2, UR42, RZ ;  /* 0x0000002a020acc10 */ /* 0x004fe2000ff7e0ff */
[-C--:B0-----:R-:W-:Y:S02]  /*151e0*/  @!P4 IMAD R13, R54, R17.reuse, RZ ;  /* 0x00000011360dc224 */ /* 0x081fe400078e02ff */
[-C--:B------:R-:W-:Y:S01]  /*151f0*/  @!P5 IMAD R15, R52, R17.reuse, RZ ;  /* 0x00000011340fd224 */ /* 0x080fe200078e02ff */
[----:B------:R-:W-:Y:S01]  /*15200*/  @!P4 IADD3.X R11, R3, UR41, RZ, P3, !PT ;  /* 0x00000029030bcc10 */ /* 0x000fe20009ffe4ff */
[----:B------:R-:W-:Y:S01]  /*15210*/  @!P6 IMAD R53, R53, R17, RZ ;  /* 0x000000113535e224 */ /* 0x000fe200078e02ff */
[----:B------:R-:W-:Y:S02]  /*15220*/  ISETP.LT.OR P3, PT, R0, 0x81, !P1 ;  /* 0x000000810000780c */ /* 0x000fe40004f61670 */
[----:B------:R0:W-:Y:S04]  /*15230*/  @!P5 STG.E.U8 desc[UR50][R2.64+0x98], R15 ;  /* 0x0000980f0200d986 */ /* 0x0001e8000c101132 */
[----:B------:R1:W-:Y:S01]  /*15240*/  @!P6 STG.E.U8 desc[UR50][R2.64+0x99], R53 ;  /* 0x000099350200e986 */ /* 0x0003e2000c101132 */
[----:B------:R-:W-:-:S03]  /*15250*/  @!P2 IADD3 R4, P5, R2, UR42, RZ ;  /* 0x0000002a0204ac10 */ /* 0x000fc6000ffbe0ff */
[----:B------:R2:W-:Y:S01]  /*15260*/  @!P4 STG.E.U8 desc[UR50][R10.64+0x98], R13 ;  /* 0x0000980d0a00c986 */ /* 0x0005e2000c101132 */
[C---:B------:R-:W-:Y:S02]  /*15270*/  ISETP.LT.OR P4, PT, R0.reuse, 0x81, !P0 ;  /* 0x000000810000780c */ /* 0x040fe40004781670 */
[----:B------:R-:W-:Y:S01]  /*15280*/  ISETP.LT.OR P6, PT, R0, 0x82, !P1 ;  /* 0x000000820000780c */ /* 0x000fe20004fc1670 */
[-C--:B------:R-:W-:Y:S01]  /*15290*/  @!P2 IMAD R55, R55, R17.reuse, RZ ;  /* 0x000000113737a224 */ /* 0x080fe200078e02ff */
[----:B------:R-:W-:Y:S01]  /*152a0*/  @!P2 IADD3.X R5, R3, UR41, RZ, P5, !PT ;  /* 0x000000290305ac10 */ /* 0x000fe2000affe4ff */
[-C--:B0-----:R-:W-:Y:S02]  /*152b0*/  @!P3 IMAD R15, R24, R17.reuse, RZ ;  /* 0x00000011180fb224 */ /* 0x081fe400078e02ff */
[--C-:B-1----:R-:W-:Y:S02]  /*152c0*/  @!P3 IMAD.MOV.U32 R2, RZ, RZ, R8.reuse ;  /* 0x000000ffff02b224 */ /* 0x102fe400078e0008 */
[----:B------:R-:W-:Y:S01]  /*152d0*/  @!P3 IMAD.MOV.U32 R3, RZ, RZ, R9 ;  /* 0x000000ffff03b224 */ /* 0x000fe200078e0009 */
[----:B------:R-:W-:Y:S01]  /*152e0*/  ISETP.LT.OR P5, PT, R0, 0x82, !P0 ;  /* 0x000000820000780c */ /* 0x000fe200047a1670 */
[----:B------:R-:W-:Y:S04]  /*152f0*/  @!P2 STG.E.U8 desc[UR50][R4.64+0x99], R55 ;  /* 0x000099370400a986 */ /* 0x000fe8000c101132 */
[----:B------:R0:W-:Y:S01]  /*15300*/  @!P3 STG.E.U8 desc[UR50][R2.64+0x80], R15 ;  /* 0x0000800f0200b986 */ /* 0x0001e2000c101132 */
[----:B------:R-:W-:Y:S01]  /*15310*/  @!P4 IADD3 R6, P3, R8, UR42, RZ ;  /* 0x0000002a0806cc10 */ /* 0x000fe2000ff7e0ff */
[-C--:B------:R-:W-:Y:S01]  /*15320*/  @!P6 IMAD R25, R25, R17.reuse, RZ ;  /* 0x000000111919e224 */ /* 0x080fe200078e02ff */
[----:B------:R-:W-:Y:S01]  /*15330*/  ISETP.LT.OR P2, PT, R0, 0x89, !P1 ;  /* 0x000000890000780c */ /* 0x000fe20004f41670 */
[----:B--2---:R-:W-:Y:S01]  /*15340*/  @!P4 IMAD R11, R26, R17, RZ ;  /* 0x000000111a0bc224 */ /* 0x004fe200078e02ff */
[----:B------:R-:W-:Y:S01]  /*15350*/  @!P4 IADD3.X R7, R9, UR41, RZ, P3, !PT ;  /* 0x000000290907cc10 */ /* 0x000fe20009ffe4ff */
[----:B0-----:R-:W-:-:S02]  /*15360*/  @!P6 IMAD.MOV.U32 R2, RZ, RZ, R8 ;  /* 0x000000ffff02e224 */ /* 0x001fc400078e0008 */
[----:B------:R-:W-:Y:S01]  /*15370*/  @!P6 IMAD.MOV.U32 R3, RZ, RZ, R9 ;  /* 0x000000ffff03e224 */ /* 0x000fe200078e0009 */
[----:B------:R-:W-:-:S04]  /*15380*/  ISETP.LT.OR P3, PT, R0, 0x8a, !P1 ;  /* 0x0000008a0000780c */ /* 0x000fc80004f61670 */
[----:B------:R0:W-:Y:S01]  /*15390*/  @!P6 STG.E.U8 desc[UR50][R2.64+0x81], R25 ;  /* 0x000081190200e986 */ /* 0x0001e2000c101132 */
[----:B------:R-:W-:-:S03]  /*153a0*/  @!P5 IADD3 R4, P6, R8, UR42, RZ ;  /* 0x0000002a0804dc10 */ /* 0x000fc6000ffde0ff */
[----:B------:R1:W-:Y:S01]  /*153b0*/  @!P4 STG.E.U8 desc[UR50][R6.64+0x80], R11 ;  /* 0x0000800b0600c986 */ /* 0x0003e2000c101132 */
[----:B------:R-:W-:Y:S01]  /*153c0*/  ISETP.LT.OR P4, PT, R0, 0x89, !P0 ;  /* 0x000000890000780c */ /* 0x000fe20004781670 */
[-C--:B------:R-:W-:Y:S01]  /*153d0*/  @!P5 IMAD R27, R27, R17.reuse, RZ ;  /* 0x000000111b1bd224 */ /* 0x080fe200078e02ff */
[----:B------:R-:W-:Y:S01]  /*153e0*/  @!P5 IADD3.X R5, R9, UR41, RZ, P6, !PT ;  /* 0x000000290905dc10 */ /* 0x000fe2000b7fe4ff */
[-C--:B------:R-:W-:Y:S01]  /*153f0*/  @!P2 IMAD R13, R28, R17.reuse, RZ ;  /* 0x000000111c0da224 */ /* 0x080fe200078e02ff */
[C---:B------:R-:W-:Y:S01]  /*15400*/  ISETP.LT.OR P6, PT, R0.reuse, 0x8a, !P0 ;  /* 0x0000008a0000780c */ /* 0x040fe200047c1670 */
[----:B0-----:R-:W-:Y:S02]  /*15410*/  @!P2 IMAD.MOV.U32 R2, RZ, RZ, R8 ;  /* 0x000000ffff02a224 */ /* 0x001fe400078e0008 */
[----:B------:R-:W-:Y:S01]  /*15420*/  @!P2 IMAD.MOV.U32 R3, RZ, RZ, R9 ;  /* 0x000000ffff03a224 */ /* 0x000fe200078e0009 */
[----:B------:R-:W-:Y:S01]  /*15430*/  @!P5 STG.E.U8 desc[UR50][R4.64+0x81], R27 ;  /* 0x0000811b0400d986 */ /* 0x000fe2000c101132 */
[----:B------:R-:W-:Y:S01]  /*15440*/  ISETP.LT.OR P5, PT, R0, 0x91, !P1 ;  /* 0x000000910000780c */ /* 0x000fe20004fa1670 */
[----:B------:R-:W-:-:S02]  /*15450*/  @!P3 IMAD R29, R29, R17, RZ ;  /* 0x000000111d1db224 */ /* 0x000fc400078e02ff */
[----:B------:R0:W-:Y:S01]  /*15460*/  @!P2 STG.E.U8 desc[UR50][R2.64+0x88], R13 ;  /* 0x0000880d0200a986 */ /* 0x0001e2000c101132 */
[----:B-1----:R-:W-:-:S04]  /*15470*/  @!P4 IADD3 R6, P2, R8, UR42, RZ ;  /* 0x0000002a0806cc10 */ /* 0x002fc8000ff5e0ff */
[----:B------:R-:W-:Y:S02]  /*15480*/  @!P4 IADD3.X R7, R9, UR41, RZ, P2, !PT ;  /* 0x000000290907cc10 */ /* 0x000fe400097fe4ff */
[----:B------:R-:W-:Y:S01]  /*15490*/  ISETP.LT.OR P2, PT, R0, 0x92, !P1 ;  /* 0x000000920000780c */ /* 0x000fe20004f41670 */
[----:B0-----:R-:W-:Y:S02]  /*154a0*/  @!P3 IMAD.MOV.U32 R2, RZ, RZ, R8 ;  /* 0x000000ffff02b224 */ /* 0x001fe400078e0008 */
[----:B------:R-:W-:-:S05]  /*154b0*/  @!P3 IMAD.MOV.U32 R3, RZ, RZ, R9 ;  /* 0x000000ffff03b224 */ /* 0x000fca00078e0009 */
[----:B------:R0:W-:Y:S01]  /*154c0*/  @!P3 STG.E.U8 desc[UR50][R2.64+0x89], R29 ;  /* 0x0000891d0200b986 */ /* 0x0001e2000c101132 */
[----:B------:R-:W-:Y:S01]  /*154d0*/  @!P6 IADD3 R10, P3, R8, UR42, RZ ;  /* 0x0000002a080aec10 */ /* 0x000fe2000ff7e0ff */
[-C--:B------:R-:W-:Y:S02]  /*154e0*/  @!P4 IMAD R15, R30, R17.reuse, RZ ;  /* 0x000000111e0fc224 */ /* 0x080fe400078e02ff */
[-C--:B------:R-:W-:Y:S01]  /*154f0*/  @!P6 IMAD R31, R31, R17.reuse, RZ ;  /* 0x000000111f1fe224 */ /* 0x080fe200078e02ff */
[----:B------:R-:W-:Y:S01]  /*15500*/  @!P6 IADD3.X R11, R9, UR41, RZ, P3, !PT ;  /* 0x00000029090bec10 */ /* 0x000fe20009ffe4ff */
[-C--:B------:R-:W-:Y:S01]  /*15510*/  @!P5 IMAD R13, R32, R17.reuse, RZ ;  /* 0x00000011200dd224 */ /* 0x080fe200078e02ff */
[----:B------:R-:W-:Y:S01]  /*15520*/  ISETP.LT.OR P3, PT, R0, 0x91, !P0 ;  /* 0x000000910000780c */ /* 0x000fe20004761670 */
[----:B------:R-:W-:Y:S01]  /*15530*/  @!P4 STG.E.U8 desc[UR50][R6.64+0x88], R15 ;  /* 0x0000880f0600c986 */ /* 0x000fe2000c101132 */
[----:B0-----:R-:W-:Y:S02]  /*15540*/  @!P5 IMAD.MOV.U32 R2, RZ, RZ, R8 ;  /* 0x000000ffff02d224 */ /* 0x001fe400078e0008 */
[----:B------:R-:W-:Y:S01]  /*15550*/  @!P5 IMAD.MOV.U32 R3, RZ, RZ, R9 ;  /* 0x000000ffff03d224 */ /* 0x000fe200078e0009 */
[----:B------:R-:W-:Y:S01]  /*15560*/  @!P6 STG.E.U8 desc[UR50][R10.64+0x89], R31 ;  /* 0x0000891f0a00e986 */ /* 0x000fe2000c101132 */
[----:B------:R-:W-:-:S03]  /*15570*/  @!P2 IMAD R33, R33, R17, RZ ;  /* 0x000000112121a224 */ /* 0x000fc600078e02ff */
[----:B------:R0:W-:Y:S01]  /*15580*/  @!P5 STG.E.U8 desc[UR50][R2.64+0x90], R13 ;  /* 0x0000900d0200d986 */ /* 0x0001e2000c101132 */
[C---:B------:R-:W-:Y:S02]  /*15590*/  ISETP.LT.OR P5, PT, R0.reuse, 0x92, !P0 ;  /* 0x000000920000780c */ /* 0x040fe400047a1670 */
[C---:B------:R-:W-:Y:S02]  /*155a0*/  ISETP.LT.OR P6, PT, R0.reuse, 0x99, !P0 ;  /* 0x000000990000780c */ /* 0x040fe400047c1670 */
[C---:B------:R-:W-:Y:S02]  /*155b0*/  ISETP.LT.OR P0, PT, R0.reuse, 0x9a, !P0 ;  /* 0x0000009a0000780c */ /* 0x040fe40004701670 */
[C---:B------:R-:W-:Y:S01]  /*155c0*/  ISETP.LT.OR P4, PT, R0.reuse, 0x99, !P1 ;  /* 0x000000990000780c */ /* 0x040fe20004f81670 */
[----:B0-----:R-:W-:Y:S02]  /*155d0*/  @!P2 IMAD.MOV.U32 R2, RZ, RZ, R8 ;  /* 0x000000ffff02a224 */ /* 0x001fe400078e0008 */
[----:B------:R-:W-:Y:S01]  /*155e0*/  @!P2 IMAD.MOV.U32 R3, RZ, RZ, R9 ;  /* 0x000000ffff03a224 */ /* 0x000fe200078e0009 */
[----:B------:R-:W-:-:S04]  /*155f0*/  ISETP.LT.OR P1, PT, R0, 0x9a, !P1 ;  /* 0x0000009a0000780c */ /* 0x000fc80004f21670 */
[----:B------:R0:W-:Y:S01]  /*15600*/  @!P2 STG.E.U8 desc[UR50][R2.64+0x91], R33 ;  /* 0x000091210200a986 */ /* 0x0001e2000c101132 */
[----:B------:R-:W-:Y:S01]  /*15610*/  @!P3 IADD3 R4, P2, R8, UR42, RZ ;  /* 0x0000002a0804bc10 */ /* 0x000fe2000ff5e0ff */
[----:B------:R-:W-:-:S03]  /*15620*/  @!P3 IMAD R15, R34, R17, RZ ;  /* 0x00000011220fb224 */ /* 0x000fc600078e02ff */
[----:B------:R-:W-:Y:S02]  /*15630*/  @!P3 IADD3.X R5, R9, UR41, RZ, P2, !PT ;  /* 0x000000290905bc10 */ /* 0x000fe400097fe4ff */
[C---:B------:R-:W-:Y:S01]  /*15640*/  @!P5 IADD3 R6, P2, R8.reuse, UR42, RZ ;  /* 0x0000002a0806dc10 */ /* 0x040fe2000ff5e0ff */
[-C--:B------:R-:W-:Y:S02]  /*15650*/  @!P5 IMAD R35, R35, R17.reuse, RZ ;  /* 0x000000112323d224 */ /* 0x080fe400078e02ff */
[----:B------:R1:W-:Y:S01]  /*15660*/  @!P3 STG.E.U8 desc[UR50][R4.64+0x90], R15 ;  /* 0x0000900f0400b986 */ /* 0x0003e2000c101132 */
[----:B------:R-:W-:Y:S02]  /*15670*/  @!P6 IADD3 R10, P3, R8, UR42, RZ ;  /* 0x0000002a080aec10 */ /* 0x000fe4000ff7e0ff */
[----:B------:R-:W-:Y:S01]  /*15680*/  @!P5 IADD3.X R7, R9, UR41, RZ, P2, !PT ;  /* 0x000000290907dc10 */ /* 0x000fe200097fe4ff */
[----:B------:R-:W-:Y:S01]  /*15690*/  @!P4 IMAD R21, R36, R17, RZ ;  /* 0x000000112415c224 */ /* 0x000fe200078e02ff */
[----:B------:R-:W-:Y:S01]  /*156a0*/  @!P0 IADD3 R12, P2, R8, UR42, RZ ;  /* 0x0000002a080c8c10 */ /* 0x000fe2000ff5e0ff */
[----:B0-----:R-:W-:-:S02]  /*156b0*/  @!P4 IMAD.MOV.U32 R2, RZ, RZ, R8 ;  /* 0x000000ffff02c224 */ /* 0x001fc400078e0008 */
[----:B------:R-:W-:Y:S01]  /*156c0*/  @!P4 IMAD.MOV.U32 R3, RZ, RZ, R9 ;  /* 0x000000ffff03c224 */ /* 0x000fe200078e0009 */
[----:B------:R-:W-:Y:S01]  /*156d0*/  @!P6 IADD3.X R11, R9, UR41, RZ, P3, !PT ;  /* 0x00000029090bec10 */ /* 0x000fe20009ffe4ff */
[-C--:B------:R-:W-:Y:S01]  /*156e0*/  @!P1 IMAD R37, R37, R17.reuse, RZ ;  /* 0x0000001125259224 */ /* 0x080fe200078e02ff */
[----:B------:R-:W-:Y:S01]  /*156f0*/  @!P0 IADD3.X R13, R9, UR41, RZ, P2, !PT ;  /* 0x00000029090d8c10 */ /* 0x000fe200097fe4ff */
[-C--:B------:R-:W-:Y:S01]  /*15700*/  @!P6 IMAD R23, R38, R17.reuse, RZ ;  /* 0x000000112617e224 */ /* 0x080fe200078e02ff */
[----:B------:R1:W-:Y:S01]  /*15710*/  @!P5 STG.E.U8 desc[UR50][R6.64+0x91], R35 ;  /* 0x000091230600d986 */ /* 0x0003e2000c101132 */
[----:B------:R-:W-:-:S03]  /*15720*/  @!P0 IMAD R39, R39, R17, RZ ;  /* 0x0000001127278224 */ /* 0x000fc600078e02ff */
[----:B------:R1:W-:Y:S04]  /*15730*/  @!P4 STG.E.U8 desc[UR50][R2.64+0x98], R21 ;  /* 0x000098150200c986 */ /* 0x0003e8000c101132 */
[----:B------:R1:W-:Y:S04]  /*15740*/  @!P1 STG.E.U8 desc[UR50][R8.64+0x99], R37 ;  /* 0x0000992508009986 */ /* 0x0003e8000c101132 */
[----:B------:R1:W-:Y:S04]  /*15750*/  @!P6 STG.E.U8 desc[UR50][R10.64+0x98], R23 ;  /* 0x000098170a00e986 */ /* 0x0003e8000c101132 */
[----:B------:R1:W-:Y:S02]  /*15760*/  @!P0 STG.E.U8 desc[UR50][R12.64+0x99], R39 ;  /* 0x000099270c008986 */ /* 0x0003e4000c101132 */
.L_x_191:
[----:B------:R-:W-:Y:S05]  /*15770*/  BSYNC B0 ;  /* 0x0000000000007941 */ /* 0x000fea0003800000 */
.L_x_29:
[----:B-1----:R-:W3:Y:S04]  /*15780*/  LDL.LU R3, [R1+0x1d0] ;  /* 0x0001d00001037983 */ /* 0x002ee80000300800 */
[----:B------:R-:W3:Y:S01]  /*15790*/  LDL.LU R2, [R1+0x1d4] ;  /* 0x0001d40001027983 */ /* 0x000ee20000300800 */
[----:B------:R-:W-:Y:S01]  /*157a0*/  ULDC UR4, c[0x0][0xc] ;  /* 0x0000030000047ab9 */ /* 0x000fe20000000800 */
[----:B------:R-:W-:Y:S01]  /*157b0*/  ULDC UR5, c[0x0][0x10] ;  /* 0x0000040000057ab9 */ /* 0x000fe20000000800 */
[----:B------:R-:W3:Y:S01]  /*157c0*/  LDC R5, c[0x0][0x14] ;  /* 0x00000500ff057b82 */ /* 0x000ee20000000800 */
[----:B------:R-:W-:Y:S01]  /*157d0*/  UIMAD.WIDE.U32 UR4, UR4, UR5, URZ ;  /* 0x00000005040472a5 */ /* 0x000fe2000f8e003f */
[----:B------:R-:W-:Y:S01]  /*157e0*/  PRMT R0, RZ, 0x7610, R0 ;  /* 0x00007610ff007816 */ /* 0x000fe20000000000 */
[----:B------:R-:W-:Y:S01]  /*157f0*/  UMOV UR48, 0xffffffff ;  /* 0xffffffff00307882 */ /* 0x000fe20000000000 */
[----:B------:R-:W-:-:S03]  /*15800*/  UMOV UR47, 0xffffffff ;  /* 0xffffffff002f7882 */ /* 0x000fc60000000000 */
[----:B---3--:R-:W-:-:S04]  /*15810*/  IMAD.WIDE.U32 R2, R5, UR4, R2 ;  /* 0x0000000405027c25 */ /* 0x008fc8000f8e0002 */
[----:B------:R-:W-:Y:S01]  /*15820*/  IMAD R5, R5, UR5, RZ ;  /* 0x0000000505057c24 */ /* 0x000fe2000f8e02ff */
[----:B------:R-:W-:Y:S01]  /*15830*/  ULDC.64 UR4, c[0x0][0x650] ;  /* 0x0001940000047ab9 */ /* 0x000fe20000000a00 */
[----:B------:R-:W-:Y:S01]  /*15840*/  IMAD.MOV.U32 R6, RZ, RZ, R2 ;  /* 0x000000ffff067224 */ /* 0x000fe200078e0002 */
[----:B------:R-:W-:Y:S01]  /*15850*/  ISETP.GE.U32.AND P0, PT, R2, UR4, PT ;  /* 0x0000000402007c0c */ /* 0x000fe2000bf06070 */
[----:B------:R-:W-:-:S05]  /*15860*/  IMAD.IADD R4, R3, 0x1, R5 ;  /* 0x0000000103047824 */ /* 0x000fca00078e0205 */
[----:B------:R1:W-:Y:S01]  /*15870*/  STL [R1+0x1d0], R4 ;  /* 0x0001d00401007387 */ /* 0x0003e20000100800 */
[----:B------:R-:W-:-:S03]  /*15880*/  ISETP.GE.U32.AND.EX P0, PT, R4, UR5, PT, P0 ;  /* 0x0000000504007c0c */ /* 0x000fc6000bf06100 */
[----:B------:R1:W-:Y:S10]  /*15890*/  STL [R1+0x1d4], R6 ;  /* 0x0001d40601007387 */ /* 0x0003f40000100800 */
[----:B-1----:R-:W-:Y:S05]  /*158a0*/  @P0 BRA `(.L_x_192) ;  /* 0x0000000400800947 */ /* 0x002fea0003800000 */
[----:B------:R-:W1:Y:S01]  /*158b0*/  S2UR UR6, SR_CTAID.X ;  /* 0x00000000000679c3 */ /* 0x000e620000002500 */
[----:B------:R-:W-:Y:S01]  /*158c0*/  ULDC.64 UR4, c[0x0][0x628] ;  /* 0x00018a0000047ab9 */ /* 0x000fe20000000a00 */
[----:B------:R-:W-:Y:S01]  /*158d0*/  ULDC UR7, c[0x0][0x150] ;  /* 0x0000540000077ab9 */ /* 0x000fe20000000800 */
[----:B------:R-:W-:Y:S01]  /*158e0*/  ISETP.NE.U32.AND P0, PT, RZ, UR4, PT ;  /* 0x00000004ff007c0c */ /* 0x000fe2000bf05070 */
[----:B------:R-:W-:Y:S01]  /*158f0*/  ULDC UR15, c[0x0][0x630] ;  /* 0x00018c00000f7ab9 */ /* 0x000fe20000000800 */
[----:B------:R-:W-:Y:S01]  /*15900*/  R2UR UR16, R6 ;  /* 0x00000000061072ca */ /* 0x000fe200000e0000 */
[----:B------:R-:W-:Y:S01]  /*15910*/  ULDC UR19, c[0x0][0x154] ;  /* 0x0000550000137ab9 */ /* 0x000fe20000000800 */
[----:B------:R-:W-:Y:S01]  /*15920*/  ISETP.NE.AND.EX P0, PT, RZ, UR5, PT, P0 ;  /* 0x00000005ff007c0c */ /* 0x000fe2000bf05300 */
[----:B------:R-:W3:Y:S01]  /*15930*/  S2UR UR18, SR_CTAID.Y ;  /* 0x00000000001279c3 */ /* 0x000ee20000002600 */
[----:B------:R-:W-:Y:S02]  /*15940*/  R2UR UR17, R4 ;  /* 0x00000000041172ca */ /* 0x000fe400000e0000 */
[----:B------:R-:W-:-:S02]  /*15950*/  R2UR UR12, R6 ;  /* 0x00000000060c72ca */ /* 0x000fc400000e0000 */
[----:B------:R-:W-:Y:S02]  /*15960*/  R2UR UR13, R4 ;  /* 0x00000000040d72ca */ /* 0x000fe400000e0000 */
[----:B-1----:R-:W-:-:S05]  /*15970*/  I2FP.F32.U32 R0, UR6 ;  /* 0x0000000600007c45 */ /* 0x002fca0008201000 */
[----:B------:R-:W-:-:S04]  /*15980*/  FMUL R0, R0, UR7 ;  /* 0x0000000700007c20 */ /* 0x000fc80008400000 */
[----:B------:R1:W4:Y:S01]  /*15990*/  F2I.U32.TRUNC.NTZ R2, R0 ;  /* 0x0000000000027305 */ /* 0x000322000020f000 */
[----:B---3--:R-:W-:Y:S05]  /*159a0*/  @!P0 BRA `(.L_x_193) ;  /* 0x0000000000308947 */ /* 0x008fea0003800000 */
        /* <DEDUP_REMOVED lines=12> */
.L_x_193:
[----:B------:R-:W-:Y:S01]  /*15a70*/  USHF.R.U64 UR47, UR12, UR15, UR13 ;  /* 0x0000000f0c2f7299 */ /* 0x000fe2000800120d */
[----:B-1----:R-:W-:Y:S01]  /*15a80*/  I2FP.F32.U32 R0, UR18 ;  /* 0x0000001200007c45 */ /* 0x002fe20008201000 */
[----:B------:R-:W-:Y:S02]  /*15a90*/  USHF.R.U32.HI UR4, URZ, UR15, UR13 ;  /* 0x0000000f3f047299 */ /* 0x000fe4000801160d */
[----:B------:R-:W-:Y:S02]  /*15aa0*/  UIADD3 UR10, UP0, URZ, -UR47, URZ ;  /* 0x8000002f3f0a7290 */ /* 0x000fe4000ff1e03f */
[----:B------:R-:W-:Y:S01]  /*15ab0*/  FMUL R0, R0, UR19 ;  /* 0x0000001300007c20 */ /* 0x000fe20008400000 */
[----:B------:R-:W-:Y:S01]  /*15ac0*/  ULDC.64 UR12, c[0x0][0x620] ;  /* 0x00018800000c7ab9 */ /* 0x000fe20000000a00 */
[----:B------:R-:W-:Y:S01]  /*15ad0*/  UIADD3.X UR4, URZ, ~UR4, URZ, UP0, !UPT ;  /* 0x800000043f047290 */ /* 0x000fe200087fe43f */
[----:B------:R-:W-:Y:S01]  /*15ae0*/  UMOV UR8, UR16 ;  /* 0x0000001000087c82 */ /* 0x000fe20008000000 */
[----:B------:R-:W-:-:S02]  /*15af0*/  UMOV UR9, UR17 ;  /* 0x0000001100097c82 */ /* 0x000fc40008000000 */
[----:B------:R-:W1:Y:S01]  /*15b00*/  F2I.U32.TRUNC.NTZ R0, R0 ;  /* 0x0000000000007305 */ /* 0x000e62000020f000 */
[----:B------:R-:W-:Y:S02]  /*15b10*/  UIMAD UR4, UR4, UR12, URZ ;  /* 0x0000000c040472a4 */ /* 0x000fe4000f8e023f */
[----:B------:R-:W-:Y:S01]  /*15b20*/  UIMAD.WIDE.U32 UR8, UR10, UR12, UR8 ;  /* 0x0000000c0a0872a5 */ /* 0x000fe2000f8e0008 */
[----:B----4-:R-:W-:Y:S01]  /*15b30*/  R2UR UR12, R2 ;  /* 0x00000000020c72ca */ /* 0x010fe200000e0000 */
[----:B------:R-:W-:Y:S01]  /*15b40*/  UIMAD UR10, UR10, UR13, UR4 ;  /* 0x0000000d0a0a72a4 */ /* 0x000fe2000f8e0204 */
[----:B------:R-:W-:Y:S01]  /*15b50*/  ULDC UR11, c[0x0][0x618] ;  /* 0x00018600000b7ab9 */ /* 0x000fe20000000800 */
[----:B------:R-:W-:Y:S02]  /*15b60*/  ULDC UR21, c[0x0][0x658] ;  /* 0x0001960000157ab9 */ /* 0x000fe40000000800 */
[----:B------:R-:W-:Y:S01]  /*15b70*/  UIADD3 UR10, UR9, UR10, URZ ;  /* 0x0000000a090a7290 */ /* 0x000fe2000fffe03f */
[----:B------:R-:W-:Y:S01]  /*15b80*/  UMOV UR16, 0xffffffff ;  /* 0xffffffff00107882 */ /* 0x000fe20000000000 */
[----:B------:R-:W-:Y:S01]  /*15b90*/  ULDC.64 UR4, c[0x0][0x640] ;  /* 0x0001900000047ab9 */ /* 0x000fe20000000a00 */
[----:B------:R-:W-:Y:S01]  /*15ba0*/  USHF.L.U32 UR17, UR16, UR21, URZ ;  /* 0x0000001510117299 */ /* 0x000fe2000800063f */
[----:B------:R-:W-:Y:S01]  /*15bb0*/  ISETP.NE.U32.AND P0, PT, RZ, UR4, PT ;  /* 0x00000004ff007c0c */ /* 0x000fe2000bf05070 */
[----:B------:R-:W-:Y:S01]  /*15bc0*/  USHF.R.U64 UR8, UR8, UR11, UR10 ;  /* 0x0000000b08087299 */ /* 0x000fe2000800120a */
[----:B-1----:R-:W-:Y:S01]  /*15bd0*/  R2UR UR14, R0 ;  /* 0x00000000000e72ca */ /* 0x002fe200000e0000 */
[----:B------:R-:W-:Y:S01]  /*15be0*/  USHF.R.U32.HI UR10, URZ, UR11, UR10 ;  /* 0x0000000b3f0a7299 */ /* 0x000fe2000801160a */
[----:B------:R-:W-:Y:S01]  /*15bf0*/  ISETP.NE.AND.EX P0, PT, RZ, UR5, PT, P0 ;  /* 0x00000005ff007c0c */ /* 0x000fe2000bf05300 */
[----:B------:R-:W-:Y:S01]  /*15c00*/  ULDC UR15, c[0x0][0x608] ;  /* 0x00018200000f7ab9 */ /* 0x000fe20000000800 */
[----:B------:R-:W-:-:S02]  /*15c10*/  ULOP3.LUT UR22, URZ, UR17, URZ, 0x33, !UPT ;  /* 0x000000113f167292 */ /* 0x000fc4000f8e333f */
[----:B------:R-:W-:Y:S02]  /*15c20*/  USHF.R.U64 UR17, UR8, UR15, UR10 ;  /* 0x0000000f08117299 */ /* 0x000fe4000800120a */
[----:B------:R-:W-:Y:S01]  /*15c30*/  USHF.R.U32.HI UR10, URZ, UR15, UR10 ;  /* 0x0000000f3f0a7299 */ /* 0x000fe2000801160a */
[----:B------:R-:W-:Y:S01]  /*15c40*/  UMOV UR19, 0x1 ;  /* 0x0000000100137882 */ /* 0x000fe20000000000 */
[----:B------:R-:W-:Y:S02]  /*15c50*/  UIADD3 UR12, -UR12, URZ, URZ ;  /* 0x0000003f0c0c7290 */ /* 0x000fe4000fffe13f */
[----:B------:R-:W-:Y:S02]  /*15c60*/  USHF.L.U32 UR16, UR19, UR21, URZ ;  /* 0x0000001513107299 */ /* 0x000fe4000800063f */
[----:B------:R-:W-:Y:S01]  /*15c70*/  USHF.R.U64 UR19, UR17, UR21, UR10 ;  /* 0x0000001511137299 */ /* 0x000fe2000800120a */
[----:B------:R-:W-:Y:S01]  /*15c80*/  ULDC UR13, c[0x0][0x144] ;  /* 0x00005100000d7ab9 */ /* 0x000fe20000000800 */
[----:B------:R-:W-:Y:S01]  /*15c90*/  ULDC UR7, c[0x0][0x600] ;  /* 0x0001800000077ab9 */ /* 0x000fe20000000800 */
[----:B------:R-:W-:-:S02]  /*15ca0*/  UIADD3 UR20, -UR14, URZ, URZ ;  /* 0x0000003f0e147290 */ /* 0x000fc4000fffe13f */
[----:B------:R-:W-:Y:S02]  /*15cb0*/  USHF.R.U32.HI UR15, URZ, UR21, UR10 ;  /* 0x000000153f0f7299 */ /* 0x000fe4000801160a */
[----:B------:R-:W-:Y:S02]  /*15cc0*/  UIADD3 UR9, UR7, -0x1, URZ ;  /* 0xffffffff07097890 */ /* 0x000fe4000fffe03f */
        /* <DEDUP_REMOVED lines=16> */
.L_x_194:
[----:B------:R-:W-:Y:S01]  /*15dd0*/  UISETP.NE.AND UP0, UPT, UR38, URZ, UPT ;  /* 0x0000003f2600728c */ /* 0x000fe2000bf05270 */
[----:B------:R-:W-:Y:S01]  /*15de0*/  IMAD.MOV.U32 R0, RZ, RZ, 0x1 ;  /* 0x00000001ff007424 */ /* 0x000fe200078e00ff */
[----:B------:R-:W-:Y:S02]  /*15df0*/  USHF.R.U64 UR4, UR14, UR21, UR15 ;  /* 0x000000150e047299 */ /* 0x000fe4000800120f */
[----:B------:R-:W-:Y:S02]  /*15e00*/  ULOP3.LUT UR17, UR17, UR22, URZ, 0xc0, !UPT ;  /* 0x0000001611117292 */ /* 0x000fe4000f8ec03f */
[----:B------:R-:W-:Y:S02]  /*15e10*/  UIADD3 UR5, -UR4, URZ, URZ ;  /* 0x0000003f04057290 */ /* 0x000fe4000fffe13f */
[----:B------:R-:W-:Y:S02]  /*15e20*/  UIMAD UR16, UR16, UR4, UR17 ;  /* 0x00000004101072a4 */ /* 0x000fe4000f8e0211 */
[----:B------:R-:W-:-:S02]  /*15e30*/  ULOP3.LUT UR9, UR8, UR9, URZ, 0xc0, !UPT ;  /* 0x0000000908097292 */ /* 0x000fc4000f8ec03f */
[----:B------:R-:W-:Y:S02]  /*15e40*/  @UP0 UIMAD UR49, UR24, UR20, UR18 ;  /* 0x00000014183102a4 */ /* 0x000fe4000f8e0212 */
[----:B------:R-:W-:-:S03]  /*15e50*/  UIMAD UR4, UR5, UR23, UR19 ;  /* 0x00000017050472a4 */ /* 0x000fc6000f8e0213 */
[----:B------:R-:W-:Y:S01]  /*15e60*/  ULDC UR5, c[0x0][0x610] ;  /* 0x0001840000057ab9 */ /* 0x000fe20000000800 */
[----:B------:R-:W-:Y:S02]  /*15e70*/  UIMAD UR4, UR4, UR7, UR9 ;  /* 0x00000007040472a4 */ /* 0x000fe4000f8e0209 */
[----:B------:R-:W-:-:S04]  /*15e80*/  UIMAD UR49, UR16, UR5, UR49 ;  /* 0x00000005103172a4 */ /* 0x000fc8000f8e0231 */
[----:B------:R-:W-:Y:S02]  /*15e90*/  USEL UR48, UR4, UR49, !UP0 ;  /* 0x0000003104307287 */ /* 0x000fe4000c000000 */
[----:B------:R-:W-:-:S12]  /*15ea0*/  USEL UR49, UR49, UR4, !UP0 ;  /* 0x0000000431317287 */ /* 0x000fd8000c000000 */
.L_x_192:
[----:B------:R-:W-:-:S13]  /*15eb0*/  LOP3.LUT P0, RZ, R0, 0xff, RZ, 0xc0, !PT ;  /* 0x000000ff00ff7812 */ /* 0x000fda000780c0ff */
[----:B------:R-:W-:Y:S05]  /*15ec0*/  @P0 BRA `(.L_x_195) ;  /* 0xfffffeb000e80947 */ /* 0x000fea000383ffff */
[----:B------:R-:W-:Y:S05]  /*15ed0*/  EXIT ;  /* 0x000000000000794d */ /* 0x000fea0003800000 */
.L_x_4:
[----:B------:R-:W2:Y:S01]  /*15ee0*/  LDL R4, [R1+0x1d4] ;  /* 0x0001d40001047983 */ /* 0x000ea20000100800 */
[----:B------:R-:W-:-:S03]  /*15ef0*/  ULDC.64 UR8, c[0x0][0x650] ;  /* 0x0001940000087ab9 */ /* 0x000fc60000000a00 */
[----:B------:R-:W3:Y:S01]  /*15f00*/  LDL R3, [R1+0x1d0] ;  /* 0x0001d00001037983 */ /* 0x000ee20000100800 */
[----:B------:R-:W-:Y:S01]  /*15f10*/  PRMT R0, RZ, 0x7610, R0 ;  /* 0x00007610ff007816 */ /* 0x000fe20000000000 */
[----:B------:R-:W-:Y:S02]  /*15f20*/  IMAD.MOV.U32 R5, RZ, RZ, -0x1 ;  /* 0xffffffffff057424 */ /* 0x000fe400078e00ff */
[----:B------:R-:W-:Y:S02]  /*15f30*/  IMAD.MOV.U32 R2, RZ, RZ, -0x1 ;  /* 0xffffffffff027424 */ /* 0x000fe400078e00ff */
[----:B------:R-:W-:Y:S01]  /*15f40*/  IMAD.MOV.U32 R10, RZ, RZ, -0x1 ;  /* 0xffffffffff0a7424 */ /* 0x000fe200078e00ff */
[----:B--2---:R-:W-:-:S04]  /*15f50*/  ISETP.GE.U32.AND P0, PT, R4, UR8, PT ;  /* 0x0000000804007c0c */ /* 0x004fc8000bf06070 */
[----:B---3--:R-:W-:-:S13]  /*15f60*/  ISETP.GE.U32.AND.EX P0, PT, R3, UR9, PT, P0 ;  /* 0x0000000903007c0c */ /* 0x008fda000bf06100 */
[----:B------:R-:W-:Y:S05]  /*15f70*/  @P0 BRA `(.L_x_196) ;  /* 0x00000004008c0947 */ /* 0x000fea0003800000 */
[----:B------:R-:W-:Y:S01]  /*15f80*/  I2FP.F32.U32 R0, UR4 ;  /* 0x0000000400007c45 */ /* 0x000fe20008201000 */
[----:B0-----:R-:W-:Y:S01]  /*15f90*/  ULDC.64 UR16, c[0x0][0x628] ;  /* 0x00018a0000107ab9 */ /* 0x001fe20000000a00 */
        /* <DEDUP_REMOVED lines=24> */
.L_x_197:
        /* <DEDUP_REMOVED lines=24> */
[----:B------:R-:W-:Y:S01]  /*162a0*/  UMOV UR19, 0x1 ;  /* 0x0000000100137882 */ /* 0x000fe20000000000 */
[----:B------:R-:W-:Y:S01]  /*162b0*/  ULDC UR20, c[0x0][0x608] ;  /* 0x0001820000147ab9 */ /* 0x000fe20000000800 */
[----:B------:R-:W-:Y:S01]  /*162c0*/  USHF.L.U32 UR26, UR19, UR23, URZ ;  /* 0x00000017131a7299 */ /* 0x000fe2000800063f */
[----:B------:R-:W-:Y:S01]  /*162d0*/  ISETP.NE.AND.EX P0, PT, RZ, UR9, PT, P0 ;  /* 0x00000009ff007c0c */ /* 0x000fe2000bf05300 */
[----:B------:R-:W-:Y:S02]  /*162e0*/  USHF.R.U64 UR19, UR18, UR20, UR11 ;  /* 0x0000001412137299 */ /* 0x000fe4000800120b */
[----:B------:R-:W-:Y:S02]  /*162f0*/  USHF.R.U32.HI UR11, URZ, UR20, UR11 ;  /* 0x000000143f0b7299 */ /* 0x000fe4000801160b */
[----:B------:R-:W-:-:S02]  /*16300*/  UIADD3 UR15, -UR15, URZ, URZ ;  /* 0x0000003f0f0f7290 */ /* 0x000fc4000fffe13f */
[----:B------:R-:W-:Y:S01]  /*16310*/  USHF.R.U64 UR20, UR19, UR23, UR11 ;  /* 0x0000001713147299 */ /* 0x000fe2000800120b */
[----:B------:R-:W-:Y:S01]  /*16320*/  ULDC UR16, c[0x0][0x144] ;  /* 0x0000510000107ab9 */ /* 0x000fe20000000800 */
[----:B------:R-:W-:Y:S01]  /*16330*/  ULDC UR6, c[0x0][0x600] ;  /* 0x0001800000067ab9 */ /* 0x000fe20000000800 */
[----:B------:R-:W-:Y:S02]  /*16340*/  USHF.R.U32.HI UR11, URZ, UR23, UR11 ;  /* 0x000000173f0b7299 */ /* 0x000fe4000801160b */
[----:B------:R-:W-:Y:S02]  /*16350*/  UIMAD UR23, UR16, UR15, UR4 ;  /* 0x0000000f101772a4 */ /* 0x000fe4000f8e0204 */
[----:B------:R-:W-:Y:S02]  /*16360*/  UIADD3 UR22, UR6, -0x1, URZ ;  /* 0xffffffff06167890 */ /* 0x000fe4000fffe03f */
[----:B------:R-:W-:Y:S02]  /*16370*/  ULOP3.LUT UR27, URZ, UR13, URZ, 0x33, !UPT ;  /* 0x0000000d3f1b7292 */ /* 0x000fe4000f8e333f */
[----:B------:R-:W-:Y:S01]  /*16380*/  UIADD3 UR21, -UR17, URZ, URZ ;  /* 0x0000003f11157290 */ /* 0x000fe2000fffe13f */
        /* <DEDUP_REMOVED lines=17> */
.L_x_198:
[----:B------:R-:W-:Y:S01]  /*164a0*/  UISETP.NE.AND UP0, UPT, UR38, URZ, UPT ;  /* 0x0000003f2600728c */ /* 0x000fe2000bf05270 */
[----:B------:R-:W-:Y:S01]  /*164b0*/  IMAD.MOV.U32 R0, RZ, RZ, 0x1 ;  /* 0x00000001ff007424 */ /* 0x000fe200078e00ff */
[----:B------:R-:W-:Y:S01]  /*164c0*/  USHF.R.U64 UR8, UR4, UR24, UR11 ;  /* 0x0000001804087299 */ /* 0x000fe2000800120b */
[----:B------:R-:W-:Y:S01]  /*164d0*/  IMAD.U32 R10, RZ, RZ, UR5 ;  /* 0x00000005ff0a7e24 */ /* 0x000fe2000f8e00ff */
[----:B------:R-:W-:Y:S02]  /*164e0*/  ULOP3.LUT UR4, UR19, UR27, URZ, 0xc0, !UPT ;  /* 0x0000001b13047292 */ /* 0x000fe4000f8ec03f */
[----:B------:R-:W-:Y:S02]  /*164f0*/  ULOP3.LUT UR18, UR18, UR22, URZ, 0xc0, !UPT ;  /* 0x0000001612127292 */ /* 0x000fe4000f8ec03f */
[----:B------:R-:W-:-:S03]  /*16500*/  UIMAD UR4, UR26, UR8, UR4 ;  /* 0x000000081a0472a4 */ /* 0x000fc6000f8e0204 */
[----:B------:R-:W-:Y:S02]  /*16510*/  @UP0 UIMAD UR23, UR28, UR21, UR7 ;  /* 0x000000151c1702a4 */ /* 0x000fe4000f8e0207 */
[----:B------:R-:W-:-:S03]  /*16520*/  UIADD3 UR7, -UR8, URZ, URZ ;  /* 0x0000003f08077290 */ /* 0x000fc6000fffe13f */
[----:B------:R-:W-:Y:S01]  /*16530*/  ULDC UR8, c[0x0][0x610] ;  /* 0x0001840000087ab9 */ /* 0x000fe20000000800 */
[----:B------:R-:W-:Y:S02]  /*16540*/  UIMAD UR7, UR7, UR25, UR20 ;  /* 0x00000019070772a4 */ /* 0x000fe4000f8e0214 */
[----:B------:R-:W-:Y:S02]  /*16550*/  UIMAD UR4, UR4, UR8, UR23 ;  /* 0x00000008040472a4 */ /* 0x000fe4000f8e0217 */
[----:B------:R-:W-:-:S04]  /*16560*/  UIMAD UR7, UR7, UR6, UR18 ;  /* 0x00000006070772a4 */ /* 0x000fc8000f8e0212 */
[----:B------:R-:W-:Y:S02]  /*16570*/  USEL UR6, UR7, UR4, !UP0 ;  /* 0x0000000407067287 */ /* 0x000fe4000c000000 */
[----:B------:R-:W-:-:S04]  /*16580*/  USEL UR4, UR4, UR7, !UP0 ;  /* 0x0000000704047287 */ /* 0x000fc8000c000000 */
[----:B------:R-:W-:Y:S02]  /*16590*/  IMAD.U32 R2, RZ, RZ, UR6 ;  /* 0x00000006ff027e24 */ /* 0x000fe4000f8e00ff */
[----:B------:R-:W-:-:S07]  /*165a0*/  IMAD.U32 R5, RZ, RZ, UR4 ;  /* 0x00000004ff057e24 */ /* 0x000fce000f8e00ff */
.L_x_196:
[----:B------:R-:W-:-:S08]  /*165b0*/  NOP ;  /* 0x0000000000007918 */ /* 0x000fd00000000000 */
[----:B0-----:R-:W0:-:S00]  /*165c0*/  USETMAXREG.DEALLOC.CTAPOOL 0x18 ;  /* 0x00000018000079c8 */ /* 0x001e0000080e0500 */
[----:B------:R-:W-:-:S13]  /*165d0*/  ISETP.NE.AND P0, PT, RZ, UR10, PT ;  /* 0x0000000aff007c0c */ /* 0x000fda000bf05270 */
[----:B------:R-:W-:Y:S05]  /*165e0*/  @P0 EXIT ;  /* 0x000000000000094d */ /* 0x000fea0003800000 */
[----:B0-----:R-:W-:Y:S01]  /*165f0*/  LOP3.LUT P0, RZ, R0, 0xff, RZ, 0xc0, !PT ;  /* 0x000000ff00ff7812 */ /* 0x001fe2000780c0ff */
[----:B------:R-:W-:Y:S02]  /*16600*/  IMAD.MOV.U32 R0, RZ, RZ, 0x1 ;  /* 0x00000001ff007424 */ /* 0x000fe400078e00ff */
[----:B------:R-:W-:-:S10]  /*16610*/  IMAD.MOV.U32 R7, RZ, RZ, RZ ;  /* 0x000000ffff077224 */ /* 0x000fd400078e00ff */
[----:B------:R-:W-:Y:S05]  /*16620*/  @!P0 BRA `(.L_x_199) ;  /* 0x0000000c00648947 */ /* 0x000fea0003800000 */
[----:B------:R-:W0:Y:S01]  /*16630*/  S2R R3, SR_TID.X ;  /* 0x0000000000037919 */ /* 0x000e220000002100 */
[----:B------:R-:W1:Y:S01]  /*16640*/  LDC R0, c[0x0][0x28c] ;  /* 0x0000a300ff007b82 */ /* 0x000e620000000800 */
[----:B------:R-:W-:Y:S01]  /*16650*/  ULDC UR5, c[0x0][0x658] ;  /* 0x0001960000057ab9 */ /* 0x000fe20000000800 */
[----:B------:R-:W-:Y:S01]  /*16660*/  UMOV UR7, 0xffffffff ;  /* 0xffffffff00077882 */ /* 0x000fe20000000000 */
[----:B------:R-:W-:Y:S01]  /*16670*/  ULDC UR6, c[0x0][0xc] ;  /* 0x0000030000067ab9 */ /* 0x000fe20000000800 */
[----:B------:R-:W-:Y:S01]  /*16680*/  USHF.L.U32 UR9, UR7, UR5, URZ ;  /* 0x0000000507097299 */ /* 0x000fe2000800063f */
[----:B------:R-:W-:Y:S01]  /*16690*/  BSSY B0, `(.L_x_199) ;  /* 0x00000d2000007945 */ /* 0x000fe20003800000 */
[----:B------:R-:W-:Y:S01]  /*166a0*/  UMOV UR8, 0x1 ;  /* 0x0000000100087882 */ /* 0x000fe20000000000 */
[----:B------:R-:W-:Y:S01]  /*166b0*/  ULDC UR7, c[0x0][0x10] ;  /* 0x0000040000077ab9 */ /* 0x000fe20000000800 */
[----:B------:R-:W-:Y:S01]  /*166c0*/  USHF.L.U32 UR5, UR8, UR5, URZ ;  /* 0x0000000508057299 */ /* 0x000fe2000800063f */
[----:B------:R-:W-:Y:S01]  /*166d0*/  IMAD.MOV.U32 R8, RZ, RZ, 0x1 ;  /* 0x00000001ff087424 */ /* 0x000fe200078e00ff */
[----:B------:R-:W-:Y:S01]  /*166e0*/  UIMAD.WIDE.U32 UR6, UR6, UR7, URZ ;  /* 0x00000007060672a5 */ /* 0x000fe2000f8e003f */
[----:B------:R-:W-:Y:S01]  /*166f0*/  IMAD.MOV.U32 R7, RZ, RZ, RZ ;  /* 0x000000ffff077224 */ /* 0x000fe200078e00ff */
[----:B------:R-:W-:Y:S01]  /*16700*/  ULDC UR8, c[0x0][0x14] ;  /* 0x0000050000087ab9 */ /* 0x000fe20000000800 */
[----:B------:R-:W-:Y:S01]  /*16710*/  ULDC UR4, c[0x0][0x600] ;  /* 0x0001800000047ab9 */ /* 0x000fe20000000800 */
[----:B------:R-:W-:-:S02]  /*16720*/  UIMAD.WIDE.U32 UR20, UR6, UR8, URZ ;  /* 0x00000008061472a5 */ /* 0x000fc4000f8e003f */
[----:B------:R-:W-:Y:S02]  /*16730*/  UIMAD UR7, UR7, UR8, URZ ;  /* 0x00000008070772a4 */ /* 0x000fe4000f8e023f */
[----:B------:R-:W-:Y:S02]  /*16740*/  ULOP3.LUT UR24, UR37, 0x2, URZ, 0xfc, !UPT ;  /* 0x0000000225187892 */ /* 0x000fe4000f8efc3f */
[----:B------:R-:W-:Y:S02]  /*16750*/  UIADD3 UR4, UR4, -0x1, URZ ;  /* 0xffffffff04047890 */ /* 0x000fe4000fffe03f */
[----:B------:R-:W-:Y:S01]  /*16760*/  ULOP3.LUT UR6, URZ, UR9, URZ, 0x33, !UPT ;  /* 0x000000093f067292 */ /* 0x000fe2000f8e333f */
[----:B-1----:R-:W-:Y:S01]  /*16770*/  VIADD R0, R0, 0x1f ;  /* 0x0000001f00007836 */ /* 0x002fe20000000000 */
[----:B------:R-:W-:Y:S01]  /*16780*/  UIADD3 UR7, UR21, UR7, URZ ;  /* 0x0000000715077290 */ /* 0x000fe2000fffe03f */
[----:B------:R-:W-:Y:S01]  /*16790*/  ULDC.64 UR22, c[0x0][0x198] ;  /* 0x0000660000167ab9 */ /* 0x000fe20000000a00 */
[----:B0-----:R-:W-:-:S02]  /*167a0*/  LOP3.LUT P2, RZ, R3, 0x7f, RZ, 0xc0, !PT ;  /* 0x0000007f03ff7812 */ /* 0x001fc4000784c0ff */
[----:B------:R-:W-:Y:S02]  /*167b0*/  LOP3.LUT P0, RZ, R3, 0x1f, RZ, 0xc0, !PT ;  /* 0x0000001f03ff7812 */ /* 0x000fe4000780c0ff */
[----:B------:R-:W-:Y:S02]  /*167c0*/  SHF.R.S32.HI R3, RZ, 0x1f, R0 ;  /* 0x0000001fff037819 */ /* 0x000fe40000011400 */
[----:B------:R-:W-:Y:S02]  /*167d0*/  PLOP3.LUT P0, PT, P0, P2, PT, 0x8a, 0x0 ;  /* 0x000000000000781c */ /* 0x000fe40000705172 */
[----:B------:R-:W-:Y:S01]  /*167e0*/  LEA.HI R3, R3, R0, RZ, 0x5 ;  /* 0x0000000003037211 */ /* 0x000fe200078f28ff */
[----:B------:R-:W-:-:S03]  /*167f0*/  IMAD.MOV.U32 R0, RZ, RZ, 0x1 ;  /* 0x00000001ff007424 */ /* 0x000fc600078e00ff */
[----:B------:R-:W-:-:S05]  /*16800*/  SHF.R.S32.HI R6, RZ, 0x5, R3 ;  /* 0x00000005ff067819 */ /* 0x000fca0000011403 */
[----:B------:R-:W-:-:S07]  /*16810*/  VIADD R11, R6, 0x1 ;  /* 0x00000001060b7836 */ /* 0x000fce0000000000 */
.L_x_211:
[----:B------:R-:W-:-:S03]  /*16820*/  UMOV UR8, 0xffffffff ;  /* 0xffffffff00087882 */ /* 0x000fc60000000000 */
[----:B------:R-:W-:Y:S05]  /*16830*/  BRA.DIV UR8, `(.L_x_200) ;  /* 0x0000001208a47947 */ /* 0x000fea000b800000 */
[----:B------:R-:W-:-:S13]  /*16840*/  ELECT P6, URZ, PT ;  /* 0x00000000003f782f */ /* 0x000fda00038c0000 */
.L_x_228:
[----:B------:R-:W0:Y:S01]  /*16850*/  LDC R3, c[0x0][0x28c] ;  /* 0x0000a300ff037b82 */ /* 0x000e220000000800 */
[----:B------:R-:W-:Y:S01]  /*16860*/  BSSY B1, `(.L_x_201) ;  /* 0x0000038000017945 */ /* 0x000fe20003800000 */
[----:B0-----:R-:W-:-:S13]  /*16870*/  ISETP.LT.OR P6, PT, R3, 0x1, !P6 ;  /* 0x000000010300780c */ /* 0x001fda00077c1670 */
[----:B------:R-:W-:Y:S05]  /*16880*/  @P6 BRA `(.L_x_202) ;  /* 0x0000000000d46947 */ /* 0x000fea0003800000 */
[----:B------:R-:W-:Y:S02]  /*16890*/  IMAD R2, R2, 0xa0, RZ ;  /* 0x000000a002027824 */ /* 0x000fe400078e02ff */
[----:B------:R-:W-:Y:S02]  /*168a0*/  IMAD.SHL.U32 R5, R5, 0x200, RZ ;  /* 0x0000020005057824 */ /* 0x000fe400078e00ff */
[----:B------:R-:W-:Y:S02]  /*168b0*/  IMAD.MOV.U32 R14, RZ, RZ, RZ ;  /* 0x000000ffff0e7224 */ /* 0x000fe400078e00ff */
[----:B------:R-:W-:Y:S02]  /*168c0*/  IMAD.MOV.U32 R4, RZ, RZ, R11 ;  /* 0x000000ffff047224 */ /* 0x000fe400078e000b */
[----:B------:R-:W-:Y:S02]  /*168d0*/  IMAD.MOV.U32 R3, RZ, RZ, R0 ;  /* 0x000000ffff037224 */ /* 0x000fe400078e0000 */
[----:B------:R-:W-:-:S07]  /*168e0*/  IMAD.MOV.U32 R9, RZ, RZ, R7 ;  /* 0x000000ffff097224 */ /* 0x000fce00078e0007 */
.L_x_206:
[----:B------:R-:W0:Y:S01]  /*168f0*/  S2R R13, SR_CgaCtaId ;  /* 0x00000000000d7919 */ /* 0x000e220000008800 */
[----:B------:R-:W-:-:S04]  /*16900*/  MOV R12, 0x400 ;  /* 0x00000400000c7802 */ /* 0x000fc80000000f00 */
[----:B0-----:R-:W-:Y:S02]  /*16910*/  LEA R16, R13, R12, 0x18 ;  /* 0x0000000c0d107211 */ /* 0x001fe400078ec0ff */
[----:B------:R-:W-:Y:S01]  /*16920*/  SHF.L.U32 R12, R3, 0x1f, RZ ;  /* 0x0000001f030c7819 */ /* 0x000fe200000006ff */
[----:B------:R-:W0:Y:S02]  /*16930*/  @!P2 LDC R13, c[0x0][0x500] ;  /* 0x00014000ff0dab82 */ /* 0x000e240000000800 */
[----:B------:R-:W-:-:S04]  /*16940*/  IMAD R15, R9, 0x8, R16 ;  /* 0x00000008090f7824 */ /* 0x000fc800078e0210 */
[----:B------:R-:W1:Y:S02]  /*16950*/  SYNCS.PHASECHK.TRANS64.TRYWAIT P1, [R15+URZ+0x50], R12 ;  /* 0x0000500c0f0075a7 */ /* 0x000e64000802017f */
[----:B-1----:R-:W-:Y:S05]  /*16960*/  @!P1 BRA `(.L_x_203) ;  /* 0x0000001000789947 */ /* 0x002fea0003800000 */
.L_x_229:
[----:B------:R-:W-:Y:S01]  /*16970*/  UPRMT UR8, UR24, 0x9910, URZ ;  /* 0x0000991018087896 */ /* 0x000fe2000800003f */
[----:B0-----:R0:W-:Y:S03]  /*16980*/  @!P2 SYNCS.ARRIVE.TRANS64 RZ, [R15+URZ], R13 ;  /* 0x0000000d0fffa9a7 */ /* 0x0011e6000800003f */
[----:B------:R-:W-:-:S06]  /*16990*/  UISETP.NE.AND UP0, UPT, UR8, 0x2, UPT ;  /* 0x000000020800788c */ /* 0x000fcc000bf05270 */
[----:B------:R-:W-:-:S13]  /*169a0*/  PLOP3.LUT P1, PT, PT, PT, UP0, 0x80, 0x0 ;  /* 0x000000000000781c */ /* 0x000fda0003f2f008 */
[----:B0-----:R-:W-:Y:S05]  /*169b0*/  @P1 BRA `(.L_x_204) ;  /* 0x0000000000041947 */ /* 0x001fea0003800000 */
[----:B------:R-:W-:Y:S01]  /*169c0*/  BPT.TRAP 0x1 ;  /* 0x000000040000795c */ /* 0x000fe20000300000 */
.L_x_204:
[----:B------:R-:W-:Y:S05]  /*169d0*/  @P0 BRA `(.L_x_205) ;  /* 0x0000000000040947 */ /* 0x000fea0003800000 */
[----:B------:R-:W-:Y:S01]  /*169e0*/  BPT.TRAP 0x1 ;  /* 0x000000040000795c */ /* 0x000fe20000300000 */
.L_x_205:
[--C-:B-1----:R-:W-:Y:S01]  /*169f0*/  IMAD R12, R9, 0x4000, R16.reuse ;  /* 0x00004000090c7824 */ /* 0x102fe200078e0210 */
[----:B------:R-:W-:Y:S01]  /*16a00*/  R2UR UR18, R5 ;  /* 0x00000000051272ca */ /* 0x000fe200000e0000 */
[----:B------:R-:W-:Y:S01]  /*16a10*/  IMAD R16, R9, 0x1400, R16 ;  /* 0x0000140009107824 */ /* 0x000fe200078e0210 */
[----:B------:R-:W-:Y:S01]  /*16a20*/  R2UR UR9, R15 ;  /* 0x000000000f0972ca */ /* 0x000fe200000e0000 */
[----:B------:R-:W-:Y:S01]  /*16a30*/  VIADD R4, R4, 0xffffffff ;  /* 0xffffffff04047836 */ /* 0x000fe20000000000 */
[----:B------:R-:W-:Y:S01]  /*16a40*/  R2UR UR8, R12 ;  /* 0x000000000c0872ca */ /* 0x000fe200000e0000 */
[----:B------:R-:W-:Y:S01]  /*16a50*/  UIADD3 UR14, UP0, UR22, 0xf0, URZ ;  /* 0x000000f0160e7890 */ /* 0x000fe2000ff1e03f */
[----:B------:R-:W-:Y:S01]  /*16a60*/  R2UR UR11, R16 ;  /* 0x00000000100b72ca */ /* 0x000fe200000e0000 */
[----:B------:R-:W-:Y:S01]  /*16a70*/  UIADD3 UR26, UP1, UR22, 0x1f0, URZ ;  /* 0x000001f0161a7890 */ /* 0x000fe2000ff3e03f */
[----:B------:R-:W-:Y:S01]  /*16a80*/  R2UR UR10, R14 ;  /* 0x000000000e0a72ca */ /* 0x000fe200000e0000 */
[----:B------:R-:W-:Y:S01]  /*16a90*/  UIADD3.X UR15, URZ, UR23, URZ, UP0, !UPT ;  /* 0x000000173f0f7290 */ /* 0x000fe200087fe43f */
[----:B------:R-:W-:Y:S01]  /*16aa0*/  R2UR UR12, R10 ;  /* 0x000000000a0c72ca */ /* 0x000fe200000e0000 */
[----:B------:R-:W-:Y:S01]  /*16ab0*/  VIADD R9, R9, 0x1 ;  /* 0x0000000109097836 */ /* 0x000fe20000000000 */
[----:B------:R-:W-:Y:S01]  /*16ac0*/  R2UR UR19, R2 ;  /* 0x00000000021372ca */ /* 0x000fe200000e0000 */
[----:B------:R-:W-:Y:S01]  /*16ad0*/  UIADD3.X UR27, URZ, UR23, URZ, UP1, !UPT ;  /* 0x000000173f1b7290 */ /* 0x000fe20008ffe43f */
[----:B------:R-:W-:Y:S01]  /*16ae0*/  ISETP.GT.AND P3, PT, R4, 0x1, PT ;  /* 0x000000010400780c */ /* 0x000fe20003f64270 */
[----:B------:R-:W-:Y:S01]  /*16af0*/  UMOV UR16, 0x0 ;  /* 0x0000000000107882 */ /* 0x000fe20000000000 */
[----:B------:R-:W-:Y:S01]  /*16b00*/  UMOV UR17, 0x10000000 ;  /* 0x1000000000117882 */ /* 0x000fe20000000000 */
[----:B------:R-:W-:Y:S01]  /*16b10*/  UIADD3 UR8, UR8, 0x180, URZ ;  /* 0x0000018008087890 */ /* 0x000fe2000fffe03f */
[----:B------:R-:W-:Y:S01]  /*16b20*/  ISETP.NE.AND P1, PT, R9, 0xa, PT ;  /* 0x0000000a0900780c */ /* 0x000fe20003f25270 */
[----:B------:R-:W-:Y:S01]  /*16b30*/  UIADD3 UR13, UR11, 0x28180, URZ ;  /* 0x000281800b0d7890 */ /* 0x000fe2000fffe03f */
[----:B------:R-:W-:-:S02]  /*16b40*/  VIADD R14, R14, 0x20 ;  /* 0x000000200e0e7836 */ /* 0x000fc40000000000 */
[----:B------:R-:W-:Y:S01]  /*16b50*/  UMOV UR11, UR18 ;  /* 0x00000012000b7c82 */ /* 0x000fe20008000000 */
[----:B------:R-:W-:Y:S02]  /*16b60*/  SEL R12, RZ, 0x1, P1 ;  /* 0x00000001ff0c7807 */ /* 0x000fe40000800000 */
[----:B------:R-:W-:Y:S01]  /*16b70*/  SEL R9, R9, RZ, P1 ;  /* 0x000000ff09097207 */ /* 0x000fe20000800000 */
[----:B------:R0:W-:Y:S01]  /*16b80*/  UTMALDG.3D [UR8], [UR14], desc[UR16] ;  /* 0x000010080e0075b4 */ /* 0x0001e20008011000 */
[----:B------:R-:W-:Y:S01]  /*16b90*/  LOP3.LUT R3, R3, R12, RZ, 0x3c, !PT ;  /* 0x0000000c03037212 */ /* 0x000fe200078e3cff */
[----:B0-----:R-:W-:Y:S01]  /*16ba0*/  UMOV UR8, UR13 ;  /* 0x0000000d00087c82 */ /* 0x001fe20008000000 */
[----:B------:R-:W-:Y:S02]  /*16bb0*/  UMOV UR11, UR19 ;  /* 0x00000013000b7c82 */ /* 0x000fe40008000000 */
[----:B------:R0:W-:Y:S02]  /*16bc0*/  UTMALDG.3D [UR8], [UR26], desc[UR16] ;  /* 0x000010081a0075b4 */ /* 0x0001e40008011000 */
[----:B0-----:R-:W-:Y:S05]  /*16bd0*/  @P3 BRA `(.L_x_206) ;  /* 0xfffffffc00443947 */ /* 0x001fea000383ffff */
.L_x_202:
[----:B------:R-:W-:Y:S05]  /*16be0*/  BSYNC B1 ;  /* 0x0000000000017941 */ /* 0x000fea0003800000 */
.L_x_201:
[----:B------:R-:W2:Y:S01]  /*16bf0*/  LDL.LU R16, [R1+0x1d0] ;  /* 0x0001d00001107983 */ /* 0x000ea20000300800 */
[----:B------:R-:W-:Y:S01]  /*16c00*/  LOP3.LUT P1, RZ, R8, 0xff, RZ, 0xc0, !PT ;  /* 0x000000ff08ff7812 */ /* 0x000fe2000782c0ff */
[C---:B------:R-:W-:Y:S01]  /*16c10*/  IMAD.IADD R4, R6.reuse, 0x1, R7 ;  /* 0x0000000106047824 */ /* 0x040fe200078e0207 */
[----:B------:R-:W-:Y:S01]  /*16c20*/  ULDC.64 UR8, c[0x0][0x650] ;  /* 0x0001940000087ab9 */ /* 0x000fe20000000a00 */
[----:B------:R-:W3:Y:S01]  /*16c30*/  LDL.LU R15, [R1+0x1d4] ;  /* 0x0001d400010f7983 */ /* 0x000ee20000300800 */
[----:B------:R-:W-:Y:S01]  /*16c40*/  ISETP.GE.U32.AND P3, PT, R6, 0xa, PT ;  /* 0x0000000a0600780c */ /* 0x000fe20003f66070 */
[----:B------:R-:W-:Y:S01]  /*16c50*/  BSSY B1, `(.L_x_207) ;  /* 0x0000073000017945 */ /* 0x000fe20003800000 */
[----:B------:R-:W-:Y:S01]  /*16c60*/  IMAD.MOV.U32 R10, RZ, RZ, -0x1 ;  /* 0xffffffffff0a7424 */ /* 0x000fe200078e00ff */
[----:B------:R-:W-:-:S06]  /*16c70*/  PRMT R8, RZ, 0x7610, R8 ;  /* 0x00007610ff087816 */ /* 0x000fcc0000000008 */
[----:B------:R-:W0:Y:S01]  /*16c80*/  @P1 S2R R3, SR_CgaCtaId ;  /* 0x0000000000031919 */ /* 0x000e220000008800 */
[----:B------:R-:W-:-:S04]  /*16c90*/  @P1 MOV R2, 0x400 ;  /* 0x0000040000021802 */ /* 0x000fc80000000f00 */
[----:B0-----:R-:W-:-:S04]  /*16ca0*/  @P1 LEA R2, R3, R2, 0x18 ;  /* 0x0000000203021211 */ /* 0x001fc800078ec0ff */
[----:B------:R0:W-:Y:S01]  /*16cb0*/  @P1 SYNCS.ARRIVE.TRANS64.A1T0 RZ, [R2+URZ+0xb8], RZ ;  /* 0x0000b8ff02ff19a7 */ /* 0x0001e2000810003f */
[----:B------:R-:W-:-:S04]  /*16cc0*/  ISETP.GT.U32.AND P1, PT, R4, 0x9, PT ;  /* 0x000000090400780c */ /* 0x000fc80003f24070 */
[----:B------:R-:W-:Y:S01]  /*16cd0*/  ISETP.LT.U32.AND P1, PT, R6, 0xa, P1 ;  /* 0x0000000a0600780c */ /* 0x000fe20000f21070 */
[----:B0-----:R-:W-:-:S04]  /*16ce0*/  IMAD.WIDE.U32 R2, R4, -0x33333333, RZ ;  /* 0xcccccccd04027825 */ /* 0x001fc800078e00ff */
[----:B------:R-:W-:Y:S01]  /*16cf0*/  IMAD.MOV.U32 R2, RZ, RZ, -0x1 ;  /* 0xffffffffff027424 */ /* 0x000fe200078e00ff */
[----:B------:R-:W-:Y:S02]  /*16d00*/  SHF.R.U32.HI R5, RZ, 0x3, R3 ;  /* 0x00000003ff057819 */ /* 0x000fe40000011603 */
[----:B------:R-:W-:-:S03]  /*16d10*/  SEL R3, RZ, 0x1, !P1 ;  /* 0x00000001ff037807 */ /* 0x000fc60004800000 */
[----:B------:R-:W-:Y:S01]  /*16d20*/  IMAD R7, R5, -0xa, R4 ;  /* 0xfffffff605077824 */ /* 0x000fe200078e0204 */
[----:B------:R-:W-:Y:S02]  /*16d30*/  LOP3.LUT R0, R0, R3, RZ, 0x3c, !PT ;  /* 0x0000000300007212 */ /* 0x000fe400078e3cff */
[----:B------:R-:W-:Y:S02]  /*16d40*/  PRMT R3, RZ, 0x7610, R3 ;  /* 0x00007610ff037816 */ /* 0x000fe40000000003 */
[----:B------:R-:W-:Y:S01]  /*16d50*/  @P3 LOP3.LUT R0, R0, 0x1, R5, 0x78, !PT ;  /* 0x0000000100003812 */ /* 0x000fe200078e7805 */
[----:B------:R-:W-:Y:S01]  /*16d60*/  IMAD.MOV.U32 R5, RZ, RZ, -0x1 ;  /* 0xffffffffff057424 */ /* 0x000fe200078e00ff */
[----:B---3--:R-:W-:-:S04]  /*16d70*/  IADD3 R15, P1, R15, UR20, RZ ;  /* 0x000000140f0f7c10 */ /* 0x008fc8000ff3e0ff */
[----:B--2---:R-:W-:Y:S01]  /*16d80*/  IADD3.X R16, R16, UR7, RZ, P1, !PT ;  /* 0x0000000710107c10 */ /* 0x004fe20008ffe4ff */
[----:B------:R0:W-:Y:S01]  /*16d90*/  STL [R1+0x1d4], R15 ;  /* 0x0001d40f01007387 */ /* 0x0001e20000100800 */
[----:B------:R-:W-:-:S03]  /*16da0*/  ISETP.GE.U32.AND P1, PT, R15, UR8, PT ;  /* 0x000000080f007c0c */ /* 0x000fc6000bf26070 */
[----:B------:R0:W-:Y:S01]  /*16db0*/  STL [R1+0x1d0], R16 ;  /* 0x0001d01001007387 */ /* 0x0001e20000100800 */
[----:B------:R-:W-:-:S13]  /*16dc0*/  ISETP.GE.U32.AND.EX P1, PT, R16, UR9, PT, P1 ;  /* 0x0000000910007c0c */ /* 0x000fda000bf26110 */
[----:B0-----:R-:W-:Y:S05]  /*16dd0*/  @P1 BRA `(.L_x_208) ;  /* 0x0000000400681947 */ /* 0x001fea0003800000 */
[----:B------:R-:W0:Y:S01]  /*16de0*/  S2UR UR8, SR_CTAID.X ;  /* 0x00000000000879c3 */ /* 0x000e220000002500 */
[----:B------:R-:W-:Y:S01]  /*16df0*/  ULDC.64 UR10, c[0x0][0x628] ;  /* 0x00018a00000a7ab9 */ /* 0x000fe20000000a00 */
[----:B------:R-:W-:Y:S01]  /*16e00*/  ULDC UR9, c[0x0][0x150] ;  /* 0x0000540000097ab9 */ /* 0x000fe20000000800 */
[----:B------:R-:W-:Y:S01]  /*16e10*/  ISETP.NE.U32.AND P1, PT, RZ, UR10, PT ;  /* 0x0000000aff007c0c */ /* 0x000fe2000bf25070 */
[----:B------:R-:W-:Y:S01]  /*16e20*/  ULDC UR12, c[0x0][0x630] ;  /* 0x00018c00000c7ab9 */ /* 0x000fe20000000800 */
[----:B------:R-:W-:Y:S01]  /*16e30*/  ULDC UR14, c[0x0][0x154] ;  /* 0x00005500000e7ab9 */ /* 0x000fe20000000800 */
[----:B------:R-:W-:Y:S01]  /*16e40*/  IMAD.MOV.U32 R3, RZ, RZ, R16 ;  /* 0x000000ffff037224 */ /* 0x000fe200078e0010 */
[----:B------:R-:W-:Y:S01]  /*16e50*/  ISETP.NE.AND.EX P1, PT, RZ, UR11, PT, P1 ;  /* 0x0000000bff007c0c */ /* 0x000fe2000bf25310 */
[----:B------:R-:W1:Y:S01]  /*16e60*/  S2UR UR13, SR_CTAID.Y ;  /* 0x00000000000d79c3 */ /* 0x000e620000002600 */
[----:B0-----:R-:W-:-:S05]  /*16e70*/  I2FP.F32.U32 R2, UR8 ;  /* 0x0000000800027c45 */ /* 0x001fca0008201000 */
[----:B------:R-:W-:Y:S01]  /*16e80*/  FMUL R9, R2, UR9 ;  /* 0x0000000902097c20 */ /* 0x000fe20008400000 */
[----:B------:R-:W-:Y:S01]  /*16e90*/  IMAD.MOV.U32 R2, RZ, RZ, R15 ;  /* 0x000000ffff027224 */ /* 0x000fe200078e000f */
[----:B-1----:R-:W-:-:S04]  /*16ea0*/  I2FP.F32.U32 R12, UR13 ;  /* 0x0000000d000c7c45 */ /* 0x002fc80008201000 */
[----:B------:R-:W0:Y:S01]  /*16eb0*/  F2I.U32.TRUNC.NTZ R9, R9 ;  /* 0x0000000900097305 */ /* 0x000e22000020f000 */
[----:B------:R-:W-:Y:S05]  /*16ec0*/  @!P1 BRA `(.L_x_209) ;  /* 0x0000000000289947 */ /* 0x000fea0003800000 */
[----:B------:R-:W-:Y:S02]  /*16ed0*/  ULDC UR9, c[0x0][0x634] ;  /* 0x00018d0000097ab9 */ /* 0x000fe40000000800 */
[----:B------:R-:W-:-:S05]  /*16ee0*/  IADD3 R3, P1, R15, UR9, RZ ;  /* 0x000000090f037c10 */ /* 0x000fca000ff3e0ff */
[----:B------:R-:W-:-:S04]  /*16ef0*/  IMAD.X R13, RZ, RZ, R16, P1 ;  /* 0x000000ffff0d7224 */ /* 0x000fc800008e0610 */
[----:B------:R-:W-:-:S04]  /*16f00*/  IMAD.WIDE.U32 R4, R13, UR10, RZ ;  /* 0x0000000a0d047c25 */ /* 0x000fc8000f8e00ff */
[----:B------:R-:W-:-:S04]  /*16f10*/  IMAD.WIDE.U32 R4, P1, R3, UR11, R4 ;  /* 0x0000000b03047c25 */ /* 0x000fc8000f820004 */
[----:B------:R-:W-:-:S04]  /*16f20*/  IMAD.WIDE.U32 R2, R3, UR10, RZ ;  /* 0x0000000a03027c25 */ /* 0x000fc8000f8e00ff */
[----:B------:R-:W-:Y:S01]  /*16f30*/  IMAD.MOV.U32 R2, RZ, RZ, R5 ;  /* 0x000000ffff027224 */ /* 0x000fe200078e0005 */
[----:B------:R-:W-:Y:S01]  /*16f40*/  IADD3 RZ, P3, R3, R4, RZ ;  /* 0x0000000403ff7210 */ /* 0x000fe20007f7e0ff */
[----:B------:R-:W-:-:S04]  /*16f50*/  IMAD.X R3, RZ, RZ, RZ, P1 ;  /* 0x000000ffff037224 */ /* 0x000fc800008e06ff */
[----:B------:R-:W-:-:S08]  /*16f60*/  IMAD.WIDE.U32.X R2, R13, UR11, R2, P3 ;  /* 0x0000000b0d027c25 */ /* 0x000fd000098e0402 */
.L_x_209:
[--C-:B------:R-:W-:Y:S01]  /*16f70*/  SHF.R.U64 R10, R2, UR12, R3.reuse ;  /* 0x0000000c020a7c19 */ /* 0x100fe20008001203 */
[----:B------:R-:W-:Y:S01]  /*16f80*/  ULDC.64 UR10, c[0x0][0x620] ;  /* 0x00018800000a7ab9 */ /* 0x000fe20000000a00 */
[----:B------:R-:W-:Y:S01]  /*16f90*/  SHF.R.U32.HI R2, RZ, UR12, R3 ;  /* 0x0000000cff027c19 */ /* 0x000fe20008011603 */
[----:B------:R-:W-:Y:S01]  /*16fa0*/  IMAD.MOV.U32 R3, RZ, RZ, R16 ;  /* 0x000000ffff037224 */ /* 0x000fe200078e0010 */
[----:B------:R-:W-:Y:S01]  /*16fb0*/  IADD3 R13, P1, RZ, -R10, RZ ;  /* 0x8000000aff0d7210 */ /* 0x000fe20007f3e0ff */
[----:B------:R-:W-:Y:S01]  /*16fc0*/  FMUL R12, R12, UR14 ;  /* 0x0000000e0c0c7c20 */ /* 0x000fe20008400000 */
[----:B------:R-:W-:Y:S01]  /*16fd0*/  ULDC.64 UR14, c[0x0][0x640] ;  /* 0x00019000000e7ab9 */ /* 0x000fe20000000a00 */
[----:B0-----:R-:W-:Y:S02]  /*16fe0*/  R2UR UR9, R9 ;  /* 0x00000000090972ca */ /* 0x001fe400000e0000 */
[----:B------:R-:W-:Y:S01]  /*16ff0*/  IMAD.X R2, RZ, RZ, ~R2, P1 ;  /* 0x000000ffff027224 */ /* 0x000fe200008e0e02 */
[----:B------:R-:W-:Y:S01]  /*17000*/  ISETP.NE.U32.AND P1, PT, RZ, UR14, PT ;  /* 0x0000000eff007c0c */ /* 0x000fe2000bf25070 */
[----:B------:R-:W0:Y:S02]  /*17010*/  F2I.U32.TRUNC.NTZ R12, R12 ;  /* 0x0000000c000c7305 */ /* 0x000e24000020f000 */
[----:B------:R-:W-:Y:S01]  /*17020*/  IMAD R2, R2, UR10, RZ ;  /* 0x0000000a02027c24 */ /* 0x000fe2000f8e02ff */
[----:B------:R-:W-:-:S03]  /*17030*/  ISETP.NE.AND.EX P1, PT, RZ, UR15, PT, P1 ;  /* 0x0000000fff007c0c */ /* 0x000fc6000bf25310 */
[----:B------:R-:W-:Y:S02]  /*17040*/  IMAD R5, R13, UR11, R2 ;  /* 0x0000000b0d057c24 */ /* 0x000fe4000f8e0202 */
[----:B------:R-:W-:-:S04]  /*17050*/  IMAD.MOV.U32 R2, RZ, RZ, R15 ;  /* 0x000000ffff027224 */ /* 0x000fc800078e000f */
[----:B------:R-:W-:Y:S01]  /*17060*/  IMAD.WIDE.U32 R2, R13, UR10, R2 ;  /* 0x0000000a0d027c25 */ /* 0x000fe2000f8e0002 */
[----:B------:R-:W-:Y:S01]  /*17070*/  ULDC UR10, c[0x0][0x618] ;  /* 0x00018600000a7ab9 */ /* 0x000fe20000000800 */
[----:B0-----:R-:W-:Y:S02]  /*17080*/  R2UR UR11, R12 ;  /* 0x000000000c0b72ca */ /* 0x001fe400000e0000 */
[----:B------:R-:W-:-:S05]  /*17090*/  IMAD.IADD R3, R3, 0x1, R5 ;  /* 0x0000000103037824 */ /* 0x000fca00078e0205 */
[--C-:B------:R-:W-:Y:S02]  /*170a0*/  SHF.R.U64 R9, R2, UR10, R3.reuse ;  /* 0x0000000a02097c19 */ /* 0x100fe40008001203 */
[----:B------:R-:W-:Y:S01]  /*170b0*/  SHF.R.U32.HI R2, RZ, UR10, R3 ;  /* 0x0000000aff027c19 */ /* 0x000fe20008011603 */
[----:B------:R-:W-:-:S03]  /*170c0*/  ULDC UR10, c[0x0][0x608] ;  /* 0x00018200000a7ab9 */ /* 0x000fc60000000800 */
[--C-:B------:R-:W-:Y:S02]  /*170d0*/  SHF.R.U64 R13, R9, UR10, R2.reuse ;  /* 0x0000000a090d7c19 */ /* 0x100fe40008001202 */
[----:B------:R-:W-:Y:S01]  /*170e0*/  SHF.R.U32.HI R2, RZ, UR10, R2 ;  /* 0x0000000aff027c19 */ /* 0x000fe20008011602 */
[----:B------:R-:W-:-:S03]  /*170f0*/  ULDC UR10, c[0x0][0x658] ;  /* 0x00019600000a7ab9 */ /* 0x000fc60000000800 */
[--C-:B------:R-:W-:Y:S02]  /*17100*/  SHF.R.U64 R12, R13, UR10, R2.reuse ;  /* 0x0000000a0d0c7c19 */ /* 0x100fe40008001202 */
[----:B------:R-:W-:-:S03]  /*17110*/  SHF.R.U32.HI R15, RZ, UR10, R2 ;  /* 0x0000000aff0f7c19 */ /* 0x000fc60008011602 */
[----:B------:R-:W-:Y:S02]  /*17120*/  IMAD.MOV.U32 R2, RZ, RZ, R12 ;  /* 0x000000ffff027224 */ /* 0x000fe400078e000c */
[----:B------:R-:W-:Y:S01]  /*17130*/  IMAD.MOV.U32 R3, RZ, RZ, R15 ;  /* 0x000000ffff037224 */ /* 0x000fe200078e000f */
[----:B------:R-:W-:Y:S06]  /*17140*/  @!P1 BRA `(.L_x_210) ;  /* 0x0000000000289947 */ /* 0x000fec0003800000 */
        /* <DEDUP_REMOVED lines=10> */
.L_x_210:
[----:B------:R-:W-:Y:S01]  /*171f0*/  ULDC UR10, c[0x0][0x648] ;  /* 0x00019200000a7ab9 */ /* 0x000fe20000000800 */
[----:B------:R-:W-:Y:S01]  /*17200*/  UISETP.NE.AND UP0, UPT, UR38, URZ, UPT ;  /* 0x0000003f2600728c */ /* 0x000fe2000bf05270 */
[----:B------:R-:W-:Y:S01]  /*17210*/  SHF.R.U64 R2, R2, UR10, R3 ;  /* 0x0000000a02027c19 */ /* 0x000fe20008001203 */
[----:B------:R-:W-:Y:S01]  /*17220*/  ULDC UR10, c[0x0][0x638] ;  /* 0x00018e00000a7ab9 */ /* 0x000fe20000000800 */
[----:B------:R-:W-:Y:S01]  /*17230*/  UIADD3 UR11, -UR11, URZ, URZ ;  /* 0x0000003f0b0b7290 */ /* 0x000fe2000fffe13f */
[----:B------:R-:W-:Y:S02]  /*17240*/  LOP3.LUT R13, R13, UR6, RZ, 0xc0, !PT ;  /* 0x000000060d0d7c12 */ /* 0x000fe4000f8ec0ff */
[----:B------:R-:W-:Y:S01]  /*17250*/  IMAD.MOV R3, RZ, RZ, -R2 ;  /* 0x000000ffff037224 */ /* 0x000fe200078e0a02 */
[----:B------:R-:W-:Y:S02]  /*17260*/  LOP3.LUT R9, R9, UR4, RZ, 0xc0, !PT ;  /* 0x0000000409097c12 */ /* 0x000fe4000f8ec0ff */
[----:B------:R-:W-:Y:S01]  /*17270*/  IMAD R5, R2, UR5, R13 ;  /* 0x0000000502057c24 */ /* 0x000fe2000f8e020d */
[----:B------:R-:W-:Y:S01]  /*17280*/  PLOP3.LUT P1, PT, PT, PT, UP0, 0x40, 0x0 ;  /* 0x000000000000781c */ /* 0x000fe20003f2e808 */
[----:B------:R-:W-:Y:S01]  /*17290*/  IMAD R12, R3, UR10, R12 ;  /* 0x0000000a030c7c24 */ /* 0x000fe2000f8e020c */
[----:B------:R-:W-:Y:S01]  /*172a0*/  UIADD3 UR10, -UR9, URZ, URZ ;  /* 0x0000003f090a7290 */ /* 0x000fe2000fffe13f */
[----:B------:R-:W-:Y:S01]  /*172b0*/  PLOP3.LUT P3, PT, PT, PT, UP0, 0x40, 0x0 ;  /* 0x000000000000781c */ /* 0x000fe20003f6e808 */
[----:B------:R-:W-:Y:S01]  /*172c0*/  IMAD.MOV.U32 R3, RZ, RZ, 0x1 ;  /* 0x00000001ff037424 */ /* 0x000fe200078e00ff */
[----:B------:R-:W-:-:S02]  /*172d0*/  ULDC UR9, c[0x0][0x144] ;  /* 0x0000510000097ab9 */ /* 0x000fc40000000800 */
[----:B------:R-:W-:-:S03]  /*172e0*/  UIMAD UR8, UR9, UR10, UR8 ;  /* 0x0000000a090872a4 */ /* 0x000fc6000f8e0208 */
[----:B------:R-:W-:Y:S02]  /*172f0*/  ULDC UR9, c[0x0][0x148] ;  /* 0x0000520000097ab9 */ /* 0x000fe40000000800 */
[----:B------:R-:W-:-:S03]  /*17300*/  @UP0 UIMAD UR8, UR9, UR11, UR13 ;  /* 0x0000000b090802a4 */ /* 0x000fc6000f8e020d */
[----:B------:R-:W-:Y:S02]  /*17310*/  ULDC UR9, c[0x0][0x600] ;  /* 0x0001800000097ab9 */ /* 0x000fe40000000800 */
[----:B------:R-:W-:Y:S02]  /*17320*/  IMAD R12, R12, UR9, R9 ;  /* 0x000000090c0c7c24 */ /* 0x000fe4000f8e0209 */
[----:B------:R-:W-:Y:S01]  /*17330*/  IMAD.U32 R2, RZ, RZ, UR8 ;  /* 0x00000008ff027e24 */ /* 0x000fe2000f8e00ff */
[----:B------:R-:W-:-:S03]  /*17340*/  ULDC UR8, c[0x0][0x610] ;  /* 0x0001840000087ab9 */ /* 0x000fc60000000800 */
[----:B------:R-:W-:-:S05]  /*17350*/  IMAD R5, R5, UR8, R2 ;  /* 0x0000000805057c24 */ /* 0x000fca000f8e0202 */
[----:B------:R-:W-:Y:S02]  /*17360*/  SEL R2, R12, R5, P1 ;  /* 0x000000050c027207 */ /* 0x000fe40000800000 */
[----:B------:R-:W-:-:S07]  /*17370*/  SEL R5, R5, R12, P3 ;  /* 0x0000000c05057207 */ /* 0x000fce0001800000 */
.L_x_208:
[----:B------:R-:W-:Y:S05]  /*17380*/  BSYNC B1 ;  /* 0x0000000000017941 */ /* 0x000fea0003800000 */
.L_x_207:
[----:B------:R-:W-:-:S13]  /*17390*/  LOP3.LUT P1, RZ, R3, 0xff, RZ, 0xc0, !PT ;  /* 0x000000ff03ff7812 */ /* 0x000fda000782c0ff */
[----:B------:R-:W-:Y:S05]  /*173a0*/  @P1 BRA `(.L_x_211) ;  /* 0xfffffff4001c1947 */ /* 0x000fea000383ffff */
[----:B------:R-:W-:Y:S05]  /*173b0*/  BSYNC B0 ;  /* 0x0000000000007941 */ /* 0x000fea0003800000 */
.L_x_199:
[----:B------:R-:W-:-:S03]  /*173c0*/  UMOV UR8, 0xffffffff ;  /* 0xffffffff00087882 */ /* 0x000fc60000000000 */
[----:B------:R-:W-:Y:S05]  /*173d0*/  BRA.DIV UR8, `(.L_x_212) ;  /* 0x0000000608f07947 */ /* 0x000fea000b800000 */
[----:B------:R-:W-:-:S13]  /*173e0*/  ELECT P6, URZ, PT ;  /* 0x00000000003f782f */ /* 0x000fda00038c0000 */
.L_x_232:
[----:B------:R-:W-:Y:S04]  /*173f0*/  BSSY B0, `(.L_x_213) ;  /* 0x0000062000007945 */ /* 0x000fe80003800000 */
[----:B------:R-:W-:Y:S05]  /*17400*/  @!P6 BRA `(.L_x_214) ;  /* 0x000000040080e947 */ /* 0x000fea0003800000 */
[----:B------:R-:W-:-:S04]  /*17410*/  ULOP3.LUT UR8, UR37, 0x2, URZ, 0xfc, !UPT ;  /* 0x0000000225087892 */ /* 0x000fc8000f8efc3f */
[----:B------:R-:W-:-:S06]  /*17420*/  UISETP.NE.AND UP0, UPT, UR8, 0x3, UPT ;  /* 0x000000030800788c */ /* 0x000fcc000bf05270 */
[----:B------:R-:W-:-:S13]  /*17430*/  PLOP3.LUT P0, PT, PT, PT, UP0, 0x80, 0x0 ;  /* 0x000000000000781c */ /* 0x000fda0003f0f008 */
[----:B------:R-:W-:Y:S05]  /*17440*/  @!P0 BRA `(.L_x_215) ;  /* 0x0000000000048947 */ /* 0x000fea0003800000 */
[----:B------:R-:W-:Y:S01]  /*17450*/  BPT.TRAP 0x1 ;  /* 0x000000040000795c */ /* 0x000fe20000300000 */
.L_x_215:
[----:B------:R-:W0:Y:S01]  /*17460*/  S2R R3, SR_CgaCtaId ;  /* 0x0000000000037919 */ /* 0x000e220000008800 */
[----:B------:R-:W-:-:S04]  /*17470*/  MOV R2, 0x400 ;  /* 0x0000040000027802 */ /* 0x000fc80000000f00 */
[----:B0-----:R-:W-:Y:S02]  /*17480*/  LEA R2, R3, R2, 0x18 ;  /* 0x0000000203027211 */ /* 0x001fe400078ec0ff */
[----:B------:R-:W-:-:S03]  /*17490*/  SHF.L.U32 R3, R0, 0x1f, RZ ;  /* 0x0000001f00037819 */ /* 0x000fc600000006ff */
[----:B------:R-:W-:-:S04]  /*174a0*/  VIADD R2, R2, 0x50 ;  /* 0x0000005002027836 */ /* 0x000fc80000000000 */
[----:B------:R-:W-:-:S04]  /*174b0*/  IMAD R4, R7, 0x8, R2 ;  /* 0x0000000807047824 */ /* 0x000fc800078e0202 */
[----:B------:R-:W0:Y:S02]  /*174c0*/  SYNCS.PHASECHK.TRANS64.TRYWAIT P0, [R4+URZ], R3 ;  /* 0x00000003040075a7 */ /* 0x000e24000800017f */
[----:B0-----:R-:W-:Y:S05]  /*174d0*/  @!P0 BRA `(.L_x_216) ;  /* 0x0000000400d08947 */ /* 0x001fea0003800000 */
.L_x_233:
[----:B------:R-:W-:-:S05]  /*174e0*/  VIADD R7, R7, 0x1 ;  /* 0x0000000107077836 */ /* 0x000fca0000000000 */
[----:B------:R-:W-:-:S04]  /*174f0*/  ISETP.NE.AND P0, PT, R7, 0xa, PT ;  /* 0x0000000a0700780c */ /* 0x000fc80003f05270 */
[----:B0-----:R-:W-:Y:S02]  /*17500*/  SEL R3, RZ, 0x1, P0 ;  /* 0x00000001ff037807 */ /* 0x001fe40000000000 */
[----:B------:R-:W-:Y:S02]  /*17510*/  SEL R7, R7, RZ, P0 ;  /* 0x000000ff07077207 */ /* 0x000fe40000000000 */
[----:B------:R-:W-:-:S03]  /*17520*/  LOP3.LUT R4, R0, R3, RZ, 0x3c, !PT ;  /* 0x0000000300047212 */ /* 0x000fc600078e3cff */
[----:B------:R-:W-:Y:S01]  /*17530*/  IMAD R3, R7, 0x8, R2 ;  /* 0x0000000807037824 */ /* 0x000fe200078e0202 */
[----:B------:R-:W-:-:S04]  /*17540*/  SHF.L.U32 R0, R4, 0x1f, RZ ;  /* 0x0000001f04007819 */ /* 0x000fc800000006ff */
[----:B------:R-:W0:Y:S02]  /*17550*/  SYNCS.PHASECHK.TRANS64.TRYWAIT P0, [R3+URZ], R0 ;  /* 0x00000000030075a7 */ /* 0x000e24000800017f */
[----:B0-----:R-:W-:Y:S05]  /*17560*/  @!P0 BRA `(.L_x_217) ;  /* 0x0000000400c08947 */ /* 0x001fea0003800000 */
.L_x_234:
[----:B0-----:R-:W-:-:S05]  /*17570*/  VIADD R0, R7, 0x1 ;  /* 0x0000000107007836 */ /* 0x001fca0000000000 */
[----:B------:R-:W-:-:S04]  /*17580*/  ISETP.NE.AND P0, PT, R0, 0xa, PT ;  /* 0x0000000a0000780c */ /* 0x000fc80003f05270 */
[----:B------:R-:W-:Y:S02]  /*17590*/  SEL R3, RZ, 0x1, P0 ;  /* 0x00000001ff037807 */ /* 0x000fe40000000000 */
[----:B------:R-:W-:Y:S02]  /*175a0*/  SEL R5, R0, RZ, P0 ;  /* 0x000000ff00057207 */ /* 0x000fe40000000000 */
[----:B------:R-:W-:-:S03]  /*175b0*/  LOP3.LUT R4, R4, R3, RZ, 0x3c, !PT ;  /* 0x0000000304047212 */ /* 0x000fc600078e3cff */
[----:B------:R-:W-:Y:S01]  /*175c0*/  IMAD R3, R5, 0x8, R2 ;  /* 0x0000000805037824 */ /* 0x000fe200078e0202 */
[----:B------:R-:W-:-:S04]  /*175d0*/  SHF.L.U32 R0, R4, 0x1f, RZ ;  /* 0x0000001f04007819 */ /* 0x000fc800000006ff */
[----:B------:R-:W0:Y:S02]  /*175e0*/  SYNCS.PHASECHK.TRANS64.TRYWAIT P0, [R3+URZ], R0 ;  /* 0x00000000030075a7 */ /* 0x000e24000800017f */
[----:B0-----:R-:W-:Y:S05]  /*175f0*/  @!P0 BRA `(.L_x_218) ;  /* 0x0000000400b08947 */ /* 0x001fea0003800000 */
.L_x_235:
        /* <DEDUP_REMOVED lines=9> */
.L_x_236:
        /* <DEDUP_REMOVED lines=9> */
.L_x_237:
        /* <DEDUP_REMOVED lines=9> */
.L_x_238:
        /* <DEDUP_REMOVED lines=9> */
.L_x_239:
        /* <DEDUP_REMOVED lines=9> */
.L_x_240:
        /* <DEDUP_REMOVED lines=9> */
.L_x_241:
[----:B0-----:R-:W-:-:S05]  /*17960*/  VIADD R0, R5, 0x1 ;  /* 0x0000000105007836 */ /* 0x001fca0000000000 */
[----:B------:R-:W-:-:S04]  /*17970*/  ISETP.NE.AND P0, PT, R0, 0xa, PT ;  /* 0x0000000a0000780c */ /* 0x000fc80003f05270 */
[----:B------:R-:W-:Y:S02]  /*17980*/  SEL R4, RZ, 0x1, P0 ;  /* 0x00000001ff047807 */ /* 0x000fe40000000000 */
[----:B------:R-:W-:Y:S02]  /*17990*/  SEL R3, R0, RZ, P0 ;  /* 0x000000ff00037207 */ /* 0x000fe40000000000 */
[----:B------:R-:W-:-:S03]  /*179a0*/  LOP3.LUT R0, R7, R4, RZ, 0x3c, !PT ;  /* 0x0000000407007212 */ /* 0x000fc600078e3cff */
[----:B------:R-:W-:Y:S01]  /*179b0*/  IMAD R3, R3, 0x8, R2 ;  /* 0x0000000803037824 */ /* 0x000fe200078e0202 */
[----:B------:R-:W-:-:S07]  /*179c0*/  SHF.L.U32 R0, R0, 0x1f, RZ ;  /* 0x0000001f00007819 */ /* 0x000fce00000006ff */
.L_x_225:
[----:B0-----:R0:W1:Y:S02]  /*179d0*/  SYNCS.PHASECHK.TRANS64.TRYWAIT P0, [R3+URZ], R0 ;  /* 0x00000000030075a7 */ /* 0x001064000800017f */
[----:B-1----:R-:W-:Y:S05]  /*179e0*/  @!P0 NANOSLEEP.SYNCS 0x989680 ;  /* 0x009896800000895d */ /* 0x002fea0003900000 */
[----:B------:R-:W1:Y:S02]  /*179f0*/  @!P0 SYNCS.PHASECHK.TRANS64 P0, [R3+URZ], R0 ;  /* 0x00000000030085a7 */ /* 0x000e64000800007f */
[----:B-1----:R-:W-:Y:S05]  /*17a00*/  @!P0 BRA `(.L_x_225) ;  /* 0xfffffffc00f08947 */ /* 0x002fea000383ffff */
.L_x_214:
[----:B------:R-:W-:Y:S05]  /*17a10*/  BSYNC B0 ;  /* 0x0000000000007941 */ /* 0x000fea0003800000 */
.L_x_213:
[----:B------:R-:W-:Y:S05]  /*17a20*/  EXIT ;  /* 0x000000000000794d */ /* 0x000fea0003800000 */
.L_x_18:
[----:B-1----:R1:W3:Y:S02]  /*17a30*/  SYNCS.PHASECHK.TRANS64.TRYWAIT P1, [R3+URZ], R2 ;  /* 0x00000002030075a7 */ /* 0x0022e4000802017f */
[----:B---3--:R-:W-:Y:S05]  /*17a40*/  @!P1 NANOSLEEP.SYNCS 0x989680 ;  /* 0x009896800000995d */ /* 0x008fea0003900000 */
[----:B------:R-:W3:Y:S02]  /*17a50*/  @!P1 SYNCS.PHASECHK.TRANS64 P1, [R3+URZ], R2 ;  /* 0x00000002030095a7 */ /* 0x000ee4000802007f */
[----:B---3--:R-:W-:Y:S05]  /*17a60*/  @!P1 BRA `(.L_x_18) ;  /* 0xfffffffc00f09947 */ /* 0x008fea000383ffff */
[----:B------:R-:W-:Y:S05]  /*17a70*/  BRA `(.L_x_17) ;  /* 0xfffffe9800d07947 */ /* 0x000fea000383ffff */
.L_x_23:
[----:B---3--:R3:W4:Y:S02]  /*17a80*/  SYNCS.PHASECHK.TRANS64.TRYWAIT P1, [R4+URZ], R5 ;  /* 0x00000005040075a7 */ /* 0x008724000802017f */
[----:B----4-:R-:W-:Y:S05]  /*17a90*/  @!P1 NANOSLEEP.SYNCS 0x989680 ;  /* 0x009896800000995d */ /* 0x010fea0003900000 */
[----:B------:R-:W4:Y:S02]  /*17aa0*/  @!P1 SYNCS.PHASECHK.TRANS64 P1, [R4+URZ], R5 ;  /* 0x00000005040095a7 */ /* 0x000f24000802007f */
[----:B----4-:R-:W-:Y:S05]  /*17ab0*/  @!P1 BRA `(.L_x_23) ;  /* 0xfffffffc00f09947 */ /* 0x010fea000383ffff */
[----:B------:R-:W-:Y:S05]  /*17ac0*/  BRA `(.L_x_22) ;  /* 0xfffffea800307947 */ /* 0x000fea000383ffff */
.L_x_200:
[----:B------:R-:W-:Y:S01]  /*17ad0*/  BSSY B1, `(.L_x_226) ;  /* 0x0000006000017945 */ /* 0x000fe20003800000 */
[----:B------:R-:W-:-:S07]  /*17ae0*/  IMAD.MOV.U32 R15, RZ, RZ, -0x1 ;  /* 0xffffffffff0f7424 */ /* 0x000fce00078e00ff */
[----:B------:R-:W-:Y:S05]  /*17af0*/  WARPSYNC.COLLECTIVE R15, `(.L_x_227) ;  /* 0x000000000f0c7348 */ /* 0x000fea0003c00000 */
[----:B------:R-:W-:Y:S02]  /*17b00*/  ELECT P6, UR62, PT ;  /* 0x00000000003e782f */ /* 0x000fe400038c0000 */
[----:B------:R-:W-:Y:S01]  /*17b10*/  MOV R14, UR62 ;  /* 0x0000003e000e7c02 */ /* 0x000fe20008000f00 */
[----:B------:R-:W-:Y:S10]  /*17b20*/  ENDCOLLECTIVE ;  /* 0x000000000000791b */ /* 0x000ff40003800000 */
.L_x_227:
[----:B------:R-:W-:Y:S05]  /*17b30*/  BSYNC B1 ;  /* 0x0000000000017941 */ /* 0x000fea0003800000 */
.L_x_226:
[----:B------:R-:W-:Y:S05]  /*17b40*/  BRA `(.L_x_228) ;  /* 0xffffffec00407947 */ /* 0x000fea000383ffff */
.L_x_203:
[----:B-1----:R1:W2:Y:S02]  /*17b50*/  SYNCS.PHASECHK.TRANS64.TRYWAIT P1, [R15+URZ+0x50], R12 ;  /* 0x0000500c0f0075a7 */ /* 0x0022a4000802017f */
[----:B--2---:R-:W-:Y:S05]  /*17b60*/  @!P1 NANOSLEEP.SYNCS 0x989680 ;  /* 0x009896800000995d */ /* 0x004fea0003900000 */
[----:B------:R-:W2:Y:S02]  /*17b70*/  @!P1 SYNCS.PHASECHK.TRANS64 P1, [R15+URZ+0x50], R12 ;  /* 0x0000500c0f0095a7 */ /* 0x000ea4000802007f */
[----:B--2---:R-:W-:Y:S05]  /*17b80*/  @!P1 BRA `(.L_x_203) ;  /* 0xfffffffc00f09947 */ /* 0x004fea000383ffff */
[----:B------:R-:W-:Y:S05]  /*17b90*/  BRA `(.L_x_229) ;  /* 0xffffffec00747947 */ /* 0x000fea000383ffff */
.L_x_212:
[----:B------:R-:W-:Y:S01]  /*17ba0*/  BSSY B0, `(.L_x_230) ;  /* 0x0000006000007945 */ /* 0x000fe20003800000 */
[----:B------:R-:W-:-:S07]  /*17bb0*/  IMAD.MOV.U32 R15, RZ, RZ, -0x1 ;  /* 0xffffffffff0f7424 */ /* 0x000fce00078e00ff */
[----:B------:R-:W-:Y:S05]  /*17bc0*/  WARPSYNC.COLLECTIVE R15, `(.L_x_231) ;  /* 0x000000000f0c7348 */ /* 0x000fea0003c00000 */
[----:B------:R-:W-:Y:S02]  /*17bd0*/  ELECT P6, UR62, PT ;  /* 0x00000000003e782f */ /* 0x000fe400038c0000 */
[----:B------:R-:W-:Y:S01]  /*17be0*/  MOV R14, UR62 ;  /* 0x0000003e000e7c02 */ /* 0x000fe20008000f00 */
[----:B------:R-:W-:Y:S10]  /*17bf0*/  ENDCOLLECTIVE ;  /* 0x000000000000791b */ /* 0x000ff40003800000 */
.L_x_231:
[----:B------:R-:W-:Y:S05]  /*17c00*/  BSYNC B0 ;  /* 0x0000000000007941 */ /* 0x000fea0003800000 */
.L_x_230:
[----:B------:R-:W-:Y:S05]  /*17c10*/  BRA `(.L_x_232) ;  /* 0xfffffff400f47947 */ /* 0x000fea000383ffff */
.L_x_216:
[----:B0-----:R0:W1:Y:S02]  /*17c20*/  SYNCS.PHASECHK.TRANS64.TRYWAIT P0, [R4+URZ], R3 ;  /* 0x00000003040075a7 */ /* 0x001064000800017f */
[----:B-1----:R-:W-:Y:S05]  /*17c30*/  @!P0 NANOSLEEP.SYNCS 0x989680 ;  /* 0x009896800000895d */ /* 0x002fea0003900000 */
[----:B------:R-:W1:Y:S02]  /*17c40*/  @!P0 SYNCS.PHASECHK.TRANS64 P0, [R4+URZ], R3 ;  /* 0x00000003040085a7 */ /* 0x000e64000800007f */
[----:B-1----:R-:W-:Y:S05]  /*17c50*/  @!P0 BRA `(.L_x_216) ;  /* 0xfffffffc00f08947 */ /* 0x002fea000383ffff */
[----:B------:R-:W-:Y:S05]  /*17c60*/  BRA `(.L_x_233) ;  /* 0xfffffff8001c7947 */ /* 0x000fea000383ffff */
.L_x_217:
[----:B0-----:R0:W1:Y:S02]  /*17c70*/  SYNCS.PHASECHK.TRANS64.TRYWAIT P0, [R3+URZ], R0 ;  /* 0x00000000030075a7 */ /* 0x001064000800017f */
[----:B-1----:R-:W-:Y:S05]  /*17c80*/  @!P0 NANOSLEEP.SYNCS 0x989680 ;  /* 0x009896800000895d */ /* 0x002fea0003900000 */
[----:B------:R-:W1:Y:S02]  /*17c90*/  @!P0 SYNCS.PHASECHK.TRANS64 P0, [R3+URZ], R0 ;  /* 0x00000000030085a7 */ /* 0x000e64000800007f */
[----:B-1----:R-:W-:Y:S05]  /*17ca0*/  @!P0 BRA `(.L_x_217) ;  /* 0xfffffffc00f08947 */ /* 0x002fea000383ffff */
[----:B------:R-:W-:Y:S05]  /*17cb0*/  BRA `(.L_x_234) ;  /* 0xfffffff8002c7947 */ /* 0x000fea000383ffff */
.L_x_218:
[----:B0-----:R0:W1:Y:S02]  /*17cc0*/  SYNCS.PHASECHK.TRANS64.TRYWAIT P0, [R3+URZ], R0 ;  /* 0x00000000030075a7 */ /* 0x001064000800017f */
[----:B-1----:R-:W-:Y:S05]  /*17cd0*/  @!P0 NANOSLEEP.SYNCS 0x989680 ;  /* 0x009896800000895d */ /* 0x002fea0003900000 */
[----:B------:R-:W1:Y:S02]  /*17ce0*/  @!P0 SYNCS.PHASECHK.TRANS64 P0, [R3+URZ], R0 ;  /* 0x00000000030085a7 */ /* 0x000e64000800007f */
[----:B-1----:R-:W-:Y:S05]  /*17cf0*/  @!P0 BRA `(.L_x_218) ;  /* 0xfffffffc00f08947 */ /* 0x002fea000383ffff */
[----:B------:R-:W-:Y:S05]  /*17d00*/  BRA `(.L_x_235) ;  /* 0xfffffff8003c7947 */ /* 0x000fea000383ffff */
.L_x_219:
[----:B0-----:R0:W1:Y:S02]  /*17d10*/  SYNCS.PHASECHK.TRANS64.TRYWAIT P0, [R3+URZ], R0 ;  /* 0x00000000030075a7 */ /* 0x001064000800017f */
[----:B-1----:R-:W-:Y:S05]  /*17d20*/  @!P0 NANOSLEEP.SYNCS 0x989680 ;  /* 0x009896800000895d */ /* 0x002fea0003900000 */
[----:B------:R-:W1:Y:S02]  /*17d30*/  @!P0 SYNCS.PHASECHK.TRANS64 P0, [R3+URZ], R0 ;  /* 0x00000000030085a7 */ /* 0x000e64000800007f */
[----:B-1----:R-:W-:Y:S05]  /*17d40*/  @!P0 BRA `(.L_x_219) ;  /* 0xfffffffc00f08947 */ /* 0x002fea000383ffff */
[----:B------:R-:W-:Y:S05]  /*17d50*/  BRA `(.L_x_236) ;  /* 0xfffffff8004c7947 */ /* 0x000fea000383ffff */
.L_x_220:
[----:B0-----:R0:W1:Y:S02]  /*17d60*/  SYNCS.PHASECHK.TRANS64.TRYWAIT P0, [R3+URZ], R0 ;  /* 0x00000000030075a7 */ /* 0x001064000800017f */
[----:B-1----:R-:W-:Y:S05]  /*17d70*/  @!P0 NANOSLEEP.SYNCS 0x989680 ;  /* 0x009896800000895d */ /* 0x002fea0003900000 */
[----:B------:R-:W1:Y:S02]  /*17d80*/  @!P0 SYNCS.PHASECHK.TRANS64 P0, [R3+URZ], R0 ;  /* 0x00000000030085a7 */ /* 0x000e64000800007f */
[----:B-1----:R-:W-:Y:S05]  /*17d90*/  @!P0 BRA `(.L_x_220) ;  /* 0xfffffffc00f08947 */ /* 0x002fea000383ffff */
[----:B------:R-:W-:Y:S05]  /*17da0*/  BRA `(.L_x_237) ;  /* 0xfffffff8005c7947 */ /* 0x000fea000383ffff */
.L_x_221:
[----:B0-----:R0:W1:Y:S02]  /*17db0*/  SYNCS.PHASECHK.TRANS64.TRYWAIT P0, [R3+URZ], R0 ;  /* 0x00000000030075a7 */ /* 0x001064000800017f */
[----:B-1----:R-:W-:Y:S05]  /*17dc0*/  @!P0 NANOSLEEP.SYNCS 0x989680 ;  /* 0x009896800000895d */ /* 0x002fea0003900000 */
[----:B------:R-:W1:Y:S02]  /*17dd0*/  @!P0 SYNCS.PHASECHK.TRANS64 P0, [R3+URZ], R0 ;  /* 0x00000000030085a7 */ /* 0x000e64000800007f */
[----:B-1----:R-:W-:Y:S05]  /*17de0*/  @!P0 BRA `(.L_x_221) ;  /* 0xfffffffc00f08947 */ /* 0x002fea000383ffff */
[----:B------:R-:W-:Y:S05]  /*17df0*/  BRA `(.L_x_238) ;  /* 0xfffffff8006c7947 */ /* 0x000fea000383ffff */
.L_x_222:
[----:B0-----:R0:W1:Y:S02]  /*17e00*/  SYNCS.PHASECHK.TRANS64.TRYWAIT P0, [R3+URZ], R0 ;  /* 0x00000000030075a7 */ /* 0x001064000800017f */
[----:B-1----:R-:W-:Y:S05]  /*17e10*/  @!P0 NANOSLEEP.SYNCS 0x989680 ;  /* 0x009896800000895d */ /* 0x002fea0003900000 */
[----:B------:R-:W1:Y:S02]  /*17e20*/  @!P0 SYNCS.PHASECHK.TRANS64 P0, [R3+URZ], R0 ;  /* 0x00000000030085a7 */ /* 0x000e64000800007f */
[----:B-1----:R-:W-:Y:S05]  /*17e30*/  @!P0 BRA `(.L_x_222) ;  /* 0xfffffffc00f08947 */ /* 0x002fea000383ffff */
[----:B------:R-:W-:Y:S05]  /*17e40*/  BRA `(.L_x_239) ;  /* 0xfffffff8007c7947 */ /* 0x000fea000383ffff */
.L_x_223:
[----:B0-----:R0:W1:Y:S02]  /*17e50*/  SYNCS.PHASECHK.TRANS64.TRYWAIT P0, [R3+URZ], R0 ;  /* 0x00000000030075a7 */ /* 0x001064000800017f */
[----:B-1----:R-:W-:Y:S05]  /*17e60*/  @!P0 NANOSLEEP.SYNCS 0x989680 ;  /* 0x009896800000895d */ /* 0x002fea0003900000 */
[----:B------:R-:W1:Y:S02]  /*17e70*/  @!P0 SYNCS.PHASECHK.TRANS64 P0, [R3+URZ], R0 ;  /* 0x00000000030085a7 */ /* 0x000e64000800007f */
[----:B-1----:R-:W-:Y:S05]  /*17e80*/  @!P0 BRA `(.L_x_223) ;  /* 0xfffffffc00f08947 */ /* 0x002fea000383ffff */
[----:B------:R-:W-:Y:S05]  /*17e90*/  BRA `(.L_x_240) ;  /* 0xfffffff8008c7947 */ /* 0x000fea000383ffff */
.L_x_224:
[----:B0-----:R0:W1:Y:S02]  /*17ea0*/  SYNCS.PHASECHK.TRANS64.TRYWAIT P0, [R3+URZ], R0 ;  /* 0x00000000030075a7 */ /* 0x001064000800017f */
[----:B-1----:R-:W-:Y:S05]  /*17eb0*/  @!P0 NANOSLEEP.SYNCS 0x989680 ;  /* 0x009896800000895d */ /* 0x002fea0003900000 */
[----:B------:R-:W1:Y:S02]  /*17ec0*/  @!P0 SYNCS.PHASECHK.TRANS64 P0, [R3+URZ], R0 ;  /* 0x00000000030085a7 */ /* 0x000e64000800007f */
[----:B-1----:R-:W-:Y:S05]  /*17ed0*/  @!P0 BRA `(.L_x_224) ;  /* 0xfffffffc00f08947 */ /* 0x002fea000383ffff */
[----:B------:R-:W-:Y:S05]  /*17ee0*/  BRA `(.L_x_241) ;  /* 0xfffffff8009c7947 */ /* 0x000fea000383ffff */
.L_x_242:
[----:B------:R-:W-:-:S00]  /*17ef0*/  BRA `(.L_x_242) ;  /* 0xfffffffc00fc7947 */ /* 0x000fc0000383ffff */
[----:B------:R-:W-:-:S00]  /*17f00*/  NOP ;  /* 0x0000000000007918 */ /* 0x000fc00000000000 */
[----:B------:R-:W-:-:S00]  /*17f10*/  NOP ;  /* 0x0000000000007918 */ /* 0x000fc00000000000 */
[----:B------:R-:W-:-:S00]  /*17f20*/  NOP ;  /* 0x0000000000007918 */ /* 0x000fc00000000000 */
[----:B------:R-:W-:-:S00]  /*17f30*/  NOP ;  /* 0x0000000000007918 */ /* 0x000fc00000000000 */
[----:B------:R-:W-:-:S00]  /*17f40*/  NOP ;  /* 0x0000000000007918 */ /* 0x000fc00000000000 */
[----:B------:R-:W-:-:S00]  /*17f50*/  NOP ;  /* 0x0000000000007918 */ /* 0x000fc00000000000 */
[----:B------:R-:W-:-:S00]  /*17f60*/  NOP ;  /* 0x0000000000007918 */ /* 0x000fc00000000000 */
[----:B------:R-:W-:-:S00]  /*17f70*/  NOP ;  /* 0x0000000000007918 */ /* 0x000fc00000000000 */
.L_x_243:


//--------------------- .nv.global.init           --------------------------
	.section	.nv.global.init,"aw",@progbits
.nv.global.init:
	.type		$str$22,@object
	.size		$str$22,($str$23 - $str$22)
$str$22:
        /*0000*/ 	.byte	0x6b, 0x5f, 0x74, 0x69, 0x6c, 0x65, 0x5f, 0x63, 0x6f, 0x75, 0x6e, 0x74, 0x20, 0x3e, 0x3d, 0x20
        /*0010*/ 	.byte	0x31, 0x00
	.type		$str$23,@object
	.size		$str$23,(__unnamed_1 - $str$23)
$str$23:
        /*0012*/ 	.byte	0x2f, 0x74, 0x6d, 0x70, 0x2f, 0x63, 0x75, 0x74, 0x6c, 0x61, 0x73, 0x73, 0x5f, 0x73, 0x77, 0x65
        /*0022*/ 	.byte	0x65, 0x70, 0x5f, 0x73, 0x72, 0x63, 0x2f, 0x69, 0x6e, 0x63, 0x6c, 0x75, 0x64, 0x65, 0x2f, 0x63
        /*0032*/ 	.byte	0x75, 0x74, 0x6c, 0x61, 0x73, 0x73, 0x2f, 0x67, 0x65, 0x6d, 0x6d, 0x2f, 0x63, 0x6f, 0x6c, 0x6c
        /*0042*/ 	.byte	0x65, 0x63, 0x74, 0x69, 0x76, 0x65, 0x2f, 0x73, 0x6d, 0x39, 0x30, 0x5f, 0x6d, 0x6d, 0x61, 0x5f
        /*0052*/ 	.byte	0x74, 0x6d, 0x61, 0x5f, 0x67, 0x6d, 0x6d, 0x61, 0x5f, 0x73, 0x73, 0x5f, 0x77, 0x61, 0x72, 0x70
        /*0062*/ 	.byte	0x73, 0x70, 0x65, 0x63, 0x69, 0x61, 0x6c, 0x69, 0x7a, 0x65, 0x64, 0x2e, 0x68, 0x70, 0x70, 0x00
	.type		__unnamed_1,@object
	.size		__unnamed_1,(.L_0 - __unnamed_1)
__unnamed_1:
        /* <DEDUP_REMOVED lines=173> */
        /*0b42*/ 	.byte	0x00
.L_0:


//--------------------- .nv.shared._ZN7cutlass13device_kernelINS_4gemm6kernel13GemmUniversalIN4cute5tupleIJiiiiEEENS1_10collective13CollectiveMmaINS1_34MainloopSm90TmaGmmaWarpSpecializedILi10ENS5_IJNS4_1CILi1EEESB_SB_EEENS1_35KernelTmaWarpSpecializedCooperativeEEENS5_IJNSA_ILi512EEENSA_ILi160EEENSA_ILi32EEEEEEaNS5_IJlSB_lEEEaSJ_NS4_8TiledMMAINS4_8MMA_AtomIJNS4_4SM904GMMA26MMA_64x32x32_S32S8S8_SS_TNEEEENS4_6LayoutINS5_IJNSA_ILi2EEESB_SB_EEENS5_IJSB_NSA_ILi0EEEST_EEEEENS5_IJNS4_10UnderscoreESW_SW_EEEEENS4_13SM90_TMA_LOADENS4_14ComposedLayoutINS4_7SwizzleILi1ELi4ELi3EEENS4_18smem_ptr_flag_bitsILi8EEENSQ_INS5_IJNSA_ILi8EEESH_EEENS5_IJSH_SB_EEEEEEEvNS4_8identityESZ_S19_vS1A_EENS_8epilogue10collective6detail29Sm90TmaWarpSpecializedAdapterINS1D_15DefaultEpilogueIaSJ_SJ_NS1C_6thread17LinearCombinationIaLi1EiiLNS1H_9ScaleType4KindE0ELNS_15FloatRoundStyleE2EaEENS1_15EpilogueDefaultEEEEEvvEEEEvNT_6ParamsE --------------------------
	.section	.nv.shared._ZN7cutlass13device_kernelINS_4gemm6kernel13GemmUniversalIN4cute5tupleIJiiiiEEENS1_10collective13CollectiveMmaINS1_34MainloopSm90TmaGmmaWarpSpecializedILi10ENS5_IJNS4_1CILi1EEESB_SB_EEENS1_35KernelTmaWarpSpecializedCooperativeEEENS5_IJNSA_ILi512EEENSA_ILi160EEENSA_ILi32EEEEEEaNS5_IJlSB_lEEEaSJ_NS4_8TiledMMAINS4_8MMA_AtomIJNS4_4SM904GMMA26MMA_64x32x32_S32S8S8_SS_TNEEEENS4_6LayoutINS5_IJNSA_ILi2EEESB_SB_EEENS5_IJSB_NSA_ILi0EEEST_EEEEENS5_IJNS4_10UnderscoreESW_SW_EEEEENS4_13SM90_TMA_LOADENS4_14ComposedLayoutINS4_7SwizzleILi1ELi4ELi3EEENS4_18smem_ptr_flag_bitsILi8EEENSQ_INS5_IJNSA_ILi8EEESH_EEENS5_IJSH_SB_EEEEEEEvNS4_8identityESZ_S19_vS1A_EENS_8epilogue10collective6detail29Sm90TmaWarpSpecializedAdapterINS1D_15DefaultEpilogueIaSJ_SJ_NS1C_6thread17LinearCombinationIaLi1EiiLNS1H_9ScaleType4KindE0ELNS_15FloatRoundStyleE2EaEENS1_15EpilogueDefaultEEEEEvvEEEEvNT_6ParamsE,"aw",@nobits
	.sectionflags	@""
	.align	16
	.zero		1024


//--------------------- .nv.shared.reserved.0     --------------------------
	.section	.nv.shared.reserved.0,"aw",@nobits
	.weak		__nv_reservedSMEM_offset_0_alias
	.size		__nv_reservedSMEM_offset_0_alias, 0, 0
	.other		__nv_reservedSMEM_offset_0_alias,@"STO_CUDA_RESERVED_SHARED STV_DEFAULT"
__nv_reservedSMEM_offset_0_alias:
	.zero		0


//--------------------- .nv.global                --------------------------
	.section	.nv.global,"aw",@nobits
.nv.global:
	.type		_ZN40_INTERNAL_ce75f5e1_4_k_cu_470047ba_120784cute1_E,@object
	.size		_ZN40_INTERNAL_ce75f5e1_4_k_cu_470047ba_120784cute1_E,(_ZN40_INTERNAL_ce75f5e1_4_k_cu_470047ba_120784cuda3std3__45__cpo6cbeginE - _ZN40_INTERNAL_ce75f5e1_4_k_cu_470047ba_120784cute1_E)
_ZN40_INTERNAL_ce75f5e1_4_k_cu_470047ba_120784cute1_E:
	.zero		1
	.type		_ZN40_INTERNAL_ce75f5e1_4_k_cu_470047ba_120784cuda3std3__45__cpo6cbeginE,@object
	.size		_ZN40_INTERNAL_ce75f5e1_4_k_cu_470047ba_120784cuda3std3__45__cpo6cbeginE,(_ZN40_INTERNAL_ce75f5e1_4_k_cu_470047ba_120784cuda3std3__48in_placeE - _ZN40_INTERNAL_ce75f5e1_4_k_cu_470047ba_120784cuda3std3__45__cpo6cbeginE)
_ZN40_INTERNAL_ce75f5e1_4_k_cu_470047ba_120784cuda3std3__45__cpo6cbeginE:
	.zero		1
	.type		_ZN40_INTERNAL_ce75f5e1_4_k_cu_470047ba_120784cuda3std3__48in_placeE,@object
	.size		_ZN40_INTERNAL_ce75f5e1_4_k_cu_470047ba_120784cuda3std3__48in_placeE,(_ZN40_INTERNAL_ce75f5e1_4_k_cu_470047ba_120784cuda3std6ranges3__45__cpo9iter_moveE - _ZN40_INTERNAL_ce75f5e1_4_k_cu_470047ba_120784cuda3std3__48in_placeE)
_ZN40_INTERNAL_ce75f5e1_4_k_cu_470047ba_120784cuda3std3__48in_placeE:
	.zero		1
	.type		_ZN40_INTERNAL_ce75f5e1_4_k_cu_470047ba_120784cuda3std6ranges3__45__cpo9iter_moveE,@object
	.size		_ZN40_INTERNAL_ce75f5e1_4_k_cu_470047ba_120784cuda3std6ranges3__45__cpo9iter_moveE,(_ZN40_INTERNAL_ce75f5e1_4_k_cu_470047ba_120784cuda3std3__45__cpo5beginE - _ZN40_INTERNAL_ce75f5e1_4_k_cu_470047ba_120784cuda3std6ranges3__45__cpo9iter_moveE)
_ZN40_INTERNAL_ce75f5e1_4_k_cu_470047ba_120784cuda3std6ranges3__45__cpo9iter_moveE:
	.zero		1
	.type		_ZN40_INTERNAL_ce75f5e1_4_k_cu_470047ba_120784cuda3std3__45__cpo5beginE,@object
	.size		_ZN40_INTERNAL_ce75f5e1_4_k_cu_470047ba_120784cuda3std3__45__cpo5beginE,(_ZN40_INTERNAL_ce75f5e1_4_k_cu_470047ba_120784cuda3std3__442_GLOBAL__N__ce75f5e1_4_k_cu_470047ba_120786ignoreE - _ZN40_INTERNAL_ce75f5e1_4_k_cu_470047ba_120784cuda3std3__45__cpo5beginE)
_ZN40_INTERNAL_ce75f5e1_4_k_cu_470047ba_120784cuda3std3__45__cpo5beginE:
	.zero		1
	.type		_ZN40_INTERNAL_ce75f5e1_4_k_cu_470047ba_120784cuda3std3__442_GLOBAL__N__ce75f5e1_4_k_cu_470047ba_120786ignoreE,@object
	.size		_ZN40_INTERNAL_ce75f5e1_4_k_cu_470047ba_120784cuda3std3__442_GLOBAL__N__ce75f5e1_4_k_cu_470047ba_120786ignoreE,(_ZN40_INTERNAL_ce75f5e1_4_k_cu_470047ba_120784cute7productE - _ZN40_INTERNAL_ce75f5e1_4_k_cu_470047ba_120784cuda3std3__442_GLOBAL__N__ce75f5e1_4_k_cu_470047ba_120786ignoreE)
_ZN40_INTERNAL_ce75f5e1_4_k_cu_470047ba_120784cuda3std3__442_GLOBAL__N__ce75f5e1_4_k_cu_470047ba_120786ignoreE:
	.zero		1
	.type		_ZN40_INTERNAL_ce75f5e1_4_k_cu_470047ba_120784cute7productE,@object
	.size		_ZN40_INTERNAL_ce75f5e1_4_k_cu_470047ba_120784cute7productE,(_ZN40_INTERNAL_ce75f5e1_4_k_cu_470047ba_120784cuda3std3__45__cpo3endE - _ZN40_INTERNAL_ce75f5e1_4_k_cu_470047ba_120784cute7productE)
_ZN40_INTERNAL_ce75f5e1_4_k_cu_470047ba_120784cute7productE:
	.zero		1
	.type		_ZN40_INTERNAL_ce75f5e1_4_k_cu_470047ba_120784cuda3std3__45__cpo3endE,@object
	.size		_ZN40_INTERNAL_ce75f5e1_4_k_cu_470047ba_120784cuda3std3__45__cpo3endE,(_ZN40_INTERNAL_ce75f5e1_4_k_cu_470047ba_120784cuda3std3__419piecewise_constructE - _ZN40_INTERNAL_ce75f5e1_4_k_cu_470047ba_120784cuda3std3__45__cpo3endE)
_ZN40_INTERNAL_ce75f5e1_4_k_cu_470047ba_120784cuda3std3__45__cpo3endE:
	.zero		1
	.type		_ZN40_INTERNAL_ce75f5e1_4_k_cu_470047ba_120784cuda3std3__419piecewise_constructE,@object
	.size		_ZN40_INTERNAL_ce75f5e1_4_k_cu_470047ba_120784cuda3std3__419piecewise_constructE,(_ZN40_INTERNAL_ce75f5e1_4_k_cu_470047ba_120784cuda3std3__45__cpo4cendE - _ZN40_INTERNAL_ce75f5e1_4_k_cu_470047ba_120784cuda3std3__419piecewise_constructE)
_ZN40_INTERNAL_ce75f5e1_4_k_cu_470047ba_120784cuda3std3__419piecewise_constructE:
	.zero		1
	.type		_ZN40_INTERNAL_ce75f5e1_4_k_cu_470047ba_120784cuda3std3__45__cpo4cendE,@object
	.size		_ZN40_INTERNAL_ce75f5e1_4_k_cu_470047ba_120784cuda3std3__45__cpo4cendE,(_ZN40_INTERNAL_ce75f5e1_4_k_cu_470047ba_120784cuda3std6ranges3__45__cpo4swapE - _ZN40_INTERNAL_ce75f5e1_4_k_cu_470047ba_120784cuda3std3__45__cpo4cendE)
_ZN40_INTERNAL_ce75f5e1_4_k_cu_470047ba_120784cuda3std3__45__cpo4cendE:
	.zero		1
	.type		_ZN40_INTERNAL_ce75f5e1_4_k_cu_470047ba_120784cuda3std6ranges3__45__cpo4swapE,@object
	.size		_ZN40_INTERNAL_ce75f5e1_4_k_cu_470047ba_120784cuda3std6ranges3__45__cpo4swapE,(.L_8 - _ZN40_INTERNAL_ce75f5e1_4_k_cu_470047ba_120784cuda3std6ranges3__45__cpo4swapE)
_ZN40_INTERNAL_ce75f5e1_4_k_cu_470047ba_120784cuda3std6ranges3__45__cpo4swapE:
	.zero		1
.L_8:


//--------------------- .nv.constant0._ZN7cutlass13device_kernelINS_4gemm6kernel13GemmUniversalIN4cute5tupleIJiiiiEEENS1_10collective13CollectiveMmaINS1_34MainloopSm90TmaGmmaWarpSpecializedILi10ENS5_IJNS4_1CILi1EEESB_SB_EEENS1_35KernelTmaWarpSpecializedCooperativeEEENS5_IJNSA_ILi512EEENSA_ILi160EEENSA_ILi32EEEEEEaNS5_IJlSB_lEEEaSJ_NS4_8TiledMMAINS4_8MMA_AtomIJNS4_4SM904GMMA26MMA_64x32x32_S32S8S8_SS_TNEEEENS4_6LayoutINS5_IJNSA_ILi2EEESB_SB_EEENS5_IJSB_NSA_ILi0EEEST_EEEEENS5_IJNS4_10UnderscoreESW_SW_EEEEENS4_13SM90_TMA_LOADENS4_14ComposedLayoutINS4_7SwizzleILi1ELi4ELi3EEENS4_18smem_ptr_flag_bitsILi8EEENSQ_INS5_IJNSA_ILi8EEESH_EEENS5_IJSH_SB_EEEEEEEvNS4_8identityESZ_S19_vS1A_EENS_8epilogue10collective6detail29Sm90TmaWarpSpecializedAdapterINS1D_15DefaultEpilogueIaSJ_SJ_NS1C_6thread17LinearCombinationIaLi1EiiLNS1H_9ScaleType4KindE0ELNS_15FloatRoundStyleE2EaEENS1_15EpilogueDefaultEEEEEvvEEEEvNT_6ParamsE --------------------------
	.section	.nv.constant0._ZN7cutlass13device_kernelINS_4gemm6kernel13GemmUniversalIN4cute5tupleIJiiiiEEENS1_10collective13CollectiveMmaINS1_34MainloopSm90TmaGmmaWarpSpecializedILi10ENS5_IJNS4_1CILi1EEESB_SB_EEENS1_35KernelTmaWarpSpecializedCooperativeEEENS5_IJNSA_ILi512EEENSA_ILi160EEENSA_ILi32EEEEEEaNS5_IJlSB_lEEEaSJ_NS4_8TiledMMAINS4_8MMA_AtomIJNS4_4SM904GMMA26MMA_64x32x32_S32S8S8_SS_TNEEEENS4_6LayoutINS5_IJNSA_ILi2EEESB_SB_EEENS5_IJSB_NSA_ILi0EEEST_EEEEENS5_IJNS4_10UnderscoreESW_SW_EEEEENS4_13SM90_TMA_LOADENS4_14ComposedLayoutINS4_7SwizzleILi1ELi4ELi3EEENS4_18smem_ptr_flag_bitsILi8EEENSQ_INS5_IJNSA_ILi8EEESH_EEENS5_IJSH_SB_EEEEEEEvNS4_8identityESZ_S19_vS1A_EENS_8epilogue10collective6detail29Sm90TmaWarpSpecializedAdapterINS1D_15DefaultEpilogueIaSJ_SJ_NS1C_6thread17LinearCombinationIaLi1EiiLNS1H_9ScaleType4KindE0ELNS_15FloatRoundStyleE2EaEENS1_15EpilogueDefaultEEEEEvvEEEEvNT_6ParamsE,"a",@progbits
	.sectionflags	@""
	.align	4
.nv.constant0._ZN7cutlass13device_kernelINS_4gemm6kernel13GemmUniversalIN4cute5tupleIJiiiiEEENS1_10collective13CollectiveMmaINS1_34MainloopSm90TmaGmmaWarpSpecializedILi10ENS5_IJNS4_1CILi1EEESB_SB_EEENS1_35KernelTmaWarpSpecializedCooperativeEEENS5_IJNSA_ILi512EEENSA_ILi160EEENSA_ILi32EEEEEEaNS5_IJlSB_lEEEaSJ_NS4_8TiledMMAINS4_8MMA_AtomIJNS4_4SM904GMMA26MMA_64x32x32_S32S8S8_SS_TNEEEENS4_6LayoutINS5_IJNSA_ILi2EEESB_SB_EEENS5_IJSB_NSA_ILi0EEEST_EEEEENS5_IJNS4_10UnderscoreESW_SW_EEEEENS4_13SM90_TMA_LOADENS4_14ComposedLayoutINS4_7SwizzleILi1ELi4ELi3EEENS4_18smem_ptr_flag_bitsILi8EEENSQ_INS5_IJNSA_ILi8EEESH_EEENS5_IJSH_SB_EEEEEEEvNS4_8identityESZ_S19_vS1A_EENS_8epilogue10collective6detail29Sm90TmaWarpSpecializedAdapterINS1D_15DefaultEpilogueIaSJ_SJ_NS1C_6thread17LinearCombinationIaLi1EiiLNS1H_9ScaleType4KindE0ELNS_15FloatRoundStyleE2EaEENS1_15EpilogueDefaultEEEEEvvEEEEvNT_6ParamsE:
	.zero		1664


//--------------------- SYMBOLS --------------------------

	.type		.nv.reservedSmem.offset0,@object
	.size		.nv.reservedSmem.offset0,0x4
	.type		__assertfail,@function
